def matmul_kernel(
    a_ptr,
    b_ptr,
    c_ptr,
    M,
    N,
    K,
    stride_am,
    stride_ak,
    stride_bk,
    stride_bn,
    stride_cm,
    stride_cn,
    BLOCK_M: tl.constexpr,
    BLOCK_N: tl.constexpr,
    BLOCK_K: tl.constexpr,
    GROUP_M: tl.constexpr,
):
    pid = tl.program_id(axis=0)
    num_pid_m = tl.cdiv(M, BLOCK_M)
    num_pid_n = tl.cdiv(N, BLOCK_N)
    num_pid_in_group = GROUP_M * num_pid_n
    group_id = pid // num_pid_in_group
    first_pid_m = group_id * GROUP_M
    group_size_m = min(num_pid_m - first_pid_m, GROUP_M)
    pid_m = first_pid_m + ((pid % num_pid_in_group) % group_size_m)
    pid_n = (pid % num_pid_in_group) // group_size_m

    offs_am = (pid_m * BLOCK_M + tl.arange(0, BLOCK_M)) % M
    offs_bn = (pid_n * BLOCK_N + tl.arange(0, BLOCK_N)) % N
    offs_k = tl.arange(0, BLOCK_K)
    a_ptrs = a_ptr + offs_am[:, None] * stride_am + offs_k[None, :] * stride_ak
    b_ptrs = b_ptr + offs_k[:, None] * stride_bk + offs_bn[None, :] * stride_bn

    acc = tl.zeros((BLOCK_M, BLOCK_N), dtype=tl.float32)
    for kk in range(0, tl.cdiv(K, BLOCK_K)):
        a = tl.load(a_ptrs, mask=offs_k[None, :] < K - kk * BLOCK_K, other=0.0)
        b = tl.load(b_ptrs, mask=offs_k[:, None] < K - kk * BLOCK_K, other=0.0)
        acc = tl.dot(a, b, acc)
        a_ptrs += BLOCK_K * stride_ak
        b_ptrs += BLOCK_K * stride_bk

    c = acc.to(c_ptr.dtype.element_ty)
    offs_cm = pid_m * BLOCK_M + tl.arange(0, BLOCK_M)
    offs_cn = pid_n * BLOCK_N + tl.arange(0, BLOCK_N)
    c_ptrs = c_ptr + offs_cm[:, None] * stride_cm + offs_cn[None, :] * stride_cn
    mask = (offs_cm[:, None] < M) & (offs_cn[None, :] < N)
    tl.store(c_ptrs, c, mask=mask)

# config = {"BLOCK_K": 64, "BLOCK_M": 256, "BLOCK_N": 128, "GROUP_M": 1, "arch": "sm_90", "dtype": "fp8e5m2", "num_ctas": 1, "num_stages": 3, "num_warps": 4}
# arch = sm_90


// ===== COMPILED SASS (sm_90a) =====

	.target	sm_90a

	.elftype	@"ET_EXEC"


//--------------------- .note.nv.tkinfo           --------------------------
	.section	.note.nv.tkinfo,"",@"SHT_NOTE"
	.sectionflags	@"SHF_NOTE_NV_TKINFO"
	.tkinfo
        /*0018*/ 	.word	0x00000002
        /*0030*/ 	.string	""
        /*0030*/ 	.string	"ptxas"
        /*0030*/ 	.string	"Cuda compilation tools, release 13.0, V13.0.88"
        /*0030*/ 	.string	"Build cuda_13.0.r13.0/compiler.36424714_0"
        /*0030*/ 	.string	"-v  -suppress-debug-info  -lineinfo  -arch sm_90a "



//--------------------- .note.nv.cuinfo           --------------------------
	.section	.note.nv.cuinfo,"",@"SHT_NOTE"
	.sectionflags	@"SHF_NOTE_NV_CUINFO"
        /*0018*/ 	.short	0x0002
        /*001a*/ 	.short	0x005a
        /*001c*/ 	.short	0x0082
	.zero		2


//--------------------- .nv.info                  --------------------------
	.section	.nv.info,"",@"SHT_CUDA_INFO"
	.align	4


	//----- nvinfo : EIATTR_REGCOUNT
	.align		4
        /*0000*/ 	.byte	0x04, 0x2f
        /*0002*/ 	.short	(.L_1 - .L_0)
	.align		4
.L_0:
        /*0004*/ 	.word	index@(matmul_kernel)
        /*0008*/ 	.word	0x000000ff


	//----- nvinfo : EIATTR_FRAME_SIZE
	.align		4
.L_1:
        /*000c*/ 	.byte	0x04, 0x11
        /*000e*/ 	.short	(.L_3 - .L_2)
	.align		4
.L_2:
        /*0010*/ 	.word	index@(matmul_kernel)
        /*0014*/ 	.word	0x00000a98


	//----- nvinfo : EIATTR_MIN_STACK_SIZE
	.align		4
.L_3:
        /*0018*/ 	.byte	0x04, 0x12
        /*001a*/ 	.short	(.L_5 - .L_4)
	.align		4
.L_4:
        /*001c*/ 	.word	index@(matmul_kernel)
        /*0020*/ 	.word	0x00000a98
.L_5:


//--------------------- .nv.compat                --------------------------
	.section	.nv.compat,"",@"SHT_CUDA_COMPAT_INFO"
	.align	4
        /*0000*/ 	.byte	0x02, 0x09, 0x01, 0x00, 0x02, 0x02, 0x04, 0x00, 0x02, 0x05, 0x05, 0x00, 0x03, 0x07, 0x01, 0x01
        /*0010*/ 	.byte	0x02, 0x03, 0x00, 0x00, 0x02, 0x06, 0x01, 0x00, 0x04, 0x0b, 0x08, 0x00, 0x00, 0x00, 0x00, 0x00
        /*0020*/ 	.byte	0x00, 0x00, 0x00, 0x00


//--------------------- .nv.info.matmul_kernel    --------------------------
	.section	.nv.info.matmul_kernel,"",@"SHT_CUDA_INFO"
	.sectionflags	@""
	.align	4


	//----- nvinfo : EIATTR_CUDA_API_VERSION
	.align		4
        /*0000*/ 	.byte	0x04, 0x37
        /*0002*/ 	.short	(.L_7 - .L_6)
.L_6:
        /*0004*/ 	.word	0x00000082


	//----- nvinfo : EIATTR_KPARAM_INFO
	.align		4
.L_7:
        /*0008*/ 	.byte	0x04, 0x17
        /*000a*/ 	.short	(.L_9 - .L_8)
.L_8:
        /*000c*/ 	.word	0x00000000
        /*0010*/ 	.short	0x000d
        /*0012*/ 	.short	0x0048
        /*0014*/ 	.byte	0x00, 0xf4, 0x21, 0x00


	//----- nvinfo : EIATTR_KPARAM_INFO
	.align		4
.L_9:
        /*0018*/ 	.byte	0x04, 0x17
        /*001a*/ 	.short	(.L_11 - .L_10)
.L_10:
        /*001c*/ 	.word	0x00000000
        /*0020*/ 	.short	0x000c
        /*0022*/ 	.short	0x0040
        /*0024*/ 	.byte	0x00, 0xf4, 0x21, 0x00


	//----- nvinfo : EIATTR_KPARAM_INFO
	.align		4
.L_11:
        /*0028*/ 	.byte	0x04, 0x17
        /*002a*/ 	.short	(.L_13 - .L_12)
.L_12:
        /*002c*/ 	.word	0x00000000
        /*0030*/ 	.short	0x000b
        /*0032*/ 	.short	0x0038
        /*0034*/ 	.byte	0x00, 0xf0, 0x11, 0x00


	//----- nvinfo : EIATTR_KPARAM_INFO
	.align		4
.L_13:
        /*0038*/ 	.byte	0x04, 0x17
        /*003a*/ 	.short	(.L_15 - .L_14)
.L_14:
        /*003c*/ 	.word	0x00000000
        /*0040*/ 	.short	0x000a
        /*0042*/ 	.short	0x0034
        /*0044*/ 	.byte	0x00, 0xf0, 0x11, 0x00


	//----- nvinfo : EIATTR_KPARAM_INFO
	.align		4
.L_15:
        /*0048*/ 	.byte	0x04, 0x17
        /*004a*/ 	.short	(.L_17 - .L_16)
.L_16:
        /*004c*/ 	.word	0x00000000
        /*0050*/ 	.short	0x0009
        /*0052*/ 	.short	0x0030
        /*0054*/ 	.byte	0x00, 0xf0, 0x11, 0x00


	//----- nvinfo : EIATTR_KPARAM_INFO
	.align		4
.L_17:
        /*0058*/ 	.byte	0x04, 0x17
        /*005a*/ 	.short	(.L_19 - .L_18)
.L_18:
        /*005c*/ 	.word	0x00000000
        /*0060*/ 	.short	0x0008
        /*0062*/ 	.short	0x002c
        /*0064*/ 	.byte	0x00, 0xf0, 0x11, 0x00


	//----- nvinfo : EIATTR_KPARAM_INFO
	.align		4
.L_19:
        /*0068*/ 	.byte	0x04, 0x17
        /*006a*/ 	.short	(.L_21 - .L_20)
.L_20:
        /*006c*/ 	.word	0x00000000
        /*0070*/ 	.short	0x0007
        /*0072*/ 	.short	0x0028
        /*0074*/ 	.byte	0x00, 0xf0, 0x11, 0x00


	//----- nvinfo : EIATTR_KPARAM_INFO
	.align		4
.L_21:
        /*0078*/ 	.byte	0x04, 0x17
        /*007a*/ 	.short	(.L_23 - .L_22)
.L_22:
        /*007c*/ 	.word	0x00000000
        /*0080*/ 	.short	0x0006
        /*0082*/ 	.short	0x0024
        /*0084*/ 	.byte	0x00, 0xf0, 0x11, 0x00


	//----- nvinfo : EIATTR_KPARAM_INFO
	.align		4
.L_23:
        /*0088*/ 	.byte	0x04, 0x17
        /*008a*/ 	.short	(.L_25 - .L_24)
.L_24:
        /*008c*/ 	.word	0x00000000
        /*0090*/ 	.short	0x0005
        /*0092*/ 	.short	0x0020
        /*0094*/ 	.byte	0x00, 0xf0, 0x11, 0x00


	//----- nvinfo : EIATTR_KPARAM_INFO
	.align		4
.L_25:
        /*0098*/ 	.byte	0x04, 0x17
        /*009a*/ 	.short	(.L_27 - .L_26)
.L_26:
        /*009c*/ 	.word	0x00000000
        /*00a0*/ 	.short	0x0004
        /*00a2*/ 	.short	0x001c
        /*00a4*/ 	.byte	0x00, 0xf0, 0x11, 0x00


	//----- nvinfo : EIATTR_KPARAM_INFO
	.align		4
.L_27:
        /*00a8*/ 	.byte	0x04, 0x17
        /*00aa*/ 	.short	(.L_29 - .L_28)
.L_28:
        /*00ac*/ 	.word	0x00000000
        /*00b0*/ 	.short	0x0003
        /*00b2*/ 	.short	0x0018
        /*00b4*/ 	.byte	0x00, 0xf0, 0x11, 0x00


	//----- nvinfo : EIATTR_KPARAM_INFO
	.align		4
.L_29:
        /*00b8*/ 	.byte	0x04, 0x17
        /*00ba*/ 	.short	(.L_31 - .L_30)
.L_30:
        /*00bc*/ 	.word	0x00000000
        /*00c0*/ 	.short	0x0002
        /*00c2*/ 	.short	0x0010
        /*00c4*/ 	.byte	0x00, 0xf4, 0x21, 0x00


	//----- nvinfo : EIATTR_KPARAM_INFO
	.align		4
.L_31:
        /*00c8*/ 	.byte	0x04, 0x17
        /*00ca*/ 	.short	(.L_33 - .L_32)
.L_32:
        /*00cc*/ 	.word	0x00000000
        /*00d0*/ 	.short	0x0001
        /*00d2*/ 	.short	0x0008
        /*00d4*/ 	.byte	0x00, 0xf4, 0x21, 0x00


	//----- nvinfo : EIATTR_KPARAM_INFO
	.align		4
.L_33:
        /*00d8*/ 	.byte	0x04, 0x17
        /*00da*/ 	.short	(.L_35 - .L_34)
.L_34:
        /*00dc*/ 	.word	0x00000000
        /*00e0*/ 	.short	0x0000
        /*00e2*/ 	.short	0x0000
        /*00e4*/ 	.byte	0x00, 0xf4, 0x21, 0x00


	//----- nvinfo : EIATTR_SPARSE_MMA_MASK
	.align		4
.L_35:
        /*00e8*/ 	.byte	0x03, 0x50
        /*00ea*/ 	.short	0x0000


	//----- nvinfo : EIATTR_MAXREG_COUNT
	.align		4
        /*00ec*/ 	.byte	0x03, 0x1b
        /*00ee*/ 	.short	0x00ff


	//----- nvinfo : EIATTR_NUM_BARRIERS
	.align		4
        /*00f0*/ 	.byte	0x02, 0x4c
        /*00f2*/ 	.byte	0x01
	.zero		1


	//----- nvinfo : EIATTR_ANNOTATIONS
	.align		4
        /*00f4*/ 	.byte	0x04, 0x55
        /*00f6*/ 	.short	(.L_37 - .L_36)


	//   ....[0]....
.L_36:
        /*00f8*/ 	.word	0x00000001
        /*00fc*/ 	.byte	0x40, 0x05, 0x00, 0x00, 0x01, 0x00, 0x00, 0x00, 0x80, 0x05, 0x00, 0x00, 0x01, 0x00, 0x00, 0x00
        /* <DEDUP_REMOVED lines=1031> */
        /*417c*/ 	.byte	0x50, 0x59, 0x01, 0x00


	//----- nvinfo : EIATTR_MERCURY_ISA_VERSION
	.align		4
.L_37:
        /*4180*/ 	.byte	0x03, 0x5f
        /*4182*/ 	.short	0x0101


	//----- nvinfo : EIATTR_EXIT_INSTR_OFFSETS
	.align		4
        /*4184*/ 	.byte	0x04, 0x1c
        /*4186*/ 	.short	(.L_39 - .L_38)


	//   ....[0]....
.L_38:
        /*4188*/ 	.word	0x000211b0


	//   ....[1]....
        /*418c*/ 	.word	0x000211d0


	//----- nvinfo : EIATTR_REQNTID
	.align		4
.L_39:
        /*4190*/ 	.byte	0x04, 0x10
        /*4192*/ 	.short	(.L_41 - .L_40)
.L_40:
        /*4194*/ 	.word	0x00000080
        /*4198*/ 	.word	0x00000001
        /*419c*/ 	.word	0x00000001


	//----- nvinfo : EIATTR_CBANK_PARAM_SIZE
	.align		4
.L_41:
        /*41a0*/ 	.byte	0x03, 0x19
        /*41a2*/ 	.short	0x0050


	//----- nvinfo : EIATTR_PARAM_CBANK
	.align		4
        /*41a4*/ 	.byte	0x04, 0x0a
        /*41a6*/ 	.short	(.L_43 - .L_42)
	.align		4
.L_42:
        /*41a8*/ 	.word	index@(.nv.constant0.matmul_kernel)
        /*41ac*/ 	.short	0x0210
        /*41ae*/ 	.short	0x0050


	//----- nvinfo : EIATTR_SW_WAR
	.align		4
.L_43:
        /*41b0*/ 	.byte	0x04, 0x36
        /*41b2*/ 	.short	(.L_45 - .L_44)
.L_44:
        /*41b4*/ 	.word	0x00000008
.L_45:


//--------------------- .nv.callgraph             --------------------------
	.section	.nv.callgraph,"",@"SHT_CUDA_CALLGRAPH"
	.align	4
	.sectionentsize	8
	.align		4
        /*0000*/ 	.word	0x00000000
	.align		4
        /*0004*/ 	.word	0xffffffff
	.align		4
        /*0008*/ 	.word	0x00000000
	.align		4
        /*000c*/ 	.word	0xfffffffe
	.align		4
        /*0010*/ 	.word	0x00000000
	.align		4
        /*0014*/ 	.word	0xfffffffd
	.align		4
        /*0018*/ 	.word	0x00000000
	.align		4
        /*001c*/ 	.word	0xfffffffc


//--------------------- .text.matmul_kernel       --------------------------
	.section	.text.matmul_kernel,"ax",@progbits
	.align	128
        .global         matmul_kernel
        .type           matmul_kernel,@function
        .size           matmul_kernel,(.L_x_4 - matmul_kernel)
        .other          matmul_kernel,@"STO_CUDA_ENTRY STV_DEFAULT"
matmul_kernel:
.text.matmul_kernel:
[----:B------:R-:W0:Y:S08]  /*0000*/  LDC R1, c[0x0][0x28] ;  /* 0x00000a00ff017b82 */ /* 0x000e300000000800 */
[----:B------:R-:W1:Y:S01]  /*0010*/  LDC.64 R4, c[0x0][0x228] ;  /* 0x00008a00ff047b82 */ /* 0x000e620000000a00 */
[----:B------:R-:W2:Y:S01]  /*0020*/  S2R R7, SR_CTAID.X ;  /* 0x0000000000077919 */ /* 0x000ea20000002500 */
[----:B------:R-:W-:Y:S01]  /*0030*/  UMOV UR7, 0x400 ;  /* 0x0000040000077882 */ /* 0x000fe20000000000 */
[----:B------:R-:W-:Y:S01]  /*0040*/  ULDC.64 UR44, c[0x0][0x208] ;  /* 0x00008200002c7ab9 */ /* 0x000fe20000000a00 */
[----:B0-----:R-:W-:-:S04]  /*0050*/  VIADD R1, R1, 0xfffff568 ;  /* 0xfffff56801017836 */ /* 0x001fc80000000000 */
[----:B------:R-:W0:Y:S01]  /*0060*/  S2UR UR4, SR_CgaCtaId ;  /* 0x00000000000479c3 */ /* 0x000e220000008800 */
[----:B-1----:R-:W-:-:S05]  /*0070*/  VIADD R0, R5, 0x7f ;  /* 0x0000007f05007836 */ /* 0x002fca0000000000 */
[----:B------:R-:W-:Y:S01]  /*0080*/  SHF.R.S32.HI R3, RZ, 0x1f, R0 ;  /* 0x0000001fff037819 */ /* 0x000fe20000011400 */
[----:B0-----:R-:W-:-:S03]  /*0090*/  ULEA UR7, UR4, UR7, 0x18 ;  /* 0x0000000704077291 */ /* 0x001fc6000f8ec03f */
[----:B------:R-:W-:Y:S02]  /*00a0*/  LEA.HI R3, R3, R0, RZ, 0x7 ;  /* 0x0000000003037211 */ /* 0x000fe400078f38ff */
[----:B--2---:R-:W-:Y:S02]  /*00b0*/  IABS R10, R7 ;  /* 0x00000007000a7213 */ /* 0x004fe40000000000 */
[----:B------:R-:W-:-:S04]  /*00c0*/  SHF.R.S32.HI R6, RZ, 0x7, R3 ;  /* 0x00000007ff067819 */ /* 0x000fc80000011403 */
[-C--:B------:R-:W-:Y:S02]  /*00d0*/  IABS R9, R6.reuse ;  /* 0x0000000600097213 */ /* 0x080fe40000000000 */
[----:B------:R-:W-:Y:S02]  /*00e0*/  IABS R12, R6 ;  /* 0x00000006000c7213 */ /* 0x000fe40000000000 */
[----:B------:R-:W0:Y:S08]  /*00f0*/  I2F.RP R0, R9 ;  /* 0x0000000900007306 */ /* 0x000e300000209400 */
[----:B0-----:R-:W0:Y:S02]  /*0100*/  MUFU.RCP R0, R0 ;  /* 0x0000000000007308 */ /* 0x001e240000001000 */
[----:B0-----:R-:W-:-:S02]  /*0110*/  VIADD R2, R0, 0xffffffe ;  /* 0x0ffffffe00027836 */ /* 0x001fc40000000000 */
[----:B------:R-:W-:-:S04]  /*0120*/  IMAD.MOV R0, RZ, RZ, -R12 ;  /* 0x000000ffff007224 */ /* 0x000fc800078e0a0c */
[----:B------:R0:W1:Y:S02]  /*0130*/  F2I.FTZ.U32.TRUNC.NTZ R3, R2 ;  /* 0x0000000200037305 */ /* 0x000064000021f000 */
[----:B0-----:R-:W-:Y:S02]  /*0140*/  IMAD.MOV.U32 R2, RZ, RZ, RZ ;  /* 0x000000ffff027224 */ /* 0x001fe400078e00ff */
[----:B-1----:R-:W-:-:S04]  /*0150*/  IMAD.MOV R8, RZ, RZ, -R3 ;  /* 0x000000ffff087224 */ /* 0x002fc800078e0a03 */
[----:B------:R-:W-:Y:S02]  /*0160*/  IMAD R11, R8, R9, RZ ;  /* 0x00000009080b7224 */ /* 0x000fe400078e02ff */
[----:B------:R-:W-:Y:S02]  /*0170*/  IMAD.MOV.U32 R8, RZ, RZ, R10 ;  /* 0x000000ffff087224 */ /* 0x000fe400078e000a */
[----:B------:R-:W-:-:S06]  /*0180*/  IMAD.HI.U32 R3, R3, R11, R2 ;  /* 0x0000000b03037227 */ /* 0x000fcc00078e0002 */
[----:B------:R-:W-:-:S04]  /*0190*/  IMAD.HI.U32 R3, R3, R8, RZ ;  /* 0x0000000803037227 */ /* 0x000fc800078e00ff */
[----:B------:R-:W-:-:S05]  /*01a0*/  IMAD R0, R3, R0, R8 ;  /* 0x0000000003007224 */ /* 0x000fca00078e0208 */
[----:B------:R-:W-:-:S13]  /*01b0*/  ISETP.GT.U32.AND P1, PT, R9, R0, PT ;  /* 0x000000000900720c */ /* 0x000fda0003f24070 */
[----:B------:R-:W-:Y:S02]  /*01c0*/  @!P1 IMAD.IADD R0, R0, 0x1, -R9 ;  /* 0x0000000100009824 */ /* 0x000fe400078e0a09 */
[----:B------:R-:W-:Y:S01]  /*01d0*/  @!P1 VIADD R3, R3, 0x1 ;  /* 0x0000000103039836 */ /* 0x000fe20000000000 */
[----:B------:R-:W-:Y:S02]  /*01e0*/  ISETP.NE.AND P1, PT, R6, RZ, PT ;  /* 0x000000ff0600720c */ /* 0x000fe40003f25270 */
[----:B------:R-:W-:Y:S02]  /*01f0*/  ISETP.GE.U32.AND P0, PT, R0, R9, PT ;  /* 0x000000090000720c */ /* 0x000fe40003f06070 */
[----:B------:R-:W-:-:S04]  /*0200*/  LOP3.LUT R0, R7, R6, RZ, 0x3c, !PT ;  /* 0x0000000607007212 */ /* 0x000fc800078e3cff */
[----:B------:R-:W-:Y:S01]  /*0210*/  ISETP.GE.AND P2, PT, R0, RZ, PT ;  /* 0x000000ff0000720c */ /* 0x000fe20003f46270 */
[----:B------:R-:W-:-:S06]  /*0220*/  VIADD R0, R4, 0xff ;  /* 0x000000ff04007836 */ /* 0x000fcc0000000000 */
[----:B------:R-:W-:-:S04]  /*0230*/  @P0 VIADD R3, R3, 0x1 ;  /* 0x0000000103030836 */ /* 0x000fc80000000000 */
[----:B------:R-:W-:Y:S01]  /*0240*/  IMAD.MOV.U32 R10, RZ, RZ, R3 ;  /* 0x000000ffff0a7224 */ /* 0x000fe200078e0003 */
[----:B------:R-:W-:-:S03]  /*0250*/  SHF.R.S32.HI R3, RZ, 0x1f, R0 ;  /* 0x0000001fff037819 */ /* 0x000fc60000011400 */
[----:B------:R-:W-:Y:S01]  /*0260*/  @!P2 IMAD.MOV R10, RZ, RZ, -R10 ;  /* 0x000000ffff0aa224 */ /* 0x000fe200078e0a0a */
[----:B------:R-:W-:Y:S02]  /*0270*/  LEA.HI R3, R3, R0, RZ, 0x8 ;  /* 0x0000000003037211 */ /* 0x000fe400078f40ff */
[----:B------:R-:W-:-:S04]  /*0280*/  @!P1 LOP3.LUT R10, RZ, R6, RZ, 0x33, !PT ;  /* 0x00000006ff0a9212 */ /* 0x000fc800078e33ff */
[----:B------:R-:W-:Y:S01]  /*0290*/  LEA.HI.SX32 R3, R3, -R10, 0x18 ;  /* 0x8000000a03037211 */ /* 0x000fe200078fc2ff */
[----:B------:R-:W-:-:S03]  /*02a0*/  IMAD.MOV R8, RZ, RZ, -R10 ;  /* 0x000000ffff087224 */ /* 0x000fc600078e0a0a */
[----:B------:R-:W-:Y:S01]  /*02b0*/  VIMNMX R11, R3, 0x1, PT ;  /* 0x00000001030b7848 */ /* 0x000fe20003fe0100 */
[----:B------:R-:W-:-:S03]  /*02c0*/  IMAD R8, R6, R8, R7 ;  /* 0x0000000806087224 */ /* 0x000fc600078e0207 */
[-C--:B------:R-:W-:Y:S02]  /*02d0*/  IABS R9, R11.reuse ;  /* 0x0000000b00097213 */ /* 0x080fe40000000000 */
[----:B------:R-:W-:Y:S02]  /*02e0*/  IABS R13, R11 ;  /* 0x0000000b000d7213 */ /* 0x000fe40000000000 */
[----:B------:R-:W0:Y:S08]  /*02f0*/  I2F.RP R0, R9 ;  /* 0x0000000900007306 */ /* 0x000e300000209400 */
[----:B0-----:R-:W0:Y:S02]  /*0300*/  MUFU.RCP R0, R0 ;  /* 0x0000000000007308 */ /* 0x001e240000001000 */
[----:B0-----:R-:W-:-:S06]  /*0310*/  VIADD R2, R0, 0xffffffe ;  /* 0x0ffffffe00027836 */ /* 0x001fcc0000000000 */
[----:B------:R0:W1:Y:S02]  /*0320*/  F2I.FTZ.U32.TRUNC.NTZ R3, R2 ;  /* 0x0000000200037305 */ /* 0x000064000021f000 */
[----:B0-----:R-:W-:Y:S02]  /*0330*/  IMAD.MOV.U32 R2, RZ, RZ, RZ ;  /* 0x000000ffff027224 */ /* 0x001fe400078e00ff */
[----:B-1----:R-:W-:-:S04]  /*0340*/  IMAD.MOV R12, RZ, RZ, -R3 ;  /* 0x000000ffff0c7224 */ /* 0x002fc800078e0a03 */
[----:B------:R-:W-:Y:S01]  /*0350*/  IMAD.MOV.U32 R6, RZ, RZ, R12 ;  /* 0x000000ffff067224 */ /* 0x000fe200078e000c */
[----:B------:R-:W-:-:S03]  /*0360*/  IABS R12, R8 ;  /* 0x00000008000c7213 */ /* 0x000fc60000000000 */
[----:B------:R-:W-:Y:S02]  /*0370*/  IMAD R7, R6, R9, RZ ;  /* 0x0000000906077224 */ /* 0x000fe400078e02ff */
[----:B------:R-:W-:Y:S02]  /*0380*/  IMAD.MOV.U32 R6, RZ, RZ, R12 ;  /* 0x000000ffff067224 */ /* 0x000fe400078e000c */
[----:B------:R-:W-:Y:S01]  /*0390*/  IMAD.HI.U32 R3, R3, R7, R2 ;  /* 0x0000000703037227 */ /* 0x000fe200078e0002 */
[----:B------:R-:W0:Y:S03]  /*03a0*/  LDC R12, c[0x0][0x230] ;  /* 0x00008c00ff0c7b82 */ /* 0x000e260000000800 */
[----:B------:R-:W-:Y:S02]  /*03b0*/  IMAD.MOV R7, RZ, RZ, -R13 ;  /* 0x000000ffff077224 */ /* 0x000fe400078e0a0d */
[----:B------:R-:W-:-:S02]  /*03c0*/  IMAD.HI.U32 R0, R3, R6, RZ ;  /* 0x0000000603007227 */ /* 0x000fc400078e00ff */
[----:B------:R-:W1:Y:S02]  /*03d0*/  S2R R3, SR_TID.X ;  /* 0x0000000000037919 */ /* 0x000e640000002100 */
[----:B------:R-:W-:-:S05]  /*03e0*/  IMAD R2, R0, R7, R6 ;  /* 0x0000000700027224 */ /* 0x000fca00078e0206 */
[----:B------:R-:W-:Y:S01]  /*03f0*/  ISETP.GT.U32.AND P1, PT, R9, R2, PT ;  /* 0x000000020900720c */ /* 0x000fe20003f24070 */
[----:B0-----:R-:W-:-:S12]  /*0400*/  VIADD R12, R12, 0x3f ;  /* 0x0000003f0c0c7836 */ /* 0x001fd80000000000 */
[----:B------:R-:W-:Y:S02]  /*0410*/  @!P1 IMAD.IADD R2, R2, 0x1, -R9 ;  /* 0x0000000102029824 */ /* 0x000fe400078e0a09 */
[----:B------:R-:W-:Y:S01]  /*0420*/  @!P1 VIADD R0, R0, 0x1 ;  /* 0x0000000100009836 */ /* 0x000fe20000000000 */
[----:B------:R-:W-:Y:S02]  /*0430*/  ISETP.NE.AND P1, PT, R11, RZ, PT ;  /* 0x000000ff0b00720c */ /* 0x000fe40003f25270 */
[----:B------:R-:W-:Y:S02]  /*0440*/  ISETP.GE.U32.AND P0, PT, R2, R9, PT ;  /* 0x000000090200720c */ /* 0x000fe40003f06070 */
[----:B------:R-:W-:-:S04]  /*0450*/  LOP3.LUT R2, R8, R11, RZ, 0x3c, !PT ;  /* 0x0000000b08027212 */ /* 0x000fc800078e3cff */
[----:B------:R-:W-:Y:S02]  /*0460*/  ISETP.GE.AND P2, PT, R2, RZ, PT ;  /* 0x000000ff0200720c */ /* 0x000fe40003f46270 */
[----:B-1----:R-:W-:-:S05]  /*0470*/  LOP3.LUT R218, R3, 0x7f, RZ, 0xc0, !PT ;  /* 0x0000007f03da7812 */ /* 0x002fca00078ec0ff */
[----:B------:R-:W-:Y:S01]  /*0480*/  @P0 VIADD R0, R0, 0x1 ;  /* 0x0000000100000836 */ /* 0x000fe20000000000 */
[----:B------:R-:W-:-:S05]  /*0490*/  ISETP.GT.AND P0, PT, R12, 0x3f, PT ;  /* 0x0000003f0c00780c */ /* 0x000fca0003f04270 */
[----:B------:R-:W-:Y:S01]  /*04a0*/  @!P2 IMAD.MOV R0, RZ, RZ, -R0 ;  /* 0x000000ffff00a224 */ /* 0x000fe200078e0a00 */
[----:B------:R-:W-:-:S05]  /*04b0*/  @!P1 LOP3.LUT R0, RZ, R11, RZ, 0x33, !PT ;  /* 0x0000000bff009212 */ /* 0x000fca00078e33ff */
[----:B------:R-:W-:Y:S02]  /*04c0*/  IMAD.MOV R2, RZ, RZ, -R0 ;  /* 0x000000ffff027224 */ /* 0x000fe400078e0a00 */
[----:B------:R-:W-:Y:S02]  /*04d0*/  IMAD.SHL.U32 R16, R0, 0x80, RZ ;  /* 0x0000008000107824 */ /* 0x000fe400078e00ff */
[----:B------:R-:W-:-:S04]  /*04e0*/  IMAD R2, R11, R2, R8 ;  /* 0x000000020b027224 */ /* 0x000fc800078e0208 */
[----:B------:R-:W-:-:S04]  /*04f0*/  IMAD.IADD R2, R10, 0x1, R2 ;  /* 0x000000010a027824 */ /* 0x000fc800078e0202 */
[----:B------:R-:W-:-:S04]  /*0500*/  IMAD R17, R2, 0x100, R218 ;  /* 0x0000010002117824 */ /* 0x000fc800078e02da */
[----:B------:R-:W-:Y:S01]  /*0510*/  VIADD R18, R17, 0x80 ;  /* 0x0000008011127836 */ /* 0x000fe20000000000 */
[----:B------:R-:W-:Y:S06]  /*0520*/  @P0 BRA `(.L_x_0) ;  /* 0x00000008008c0947 */ /* 0x000fec0003800000 */
[----:B------:R-:W-:Y:S01]  /*0530*/  IMAD.SHL.U32 R0, R3, 0x8, RZ ;  /* 0x0000000803007824 */ /* 0x000fe200078e00ff */
[----:B------:R0:W-:Y:S01]  /*0540*/  STL [R1], RZ ;  /* 0x000000ff01007387 */ /* 0x0001e20000100800 */
[----:B------:R-:W-:Y:S02]  /*0550*/  CS2R R152, SRZ ;  /* 0x0000000000987805 */ /* 0x000fe4000001ff00 */
[----:B------:R-:W-:Y:S02]  /*0560*/  CS2R R154, SRZ ;  /* 0x00000000009a7805 */ /* 0x000fe4000001ff00 */
[----:B------:R-:W-:Y:S01]  /*0570*/  CS2R R156, SRZ ;  /* 0x00000000009c7805 */ /* 0x000fe2000001ff00 */
[----:B------:R0:W-:Y:S01]  /*0580*/  STL [R1+0x71c], R0 ;  /* 0x00071c0001007387 */ /* 0x0001e20000100800 */
[----:B------:R-:W-:Y:S02]  /*0590*/  CS2R R158, SRZ ;  /* 0x00000000009e7805 */ /* 0x000fe4000001ff00 */
[----:B------:R-:W-:-:S02]  /*05a0*/  CS2R R160, SRZ ;  /* 0x0000000000a07805 */ /* 0x000fc4000001ff00 */
[----:B------:R-:W-:Y:S01]  /*05b0*/  CS2R R162, SRZ ;  /* 0x0000000000a27805 */ /* 0x000fe2000001ff00 */
[----:B------:R0:W-:Y:S01]  /*05c0*/  STL [R1+0x4], RZ ;  /* 0x000004ff01007387 */ /* 0x0001e20000100800 */
[----:B------:R-:W-:Y:S02]  /*05d0*/  CS2R R164, SRZ ;  /* 0x0000000000a47805 */ /* 0x000fe4000001ff00 */
[----:B------:R-:W-:Y:S02]  /*05e0*/  CS2R R166, SRZ ;  /* 0x0000000000a67805 */ /* 0x000fe4000001ff00 */
[----:B------:R-:W-:Y:S01]  /*05f0*/  CS2R R168, SRZ ;  /* 0x0000000000a87805 */ /* 0x000fe2000001ff00 */
[----:B------:R0:W-:Y:S01]  /*0600*/  STL [R1+0x8], RZ ;  /* 0x000008ff01007387 */ /* 0x0001e20000100800 */
        /* <DEDUP_REMOVED lines=115> */
[----:B------:R0:W-:Y:S04]  /*0d40*/  STL [R1+0x7c], RZ ;  /* 0x00007cff01007387 */ /* 0x0001e80000100800 */
        /* <DEDUP_REMOVED lines=31> */
[----:B------:R0:W-:Y:S01]  /*0f40*/  STL [R1+0xfc], RZ ;  /* 0x0000fcff01007387 */ /* 0x0001e20000100800 */
[----:B------:R-:W-:Y:S05]  /*0f50*/  BRA `(.L_x_1) ;  /* 0x0000013c003c7947 */ /* 0x000fea0003800000 */
.L_x_0:
[----:B------:R-:W-:Y:S01]  /*0f60*/  IABS R23, R4 ;  /* 0x0000000400177213 */ /* 0x000fe20000000000 */
[----:B------:R-:W-:Y:S01]  /*0f70*/  ULDC UR8, c[0x0][0x23c] ;  /* 0x00008f0000087ab9 */ /* 0x000fe20000000800 */
[----:B------:R-:W-:Y:S01]  /*0f80*/  IABS R2, R5 ;  /* 0x0000000500027213 */ /* 0x000fe20000000000 */
[----:B------:R-:W-:Y:S01]  /*0f90*/  ULDC.64 UR4, c[0x0][0x218] ;  /* 0x0000860000047ab9 */ /* 0x000fe20000000a00 */
[----:B------:R-:W0:Y:S01]  /*0fa0*/  I2F.RP R0, R23 ;  /* 0x0000001700007306 */ /* 0x000e220000209400 */
[----:B------:R-:W-:Y:S01]  /*0fb0*/  SHF.R.U32.HI R7, RZ, 0x6, R3 ;  /* 0x00000006ff077819 */ /* 0x000fe20000011603 */
[----:B------:R-:W-:Y:S01]  /*0fc0*/  ULDC.64 UR10, c[0x0][0x210] ;  /* 0x00008400000a7ab9 */ /* 0x000fe20000000a00 */
[----:B------:R-:W-:Y:S01]  /*0fd0*/  ISETP.GE.AND P6, PT, R17, RZ, PT ;  /* 0x000000ff1100720c */ /* 0x000fe20003fc6270 */
[----:B------:R-:W-:Y:S01]  /*0fe0*/  UMOV UR38, 0xfffffffe ;  /* 0xfffffffe00267882 */ /* 0x000fe20000000000 */
[----:B------:R-:W-:Y:S01]  /*0ff0*/  SGXT.U32 R7, R7, 0x1 ;  /* 0x000000010707781a */ /* 0x000fe20000000000 */
[----:B------:R-:W-:Y:S01]  /*1000*/  UMOV UR39, 0x7fffffdf ;  /* 0x7fffffdf00277882 */ /* 0x000fe20000000000 */
[----:B------:R-:W-:Y:S01]  /*1010*/  LOP3.LUT R76, R3, 0x3f, RZ, 0xc0, !PT ;  /* 0x0000003f034c7812 */ /* 0x000fe200078ec0ff */
[----:B------:R-:W1:Y:S01]  /*1020*/  I2F.RP R13, R2 ;  /* 0x00000002000d7306 */ /* 0x000e620000209400 */
[----:B------:R-:W-:-:S02]  /*1030*/  LOP3.LUT R6, R16, R7, RZ, 0xfc, !PT ;  /* 0x0000000710067212 */ /* 0x000fc400078efcff */
[----:B------:R-:W-:Y:S02]  /*1040*/  CS2R R152, SRZ ;  /* 0x0000000000987805 */ /* 0x000fe4000001ff00 */
[----:B------:R-:W-:Y:S02]  /*1050*/  CS2R R154, SRZ ;  /* 0x00000000009a7805 */ /* 0x000fe4000001ff00 */
[----:B------:R-:W-:Y:S02]  /*1060*/  CS2R R156, SRZ ;  /* 0x00000000009c7805 */ /* 0x000fe4000001ff00 */
[C---:B------:R-:W-:Y:S02]  /*1070*/  LOP3.LUT R29, R6.reuse, 0x76, RZ, 0xfc, !PT ;  /* 0x00000076061d7812 */ /* 0x040fe400078efcff */
[----:B------:R-:W-:Y:S02]  /*1080*/  CS2R R158, SRZ ;  /* 0x00000000009e7805 */ /* 0x000fe4000001ff00 */
[----:B------:R-:W-:Y:S01]  /*1090*/  LOP3.LUT R28, R6, 0x78, RZ, 0xfc, !PT ;  /* 0x00000078061c7812 */ /* 0x000fe200078efcff */
[----:B0-----:R-:W0:Y:S01]  /*10a0*/  MUFU.RCP R0, R0 ;  /* 0x0000000000007308 */ /* 0x001e220000001000 */
[----:B------:R-:W-:-:S02]  /*10b0*/  IABS R22, R29 ;  /* 0x0000001d00167213 */ /* 0x000fc40000000000 */
[----:B------:R-:W-:Y:S02]  /*10c0*/  CS2R R160, SRZ ;  /* 0x0000000000a07805 */ /* 0x000fe4000001ff00 */
[C---:B------:R-:W-:Y:S02]  /*10d0*/  LOP3.LUT R31, R6.reuse, 0x72, RZ, 0xfc, !PT ;  /* 0x00000072061f7812 */ /* 0x040fe400078efcff */
[----:B------:R-:W-:Y:S02]  /*10e0*/  CS2R R162, SRZ ;  /* 0x0000000000a27805 */ /* 0x000fe4000001ff00 */
[----:B------:R-:W-:Y:S02]  /*10f0*/  LOP3.LUT R30, R6, 0x74, RZ, 0xfc, !PT ;  /* 0x00000074061e7812 */ /* 0x000fe400078efcff */
[----:B------:R-:W-:Y:S02]  /*1100*/  CS2R R164, SRZ ;  /* 0x0000000000a47805 */ /* 0x000fe4000001ff00 */
[----:B------:R-:W-:Y:S01]  /*1110*/  IABS R26, R31 ;  /* 0x0000001f001a7213 */ /* 0x000fe20000000000 */
[----:B-1----:R-:W1:Y:S01]  /*1120*/  MUFU.RCP R13, R13 ;  /* 0x0000000d000d7308 */ /* 0x002e620000001000 */
[----:B------:R-:W-:-:S02]  /*1130*/  IABS R24, R30 ;  /* 0x0000001e00187213 */ /* 0x000fc40000000000 */
[----:B------:R-:W-:Y:S02]  /*1140*/  CS2R R166, SRZ ;  /* 0x0000000000a67805 */ /* 0x000fe4000001ff00 */
[C---:B------:R-:W-:Y:S02]  /*1150*/  LOP3.LUT R32, R6.reuse, 0x5a, RZ, 0xfc, !PT ;  /* 0x0000005a06207812 */ /* 0x040fe400078efcff */
[----:B------:R-:W-:Y:S02]  /*1160*/  CS2R R168, SRZ ;  /* 0x0000000000a87805 */ /* 0x000fe4000001ff00 */
[C---:B------:R-:W-:Y:S02]  /*1170*/  LOP3.LUT R33, R6.reuse, 0x58, RZ, 0xfc, !PT ;  /* 0x0000005806217812 */ /* 0x040fe400078efcff */
[----:B------:R-:W-:Y:S02]  /*1180*/  CS2R R170, SRZ ;  /* 0x0000000000aa7805 */ /* 0x000fe4000001ff00 */
[----:B------:R-:W-:-:S02]  /*1190*/  LOP3.LUT R37, R6, 0x50, RZ, 0xfc, !PT ;  /* 0x0000005006257812 */ /* 0x000fc400078efcff */
[----:B------:R-:W-:Y:S01]  /*11a0*/  CS2R R172, SRZ ;  /* 0x0000000000ac7805 */ /* 0x000fe2000001ff00 */
[----:B0-----:R-:W-:Y:S01]  /*11b0*/  VIADD R8, R0, 0xffffffe ;  /* 0x0ffffffe00087836 */ /* 0x001fe20000000000 */
[----:B------:R-:W-:Y:S02]  /*11c0*/  IABS R0, R17 ;  /* 0x0000001100007213 */ /* 0x000fe40000000000 */
[----:B------:R-:W-:Y:S02]  /*11d0*/  CS2R R174, SRZ ;  /* 0x0000000000ae7805 */ /* 0x000fe4000001ff00 */
[----:B------:R-:W-:Y:S01]  /*11e0*/  LOP3.LUT R38, R6, 0x4c, RZ, 0xfc, !PT ;  /* 0x0000004c06267812 */ /* 0x000fe200078efcff */
[----:B------:R0:W2:Y:S01]  /*11f0*/  F2I.FTZ.U32.TRUNC.NTZ R9, R8 ;  /* 0x0000000800097305 */ /* 0x0000a2000021f000 */
[----:B------:R-:W-:Y:S02]  /*1200*/  IABS R34, R37 ;  /* 0x0000002500227213 */ /* 0x000fe40000000000 */
[----:B------:R-:W-:-:S02]  /*1210*/  CS2R R176, SRZ ;  /* 0x0000000000b07805 */ /* 0x000fc4000001ff00 */
[C---:B------:R-:W-:Y:S01]  /*1220*/  LOP3.LUT R36, R6.reuse, 0x52, RZ, 0xfc, !PT ;  /* 0x0000005206247812 */ /* 0x040fe200078efcff */
[----:B-1----:R-:W-:Y:S01]  /*1230*/  VIADD R10, R13, 0xffffffe ;  /* 0x0ffffffe0d0a7836 */ /* 0x002fe20000000000 */
[----:B------:R-:W-:Y:S02]  /*1240*/  LOP3.LUT R13, R6, 0x7c, RZ, 0xfc, !PT ;  /* 0x0000007c060d7812 */ /* 0x000fe400078efcff */
[----:B------:R-:W-:Y:S02]  /*1250*/  CS2R R178, SRZ ;  /* 0x0000000000b27805 */ /* 0x000fe4000001ff00 */
[----:B------:R-:W-:Y:S01]  /*1260*/  IABS R35, R38 ;  /* 0x0000002600237213 */ /* 0x000fe20000000000 */
[----:B------:R1:W3:Y:S01]  /*1270*/  F2I.FTZ.U32.TRUNC.NTZ R11, R10 ;  /* 0x0000000a000b7305 */ /* 0x0002e2000021f000 */
[----:B0-----:R-:W-:Y:S01]  /*1280*/  IMAD.MOV.U32 R8, RZ, RZ, RZ ;  /* 0x000000ffff087224 */ /* 0x001fe200078e00ff */
[----:B------:R-:W-:Y:S02]  /*1290*/  IABS R19, R13 ;  /* 0x0000000d00137213 */ /* 0x000fe40000000000 */
[----:B------:R-:W-:-:S02]  /*12a0*/  CS2R R180, SRZ ;  /* 0x0000000000b47805 */ /* 0x000fc4000001ff00 */
[----:B------:R-:W-:Y:S02]  /*12b0*/  ISETP.GE.AND P4, PT, R13, RZ, PT ;  /* 0x000000ff0d00720c */ /* 0x000fe40003f86270 */
[----:B------:R-:W-:Y:S02]  /*12c0*/  CS2R R182, SRZ ;  /* 0x0000000000b67805 */ /* 0x000fe4000001ff00 */
[C---:B------:R-:W-:Y:S01]  /*12d0*/  LOP3.LUT R39, R6.reuse, 0x4a, RZ, 0xfc, !PT ;  /* 0x0000004a06277812 */ /* 0x040fe200078efcff */
[----:B--2---:R-:W-:Y:S01]  /*12e0*/  IMAD.MOV R14, RZ, RZ, -R9 ;  /* 0x000000ffff0e7224 */ /* 0x004fe200078e0a09 */
[C---:B------:R-:W-:Y:S01]  /*12f0*/  LOP3.LUT R41, R6.reuse, 0x48, RZ, 0xfc, !PT ;  /* 0x0000004806297812 */ /* 0x040fe200078efcff */
[----:B-1----:R-:W-:Y:S01]  /*1300*/  IMAD.MOV.U32 R10, RZ, RZ, RZ ;  /* 0x000000ffff0a7224 */ /* 0x002fe200078e00ff */
[----:B------:R-:W-:Y:S01]  /*1310*/  LOP3.LUT R42, R6, 0x46, RZ, 0xfc, !PT ;  /* 0x00000046062a7812 */ /* 0x000fe200078efcff */
[----:B------:R-:W-:Y:S01]  /*1320*/  IMAD R7, R14, R23, RZ ;  /* 0x000000170e077224 */ /* 0x000fe200078e02ff */
[----:B------:R-:W-:-:S02]  /*1330*/  LOP3.LUT R43, R6, 0x44, RZ, 0xfc, !PT ;  /* 0x00000044062b7812 */ /* 0x000fc400078efcff */
[----:B------:R-:W-:Y:S02]  /*1340*/  CS2R R184, SRZ ;  /* 0x0000000000b87805 */ /* 0x000fe4000001ff00 */
[C---:B------:R-:W-:Y:S01]  /*1350*/  LOP3.LUT R44, R6.reuse, 0x42, RZ, 0xfc, !PT ;  /* 0x00000042062c7812 */ /* 0x040fe200078efcff */
[----:B---3--:R-:W-:Y:S01]  /*1360*/  IMAD.MOV R15, RZ, RZ, -R11 ;  /* 0x000000ffff0f7224 */ /* 0x008fe200078e0a0b */
[C---:B------:R-:W-:Y:S01]  /*1370*/  LOP3.LUT R45, R6.reuse, 0x38, RZ, 0xfc, !PT ;  /* 0x00000038062d7812 */ /* 0x040fe200078efcff */
[----:B------:R-:W-:Y:S01]  /*1380*/  IMAD.HI.U32 R8, R9, R7, R8 ;  /* 0x0000000709087227 */ /* 0x000fe200078e0008 */
[----:B------:R-:W-:Y:S02]  /*1390*/  IABS R40, R44 ;  /* 0x0000002c00287213 */ /* 0x000fe40000000000 */
[----:B------:R-:W-:Y:S02]  /*13a0*/  CS2R R186, SRZ ;  /* 0x0000000000ba7805 */ /* 0x000fe4000001ff00 */
[----:B------:R-:W-:Y:S01]  /*13b0*/  LOP3.LUT R48, R6, 0x36, RZ, 0xfc, !PT ;  /* 0x0000003606307812 */ /* 0x000fe200078efcff */
[----:B------:R-:W-:Y:S01]  /*13c0*/  IMAD R7, R15, R2, RZ ;  /* 0x000000020f077224 */ /* 0x000fe200078e02ff */
[----:B------:R-:W-:-:S02]  /*13d0*/  IABS R15, R18 ;  /* 0x00000012000f7213 */ /* 0x000fc40000000000 */
[----:B------:R-:W-:Y:S02]  /*13e0*/  CS2R R188, SRZ ;  /* 0x0000000000bc7805 */ /* 0x000fe4000001ff00 */
[C---:B------:R-:W-:Y:S01]  /*13f0*/  LOP3.LUT R49, R6.reuse, 0x34, RZ, 0xfc, !PT ;  /* 0x0000003406317812 */ /* 0x040fe200078efcff */
[----:B------:R-:W-:Y:S01]  /*1400*/  IMAD.HI.U32 R7, R11, R7, R10 ;  /* 0x000000070b077227 */ /* 0x000fe200078e000a */
[----:B------:R-:W-:Y:S02]  /*1410*/  SHF.R.S32.HI R11, RZ, 0x1f, R12 ;  /* 0x0000001fff0b7819 */ /* 0x000fe4000001140c */
[----:B------:R-:W-:Y:S02]  /*1420*/  CS2R R190, SRZ ;  /* 0x0000000000be7805 */ /* 0x000fe4000001ff00 */
[----:B------:R-:W-:Y:S01]  /*1430*/  IABS R46, R49 ;  /* 0x00000031002e7213 */ /* 0x000fe20000000000 */
[----:B------:R-:W-:Y:S01]  /*1440*/  IMAD.MOV.U32 R10, RZ, RZ, R0 ;  /* 0x000000ffff0a7224 */ /* 0x000fe200078e0000 */
[C---:B------:R-:W-:Y:S01]  /*1450*/  LOP3.LUT R50, R6.reuse, 0x32, RZ, 0xfc, !PT ;  /* 0x0000003206327812 */ /* 0x040fe200078efcff */
[----:B------:R-:W-:Y:S01]  /*1460*/  IMAD.HI.U32 R9, R7, R19, RZ ;  /* 0x0000001307097227 */ /* 0x000fe200078e00ff */
[----:B------:R-:W-:-:S02]  /*1470*/  LOP3.LUT R51, R6, 0x2c, RZ, 0xfc, !PT ;  /* 0x0000002c06337812 */ /* 0x000fc400078efcff */
[----:B------:R-:W-:Y:S02]  /*1480*/  CS2R R192, SRZ ;  /* 0x0000000000c07805 */ /* 0x000fe4000001ff00 */
[----:B------:R-:W-:Y:S01]  /*1490*/  IABS R47, R50 ;  /* 0x00000032002f7213 */ /* 0x000fe20000000000 */
[----:B------:R-:W-:Y:S01]  /*14a0*/  IMAD.HI.U32 R0, R8, R10, RZ ;  /* 0x0000000a08007227 */ /* 0x000fe200078e00ff */
[C---:B------:R-:W-:Y:S02]  /*14b0*/  LOP3.LUT R53, R6.reuse, 0x2a, RZ, 0xfc, !PT ;  /* 0x0000002a06357812 */ /* 0x040fe400078efcff */
[----:B------:R-:W-:Y:S02]  /*14c0*/  CS2R R194, SRZ ;  /* 0x0000000000c27805 */ /* 0x000fe4000001ff00 */
[----:B------:R-:W-:Y:S01]  /*14d0*/  LOP3.LUT R54, R6, 0x28, RZ, 0xfc, !PT ;  /* 0x0000002806367812 */ /* 0x000fe200078efcff */
[----:B------:R-:W-:Y:S01]  /*14e0*/  IMAD.HI.U32 R8, R8, R15, RZ ;  /* 0x0000000f08087227 */ /* 0x000fe200078e00ff */
[----:B------:R-:W-:-:S02]  /*14f0*/  LOP3.LUT R55, R6, 0x26, RZ, 0xfc, !PT ;  /* 0x0000002606377812 */ /* 0x000fc400078efcff */
[----:B------:R-:W-:Y:S02]  /*1500*/  CS2R R196, SRZ ;  /* 0x0000000000c47805 */ /* 0x000fe4000001ff00 */
[C---:B------:R-:W-:Y:S01]  /*1510*/  LOP3.LUT R58, R6.reuse, 0x1a, RZ, 0xfc, !PT ;  /* 0x0000001a063a7812 */ /* 0x040fe200078efcff */
[----:B------:R-:W-:Y:S01]  /*1520*/  IMAD.MOV R14, RZ, RZ, -R0 ;  /* 0x000000ffff0e7224 */ /* 0x000fe200078e0a00 */
[----:B------:R-:W-:Y:S01]  /*1530*/  LEA.HI R0, R11, R12, RZ, 0x6 ;  /* 0x0000000c0b007211 */ /* 0x000fe200078f30ff */
[----:B------:R-:W-:Y:S01]  /*1540*/  IMAD.MOV R20, RZ, RZ, -R8 ;  /* 0x000000ffff147224 */ /* 0x000fe200078e0a08 */
[----:B------:R-:W-:Y:S01]  /*1550*/  IABS R52, R55 ;  /* 0x0000003700347213 */ /* 0x000fe20000000000 */
[C---:B------:R-:W-:Y:S01]  /*1560*/  IMAD R8, R23.reuse, R14, R10 ;  /* 0x0000000e17087224 */ /* 0x040fe200078e020a */
[----:B------:R-:W-:Y:S01]  /*1570*/  LOP3.LUT R56, R6, 0x1c, RZ, 0xfc, !PT ;  /* 0x0000001c06387812 */ /* 0x000fe200078efcff */
[C---:B------:R-:W-:Y:S01]  /*1580*/  IMAD R10, R23.reuse, R20, R15 ;  /* 0x00000014170a7224 */ /* 0x040fe200078e020f */
[----:B------:R-:W-:Y:S01]  /*1590*/  IABS R20, R28 ;  /* 0x0000001c00147213 */ /* 0x000fe20000000000 */
[----:B------:R-:W-:Y:S01]  /*15a0*/  IMAD.MOV R9, RZ, RZ, -R9 ;  /* 0x000000ffff097224 */ /* 0x000fe200078e0a09 */
[----:B------:R-:W-:Y:S01]  /*15b0*/  ISETP.GT.U32.AND P0, PT, R23, R8, PT ;  /* 0x000000081700720c */ /* 0x000fe20003f04070 */
[----:B------:R-:W-:Y:S01]  /*15c0*/  IMAD.HI.U32 R13, R7, R22, RZ ;  /* 0x00000016070d7227 */ /* 0x000fe200078e00ff */
[----:B------:R-:W-:-:S02]  /*15d0*/  ISETP.GT.U32.AND P1, PT, R23, R10, PT ;  /* 0x0000000a1700720c */ /* 0x000fc40003f24070 */
[----:B------:R-:W-:Y:S02]  /*15e0*/  CS2R R198, SRZ ;  /* 0x0000000000c67805 */ /* 0x000fe4000001ff00 */
[----:B------:R-:W-:Y:S01]  /*15f0*/  LOP3.LUT R60, R6, 0x18, RZ, 0xfc, !PT ;  /* 0x00000018063c7812 */ /* 0x000fe200078efcff */
[----:B------:R-:W-:Y:S01]  /*1600*/  IMAD R11, R2, R9, R19 ;  /* 0x00000009020b7224 */ /* 0x000fe200078e0213 */
[----:B------:R-:W-:Y:S01]  /*1610*/  LOP3.LUT R9, R6, 0x7a, RZ, 0xfc, !PT ;  /* 0x0000007a06097812 */ /* 0x000fe200078efcff */
[----:B------:R-:W-:Y:S01]  /*1620*/  IMAD.HI.U32 R12, R7, R20, RZ ;  /* 0x00000014070c7227 */ /* 0x000fe200078e00ff */
[----:B------:R-:W-:Y:S02]  /*1630*/  IABS R59, R56 ;  /* 0x00000038003b7213 */ /* 0x000fe40000000000 */
[----:B------:R-:W-:Y:S02]  /*1640*/  CS2R R200, SRZ ;  /* 0x0000000000c87805 */ /* 0x000fe4000001ff00 */
[----:B------:R-:W-:Y:S01]  /*1650*/  IABS R19, R9 ;  /* 0x0000000900137213 */ /* 0x000fe20000000000 */
[----:B------:R-:W-:Y:S01]  /*1660*/  IMAD.MOV R25, RZ, RZ, -R13 ;  /* 0x000000ffff197224 */ /* 0x000fe200078e0a0d */
[----:B------:R-:W-:Y:S01]  /*1670*/  ISETP.GE.AND P3, PT, R9, RZ, PT ;  /* 0x000000ff0900720c */ /* 0x000fe20003f66270 */
[----:B------:R-:W-:Y:S01]  /*1680*/  IMAD.HI.U32 R15, R7, R26, RZ ;  /* 0x0000001a070f7227 */ /* 0x000fe200078e00ff */
[----:B------:R-:W-:-:S02]  /*1690*/  ISETP.GT.U32.AND P2, PT, R2, R11, PT ;  /* 0x0000000b0200720c */ /* 0x000fc40003f44070 */
[----:B------:R-:W-:Y:S02]  /*16a0*/  CS2R R202, SRZ ;  /* 0x0000000000ca7805 */ /* 0x000fe4000001ff00 */
[----:B------:R-:W-:Y:S01]  /*16b0*/  LOP3.LUT R72, R6, 0x4, RZ, 0xfc, !PT ;  /* 0x0000000406487812 */ /* 0x000fe200078efcff */
[----:B------:R-:W-:Y:S01]  /*16c0*/  @!P1 IMAD.IADD R10, R10, 0x1, -R23 ;  /* 0x000000010a0a9824 */ /* 0x000fe200078e0a17 */
[----:B------:R-:W-:Y:S01]  /*16d0*/  LOP3.LUT R74, R6, 0x2, RZ, 0xfc, !PT ;  /* 0x00000002064a7812 */ /* 0x000fe200078efcff */
[----:B------:R-:W-:Y:S01]  /*16e0*/  IMAD.HI.U32 R9, R7, R19, RZ ;  /* 0x0000001307097227 */ /* 0x000fe200078e00ff */
[----:B------:R-:W-:Y:S02]  /*16f0*/  IABS R103, R72 ;  /* 0x0000004800677213 */ /* 0x000fe40000000000 */
[----:B------:R-:W-:Y:S02]  /*1700*/  CS2R R204, SRZ ;  /* 0x0000000000cc7805 */ /* 0x000fe4000001ff00 */
[C---:B------:R-:W-:Y:S01]  /*1710*/  ISETP.GT.U32.AND P1, PT, R23.reuse, R10, PT ;  /* 0x0000000a1700720c */ /* 0x040fe20003f24070 */
[----:B------:R-:W-:Y:S01]  /*1720*/  IMAD.MOV R9, RZ, RZ, -R9 ;  /* 0x000000ffff097224 */ /* 0x000fe200078e0a09 */
[----:B------:R-:W-:Y:S01]  /*1730*/  IABS R105, R74 ;  /* 0x0000004a00697213 */ /* 0x000fe20000000000 */
[----:B------:R-:W-:Y:S01]  /*1740*/  @!P0 IMAD.IADD R8, R8, 0x1, -R23 ;  /* 0x0000000108088824 */ /* 0x000fe200078e0a17 */
[----:B------:R-:W-:Y:S01]  /*1750*/  IABS R107, R6 ;  /* 0x00000006006b7213 */ /* 0x000fe20000000000 */
[C---:B------:R-:W-:Y:S01]  /*1760*/  IMAD R13, R2.reuse, R9, R19 ;  /* 0x00000009020d7224 */ /* 0x040fe200078e0213 */
[----:B------:R-:W-:Y:S01]  /*1770*/  CS2R R206, SRZ ;  /* 0x0000000000ce7805 */ /* 0x000fe2000001ff00 */
[----:B------:R-:W-:Y:S01]  /*1780*/  IMAD.MOV R21, RZ, RZ, -R12 ;  /* 0x000000ffff157224 */ /* 0x000fe200078e0a0c */
[----:B------:R-:W-:Y:S01]  /*1790*/  ISETP.GT.U32.AND P0, PT, R23, R8, PT ;  /* 0x000000081700720c */ /* 0x000fe20003f04070 */
[----:B------:R-:W-:Y:S01]  /*17a0*/  IMAD.MOV R9, RZ, RZ, -R15 ;  /* 0x000000ffff097224 */ /* 0x000fe200078e0a0f */
[C---:B------:R-:W-:Y:S01]  /*17b0*/  ISETP.GT.U32.AND P5, PT, R2.reuse, R13, PT ;  /* 0x0000000d0200720c */ /* 0x040fe20003fa4070 */
[----:B------:R-:W-:Y:S01]  /*17c0*/  IMAD R15, R2, R21, R20 ;  /* 0x00000015020f7224 */ /* 0x000fe200078e0214 */
[----:B------:R-:W-:Y:S01]  /*17d0*/  CS2R R208, SRZ ;  /* 0x0000000000d07805 */ /* 0x000fe2000001ff00 */
[----:B------:R-:W-:Y:S01]  /*17e0*/  @!P1 IMAD.IADD R10, R10, 0x1, -R23 ;  /* 0x000000010a0a9824 */ /* 0x000fe200078e0a17 */
[----:B------:R-:W-:Y:S01]  /*17f0*/  ISETP.GE.AND P1, PT, R18, RZ, PT ;  /* 0x000000ff1200720c */ /* 0x000fe20003f26270 */
[----:B------:R-:W-:Y:S01]  /*1800*/  @!P2 IMAD.IADD R11, R11, 0x1, -R2 ;  /* 0x000000010b0ba824 */ /* 0x000fe200078e0a02 */
[----:B------:R-:W-:Y:S01]  /*1810*/  ISETP.GT.U32.AND P2, PT, R2, R15, PT ;  /* 0x0000000f0200720c */ /* 0x000fe20003f44070 */
[----:B------:R-:W-:Y:S01]  /*1820*/  IMAD.HI.U32 R14, R7, R24, RZ ;  /* 0x00000018070e7227 */ /* 0x000fe200078e00ff */
[----:B------:R-:W-:-:S02]  /*1830*/  CS2R R210, SRZ ;  /* 0x0000000000d27805 */ /* 0x000fc4000001ff00 */
[----:B------:R-:W-:Y:S02]  /*1840*/  CS2R R212, SRZ ;  /* 0x0000000000d47805 */ /* 0x000fe4000001ff00 */
[----:B------:R-:W-:Y:S01]  /*1850*/  CS2R R214, SRZ ;  /* 0x0000000000d67805 */ /* 0x000fe2000001ff00 */
[----:B------:R-:W-:Y:S01]  /*1860*/  IMAD R19, R2, R25, R22 ;  /* 0x0000001902137224 */ /* 0x000fe200078e0216 */
[----:B------:R-:W-:Y:S01]  /*1870*/  LOP3.LUT R25, R6, 0x6c, RZ, 0xfc, !PT ;  /* 0x0000006c06197812 */ /* 0x000fe200078efcff */
[----:B------:R-:W-:Y:S01]  /*1880*/  IMAD.MOV R27, RZ, RZ, -R14 ;  /* 0x000000ffff1b7224 */ /* 0x000fe200078e0a0e */
[----:B------:R-:W-:Y:S01]  /*1890*/  CS2R R134, SRZ ;  /* 0x0000000000867805 */ /* 0x000fe2000001ff00 */
[----:B------:R-:W-:Y:S01]  /*18a0*/  @!P0 IMAD.IADD R8, R8, 0x1, -R23 ;  /* 0x0000000108088824 */ /* 0x000fe200078e0a17 */
[----:B------:R-:W-:Y:S01]  /*18b0*/  ISETP.NE.AND P0, PT, R4, RZ, PT ;  /* 0x000000ff0400720c */ /* 0x000fe20003f05270 */
[----:B------:R-:W-:Y:S01]  /*18c0*/  @!P5 IMAD.IADD R13, R13, 0x1, -R2 ;  /* 0x000000010d0dd824 */ /* 0x000fe200078e0a02 */
[C---:B------:R-:W-:Y:S01]  /*18d0*/  ISETP.GT.U32.AND P5, PT, R2.reuse, R11, PT ;  /* 0x0000000b0200720c */ /* 0x040fe20003fa4070 */
[C---:B------:R-:W-:Y:S01]  /*18e0*/  IMAD R12, R2.reuse, R9, R26 ;  /* 0x00000009020c7224 */ /* 0x040fe200078e021a */
[----:B------:R-:W-:Y:S01]  /*18f0*/  LOP3.LUT R9, RZ, R4, RZ, 0x33, !PT ;  /* 0x00000004ff097212 */ /* 0x000fe200078e33ff */
[----:B------:R-:W-:Y:S01]  /*1900*/  @!P1 IMAD.MOV R10, RZ, RZ, -R10 ;  /* 0x000000ffff0a9224 */ /* 0x000fe200078e0a0a */
[C---:B------:R-:W-:Y:S01]  /*1910*/  ISETP.GT.U32.AND P1, PT, R2.reuse, R19, PT ;  /* 0x000000130200720c */ /* 0x040fe20003f24070 */
[----:B------:R-:W-:Y:S01]  /*1920*/  IMAD R21, R2, R27, R24 ;  /* 0x0000001b02157224 */ /* 0x000fe200078e0218 */
[----:B------:R-:W-:Y:S01]  /*1930*/  LOP3.LUT R24, R6, 0x70, RZ, 0xfc, !PT ;  /* 0x0000007006187812 */ /* 0x000fe200078efcff */
[----:B------:R-:W-:Y:S01]  /*1940*/  @!P6 IMAD.MOV R8, RZ, RZ, -R8 ;  /* 0x000000ffff08e224 */ /* 0x000fe200078e0a08 */
[C---:B------:R-:W-:Y:S01]  /*1950*/  ISETP.GT.U32.AND P6, PT, R2.reuse, R13, PT ;  /* 0x0000000d0200720c */ /* 0x040fe20003fc4070 */
[----:B------:R-:W-:Y:S01]  /*1960*/  @!P2 IMAD.IADD R15, R15, 0x1, -R2 ;  /* 0x000000010f0fa824 */ /* 0x000fe200078e0a02 */
[----:B------:R-:W-:-:S02]  /*1970*/  ISETP.GT.U32.AND P2, PT, R2, R12, PT ;  /* 0x0000000c0200720c */ /* 0x000fc40003f44070 */
[----:B------:R-:W-:Y:S02]  /*1980*/  CS2R R136, SRZ ;  /* 0x0000000000887805 */ /* 0x000fe4000001ff00 */
[----:B------:R-:W-:Y:S01]  /*1990*/  IABS R14, R24 ;  /* 0x00000018000e7213 */ /* 0x000fe20000000000 */
[----:B------:R-:W-:Y:S01]  /*19a0*/  @!P5 IMAD.IADD R11, R11, 0x1, -R2 ;  /* 0x000000010b0bd824 */ /* 0x000fe200078e0a02 */
[C---:B------:R-:W-:Y:S02]  /*19b0*/  SEL R22, R9.reuse, R8, !P0 ;  /* 0x0000000809167207 */ /* 0x040fe40004000000 */
[----:B------:R-:W-:Y:S02]  /*19c0*/  CS2R R138, SRZ ;  /* 0x00000000008a7805 */ /* 0x000fe4000001ff00 */
[----:B------:R-:W-:Y:S01]  /*19d0*/  SEL R216, R9, R10, !P0 ;  /* 0x0000000a09d87207 */ /* 0x000fe20004000000 */
[----:B------:R-:W-:Y:S01]  /*19e0*/  IMAD.HI.U32 R4, R7, R14, RZ ;  /* 0x0000000e07047227 */ /* 0x000fe200078e00ff */
[----:B------:R-:W-:-:S02]  /*19f0*/  ISETP.GT.U32.AND P0, PT, R2, R21, PT ;  /* 0x000000150200720c */ /* 0x000fc40003f04070 */
[----:B------:R-:W-:Y:S02]  /*1a00*/  CS2R R140, SRZ ;  /* 0x00000000008c7805 */ /* 0x000fe4000001ff00 */
[----:B------:R-:W-:Y:S01]  /*1a10*/  IABS R23, R25 ;  /* 0x0000001900177213 */ /* 0x000fe20000000000 */
[--C-:B------:R-:W-:Y:S01]  /*1a20*/  @!P1 IMAD.IADD R19, R19, 0x1, -R2.reuse ;  /* 0x0000000113139824 */ /* 0x100fe200078e0a02 */
[----:B------:R-:W-:Y:S01]  /*1a30*/  ISETP.GT.U32.AND P5, PT, R2, R15, PT ;  /* 0x0000000f0200720c */ /* 0x000fe20003fa4070 */
[----:B------:R-:W-:Y:S01]  /*1a40*/  @!P6 IMAD.IADD R13, R13, 0x1, -R2 ;  /* 0x000000010d0de824 */ /* 0x000fe200078e0a02 */
[----:B------:R-:W-:Y:S01]  /*1a50*/  ISETP.GE.AND P6, PT, R28, RZ, PT ;  /* 0x000000ff1c00720c */ /* 0x000fe20003fc6270 */
[----:B------:R-:W-:Y:S01]  /*1a60*/  IMAD.MOV R9, RZ, RZ, -R4 ;  /* 0x000000ffff097224 */ /* 0x000fe200078e0a04 */
[----:B------:R-:W-:Y:S01]  /*1a70*/  LOP3.LUT R4, R6, 0x6a, RZ, 0xfc, !PT ;  /* 0x0000006a06047812 */ /* 0x000fe200078efcff */
[----:B------:R-:W-:Y:S01]  /*1a80*/  @!P2 IMAD.IADD R12, R12, 0x1, -R2 ;  /* 0x000000010c0ca824 */ /* 0x000fe200078e0a02 */
[----:B------:R-:W-:Y:S01]  /*1a90*/  ISETP.GT.U32.AND P2, PT, R2, R19, PT ;  /* 0x000000130200720c */ /* 0x000fe20003f44070 */
[----:B------:R-:W-:Y:S01]  /*1aa0*/  IMAD.HI.U32 R8, R7, R23, RZ ;  /* 0x0000001707087227 */ /* 0x000fe200078e00ff */
[----:B------:R-:W-:-:S02]  /*1ab0*/  LOP3.LUT R26, R6, 0x68, RZ, 0xfc, !PT ;  /* 0x00000068061a7812 */ /* 0x000fc400078efcff */
[----:B------:R-:W-:Y:S02]  /*1ac0*/  CS2R R142, SRZ ;  /* 0x00000000008e7805 */ /* 0x000fe4000001ff00 */
[----:B------:R-:W-:Y:S01]  /*1ad0*/  ISETP.GE.AND P1, PT, R29, RZ, PT ;  /* 0x000000ff1d00720c */ /* 0x000fe20003f26270 */
[----:B------:R-:W-:Y:S01]  /*1ae0*/  IMAD R14, R2, R9, R14 ;  /* 0x00000009020e7224 */ /* 0x000fe200078e020e */
[----:B------:R-:W-:Y:S01]  /*1af0*/  IABS R20, R26 ;  /* 0x0000001a00147213 */ /* 0x000fe20000000000 */
[----:B------:R-:W-:Y:S01]  /*1b00*/  IMAD.MOV.U32 R10, RZ, RZ, R13 ;  /* 0x000000ffff0a7224 */ /* 0x000fe200078e000d */
[----:B------:R-:W-:Y:S01]  /*1b10*/  LOP3.LUT R28, R6, 0x62, RZ, 0xfc, !PT ;  /* 0x00000062061c7812 */ /* 0x000fe200078efcff */
[----:B------:R-:W-:Y:S01]  /*1b20*/  IMAD.MOV R8, RZ, RZ, -R8 ;  /* 0x000000ffff087224 */ /* 0x000fe200078e0a08 */
[----:B------:R-:W-:Y:S01]  /*1b30*/  IABS R29, R32 ;  /* 0x00000020001d7213 */ /* 0x000fe20000000000 */
[----:B------:R-:W-:Y:S01]  /*1b40*/  @!P0 IMAD.IADD R21, R21, 0x1, -R2 ;  /* 0x0000000115158824 */ /* 0x000fe200078e0a02 */
[----:B------:R-:W-:Y:S01]  /*1b50*/  ISETP.GE.AND P0, PT, R30, RZ, PT ;  /* 0x000000ff1e00720c */ /* 0x000fe20003f06270 */
[----:B------:R-:W-:Y:S01]  /*1b60*/  IMAD.MOV.U32 R9, RZ, RZ, R11 ;  /* 0x000000ffff097224 */ /* 0x000fe200078e000b */
[----:B------:R-:W-:Y:S01]  /*1b70*/  IABS R27, R28 ;  /* 0x0000001c001b7213 */ /* 0x000fe20000000000 */
[----:B------:R-:W-:Y:S01]  /*1b80*/  @!P3 IMAD.MOV R10, RZ, RZ, -R10 ;  /* 0x000000ffff0ab224 */ /* 0x000fe200078e0a0a */
[C---:B------:R-:W-:Y:S01]  /*1b90*/  ISETP.GT.U32.AND P3, PT, R2.reuse, R14, PT ;  /* 0x0000000e0200720c */ /* 0x040fe20003f64070 */
[C---:B------:R-:W-:Y:S01]  /*1ba0*/  IMAD R23, R2.reuse, R8, R23 ;  /* 0x0000000802177224 */ /* 0x040fe200078e0217 */
[----:B------:R-:W-:Y:S01]  /*1bb0*/  IABS R30, R33 ;  /* 0x00000021001e7213 */ /* 0x000fe20000000000 */
[--C-:B------:R-:W-:Y:S01]  /*1bc0*/  @!P5 IMAD.IADD R15, R15, 0x1, -R2.reuse ;  /* 0x000000010f0fd824 */ /* 0x100fe200078e0a02 */
[C---:B------:R-:W-:Y:S01]  /*1bd0*/  ISETP.GT.U32.AND P5, PT, R2.reuse, R12, PT ;  /* 0x0000000c0200720c */ /* 0x040fe20003fa4070 */
[----:B------:R-:W-:Y:S01]  /*1be0*/  @!P4 IMAD.MOV R9, RZ, RZ, -R9 ;  /* 0x000000ffff09c224 */ /* 0x000fe200078e0a09 */
[C---:B------:R-:W-:Y:S01]  /*1bf0*/  ISETP.GT.U32.AND P4, PT, R2.reuse, R21, PT ;  /* 0x000000150200720c */ /* 0x040fe20003f84070 */
[----:B------:R-:W-:Y:S01]  /*1c00*/  IMAD.MOV.U32 R8, RZ, RZ, R15 ;  /* 0x000000ffff087224 */ /* 0x000fe200078e000f */
[----:B------:R-:W-:Y:S01]  /*1c10*/  IABS R15, R4 ;  /* 0x00000004000f7213 */ /* 0x000fe20000000000 */
[----:B------:R-:W-:Y:S01]  /*1c20*/  @!P2 IMAD.IADD R19, R19, 0x1, -R2 ;  /* 0x000000011313a824 */ /* 0x000fe200078e0a02 */
[----:B------:R-:W-:Y:S01]  /*1c30*/  ISETP.GT.U32.AND P2, PT, R2, R23, PT ;  /* 0x000000170200720c */ /* 0x000fe20003f44070 */
[----:B------:R-:W-:Y:S01]  /*1c40*/  @!P6 IMAD.MOV R8, RZ, RZ, -R8 ;  /* 0x000000ffff08e224 */ /* 0x000fe200078e0a08 */
[----:B------:R-:W-:Y:S01]  /*1c50*/  ISETP.GE.AND P6, PT, R31, RZ, PT ;  /* 0x000000ff1f00720c */ /* 0x000fe20003fc6270 */
[----:B------:R-:W-:Y:S01]  /*1c60*/  IMAD.HI.U32 R11, R7, R15, RZ ;  /* 0x0000000f070b7227 */ /* 0x000fe200078e00ff */
[----:B------:R-:W-:-:S02]  /*1c70*/  LOP3.LUT R31, R6, 0x5c, RZ, 0xfc, !PT ;  /* 0x0000005c061f7812 */ /* 0x000fc400078efcff */
[----:B------:R-:W-:Y:S02]  /*1c80*/  CS2R R144, SRZ ;  /* 0x0000000000907805 */ /* 0x000fe4000001ff00 */
[----:B------:R-:W-:Y:S01]  /*1c90*/  CS2R R146, SRZ ;  /* 0x0000000000927805 */ /* 0x000fe2000001ff00 */
[--C-:B------:R-:W-:Y:S01]  /*1ca0*/  @!P3 IMAD.IADD R14, R14, 0x1, -R2.reuse ;  /* 0x000000010e0eb824 */ /* 0x100fe200078e0a02 */
[----:B------:R-:W-:Y:S01]  /*1cb0*/  ISETP.GE.AND P3, PT, R4, RZ, PT ;  /* 0x000000ff0400720c */ /* 0x000fe20003f66270 */
[----:B------:R-:W-:Y:S01]  /*1cc0*/  IMAD.MOV.U32 R4, RZ, RZ, R19 ;  /* 0x000000ffff047224 */ /* 0x000fe200078e0013 */
[----:B------:R-:W-:Y:S01]  /*1cd0*/  CS2R R148, SRZ ;  /* 0x0000000000947805 */ /* 0x000fe2000001ff00 */
[--C-:B------:R-:W-:Y:S01]  /*1ce0*/  @!P4 IMAD.IADD R21, R21, 0x1, -R2.reuse ;  /* 0x000000011515c824 */ /* 0x100fe200078e0a02 */
[----:B------:R-:W-:Y:S01]  /*1cf0*/  ISETP.GE.AND P4, PT, R24, RZ, PT ;  /* 0x000000ff1800720c */ /* 0x000fe20003f86270 */
[----:B------:R-:W-:Y:S01]  /*1d00*/  IMAD.MOV R19, RZ, RZ, -R11 ;  /* 0x000000ffff137224 */ /* 0x000fe200078e0a0b */
[----:B------:R-:W-:Y:S01]  /*1d10*/  CS2R R150, SRZ ;  /* 0x0000000000967805 */ /* 0x000fe2000001ff00 */
[--C-:B------:R-:W-:Y:S01]  /*1d20*/  @!P5 IMAD.IADD R12, R12, 0x1, -R2.reuse ;  /* 0x000000010c0cd824 */ /* 0x100fe200078e0a02 */
[----:B------:R-:W-:Y:S01]  /*1d30*/  ISETP.GE.AND P5, PT, R25, RZ, PT ;  /* 0x000000ff1900720c */ /* 0x000fe20003fa6270 */
[----:B------:R-:W-:Y:S01]  /*1d40*/  @!P2 IMAD.IADD R23, R23, 0x1, -R2 ;  /* 0x000000011717a824 */ /* 0x000fe200078e0a02 */
[----:B------:R-:W-:Y:S01]  /*1d50*/  ISETP.GT.U32.AND P2, PT, R2, R14, PT ;  /* 0x0000000e0200720c */ /* 0x000fe20003f44070 */
[----:B------:R-:W-:-:S02]  /*1d60*/  IMAD.MOV.U32 R11, RZ, RZ, R21 ;  /* 0x000000ffff0b7224 */ /* 0x000fc400078e0015 */
[C---:B------:R-:W-:Y:S02]  /*1d70*/  IMAD R15, R2.reuse, R19, R15 ;  /* 0x00000013020f7224 */ /* 0x040fe400078e020f */
[----:B------:R-:W-:Y:S01]  /*1d80*/  @!P0 IMAD.MOV R11, RZ, RZ, -R11 ;  /* 0x000000ffff0b8224 */ /* 0x000fe200078e0a0b */
[C---:B------:R-:W-:Y:S01]  /*1d90*/  ISETP.GT.U32.AND P0, PT, R2.reuse, R23, PT ;  /* 0x000000170200720c */ /* 0x040fe20003f04070 */
[----:B------:R-:W-:Y:S01]  /*1da0*/  @!P6 IMAD.MOV R12, RZ, RZ, -R12 ;  /* 0x000000ffff0ce224 */ /* 0x000fe200078e0a0c */
[----:B------:R-:W-:Y:S01]  /*1db0*/  ISETP.GT.U32.AND P6, PT, R2, R15, PT ;  /* 0x0000000f0200720c */ /* 0x000fe20003fc4070 */
[----:B------:R-:W-:-:S04]  /*1dc0*/  IMAD.HI.U32 R13, R7, R20, RZ ;  /* 0x00000014070d7227 */ /* 0x000fc800078e00ff */
[----:B------:R-:W-:Y:S02]  /*1dd0*/  IMAD.MOV R13, RZ, RZ, -R13 ;  /* 0x000000ffff0d7224 */ /* 0x000fe400078e0a0d */
[----:B------:R-:W-:Y:S02]  /*1de0*/  @!P2 IMAD.IADD R14, R14, 0x1, -R2 ;  /* 0x000000010e0ea824 */ /* 0x000fe400078e0a02 */
[----:B------:R-:W-:Y:S01]  /*1df0*/  IMAD R19, R2, R13, R20 ;  /* 0x0000000d02137224 */ /* 0x000fe200078e0214 */
[C---:B------:R-:W-:Y:S01]  /*1e00*/  LOP3.LUT R13, R6.reuse, 0x66, RZ, 0xfc, !PT ;  /* 0x00000066060d7812 */ /* 0x040fe200078efcff */
[--C-:B------:R-:W-:Y:S01]  /*1e10*/  @!P0 IMAD.IADD R23, R23, 0x1, -R2.reuse ;  /* 0x0000000117178824 */ /* 0x100fe200078e0a02 */
[----:B------:R-:W-:Y:S01]  /*1e20*/  LOP3.LUT R20, R6, 0x64, RZ, 0xfc, !PT ;  /* 0x0000006406147812 */ /* 0x000fe200078efcff */
[----:B------:R-:W-:Y:S01]  /*1e30*/  @!P6 IMAD.IADD R15, R15, 0x1, -R2 ;  /* 0x000000010f0fe824 */ /* 0x000fe200078e0a02 */
[----:B------:R-:W-:Y:S01]  /*1e40*/  IABS R25, R13 ;  /* 0x0000000d00197213 */ /* 0x000fe20000000000 */
[----:B------:R-:W-:Y:S01]  /*1e50*/  @!P1 IMAD.MOV R4, RZ, RZ, -R4 ;  /* 0x000000ffff049224 */ /* 0x000fe200078e0a04 */
[----:B------:R-:W-:Y:S01]  /*1e60*/  ISETP.GT.U32.AND P0, PT, R2, R19, PT ;  /* 0x000000130200720c */ /* 0x000fe20003f04070 */
[----:B------:R-:W-:Y:S01]  /*1e70*/  @!P4 IMAD.MOV R14, RZ, RZ, -R14 ;  /* 0x000000ffff0ec224 */ /* 0x000fe200078e0a0e */
[----:B------:R-:W-:Y:S01]  /*1e80*/  ISETP.GE.AND P1, PT, R26, RZ, PT ;  /* 0x000000ff1a00720c */ /* 0x000fe20003f26270 */
[----:B------:R-:W-:Y:S01]  /*1e90*/  IMAD.HI.U32 R24, R7, R27, RZ ;  /* 0x0000001b07187227 */ /* 0x000fe200078e00ff */
[----:B------:R-:W-:-:S02]  /*1ea0*/  IABS R26, R20 ;  /* 0x00000014001a7213 */ /* 0x000fc40000000000 */
[----:B------:R-:W-:Y:S01]  /*1eb0*/  ISETP.GE.AND P4, PT, R20, RZ, PT ;  /* 0x000000ff1400720c */ /* 0x000fe20003f86270 */
[----:B------:R-:W-:Y:S01]  /*1ec0*/  IMAD.HI.U32 R20, R7, R25, RZ ;  /* 0x0000001907147227 */ /* 0x000fe200078e00ff */
[C---:B------:R-:W-:Y:S02]  /*1ed0*/  ISETP.GT.U32.AND P6, PT, R2.reuse, R15, PT ;  /* 0x0000000f0200720c */ /* 0x040fe40003fc4070 */
[----:B------:R-:W-:Y:S01]  /*1ee0*/  ISETP.GE.AND P2, PT, R13, RZ, PT ;  /* 0x000000ff0d00720c */ /* 0x000fe20003f46270 */
[----:B------:R-:W-:Y:S02]  /*1ef0*/  IMAD.MOV R20, RZ, RZ, -R20 ;  /* 0x000000ffff147224 */ /* 0x000fe400078e0a14 */
[----:B------:R-:W-:Y:S02]  /*1f00*/  @!P0 IMAD.IADD R19, R19, 0x1, -R2 ;  /* 0x0000000113138824 */ /* 0x000fe400078e0a02 */
[C---:B------:R-:W-:Y:S02]  /*1f10*/  IMAD R20, R2.reuse, R20, R25 ;  /* 0x0000001402147224 */ /* 0x040fe400078e0219 */
[----:B------:R-:W-:Y:S01]  /*1f20*/  IMAD.HI.U32 R21, R7, R26, RZ ;  /* 0x0000001a07157227 */ /* 0x000fe200078e00ff */
[----:B------:R-:W-:-:S03]  /*1f30*/  ISETP.GT.U32.AND P0, PT, R2, R19, PT ;  /* 0x000000130200720c */ /* 0x000fc60003f04070 */
[----:B------:R-:W-:Y:S01]  /*1f40*/  @!P6 IMAD.IADD R15, R15, 0x1, -R2 ;  /* 0x000000010f0fe824 */ /* 0x000fe200078e0a02 */
[C---:B------:R-:W-:Y:S01]  /*1f50*/  ISETP.GT.U32.AND P6, PT, R2.reuse, R20, PT ;  /* 0x000000140200720c */ /* 0x040fe20003fc4070 */
[----:B------:R-:W-:Y:S02]  /*1f60*/  IMAD.MOV R21, RZ, RZ, -R21 ;  /* 0x000000ffff157224 */ /* 0x000fe400078e0a15 */
[----:B------:R-:W-:Y:S02]  /*1f70*/  IMAD.MOV R24, RZ, RZ, -R24 ;  /* 0x000000ffff187224 */ /* 0x000fe400078e0a18 */
[----:B------:R-:W-:Y:S02]  /*1f80*/  IMAD.MOV.U32 R13, RZ, RZ, R23 ;  /* 0x000000ffff0d7224 */ /* 0x000fe400078e0017 */
[----:B------:R-:W-:Y:S01]  /*1f90*/  IMAD R21, R2, R21, R26 ;  /* 0x0000001502157224 */ /* 0x000fe200078e021a */
[----:B------:R-:W-:Y:S01]  /*1fa0*/  LOP3.LUT R26, R6, 0x60, RZ, 0xfc, !PT ;  /* 0x00000060061a7812 */ /* 0x000fe200078efcff */
[----:B------:R-:W-:-:S02]  /*1fb0*/  IMAD R23, R2, R24, R27 ;  /* 0x0000001802177224 */ /* 0x000fc400078e021b */
[--C-:B------:R-:W-:Y:S01]  /*1fc0*/  @!P0 IMAD.IADD R19, R19, 0x1, -R2.reuse ;  /* 0x0000000113138824 */ /* 0x100fe200078e0a02 */
[----:B------:R-:W-:Y:S01]  /*1fd0*/  ISETP.GT.U32.AND P0, PT, R2, R21, PT ;  /* 0x000000150200720c */ /* 0x000fe20003f04070 */
[----:B------:R-:W-:Y:S01]  /*1fe0*/  @!P6 IMAD.IADD R20, R20, 0x1, -R2 ;  /* 0x000000011414e824 */ /* 0x000fe200078e0a02 */
[C---:B------:R-:W-:Y:S01]  /*1ff0*/  ISETP.GT.U32.AND P6, PT, R2.reuse, R23, PT ;  /* 0x000000170200720c */ /* 0x040fe20003fc4070 */
[----:B------:R-:W-:Y:S01]  /*2000*/  @!P3 IMAD.MOV R15, RZ, RZ, -R15 ;  /* 0x000000ffff0fb224 */ /* 0x000fe200078e0a0f */
[----:B------:R-:W-:Y:S01]  /*2010*/  IABS R25, R26 ;  /* 0x0000001a00197213 */ /* 0x000fe20000000000 */
[----:B------:R-:W-:Y:S01]  /*2020*/  @!P1 IMAD.MOV R19, RZ, RZ, -R19 ;  /* 0x000000ffff139224 */ /* 0x000fe200078e0a13 */
[----:B------:R-:W-:Y:S01]  /*2030*/  ISETP.GT.U32.AND P3, PT, R2, R20, PT ;  /* 0x000000140200720c */ /* 0x000fe20003f64070 */
[----:B------:R-:W-:Y:S01]  /*2040*/  @!P5 IMAD.MOV R13, RZ, RZ, -R13 ;  /* 0x000000ffff0dd224 */ /* 0x000fe200078e0a0d */
[----:B------:R-:W-:Y:S01]  /*2050*/  ISETP.GE.AND P1, PT, R26, RZ, PT ;  /* 0x000000ff1a00720c */ /* 0x000fe20003f26270 */
[----:B------:R-:W-:Y:S01]  /*2060*/  IMAD.HI.U32 R24, R7, R25, RZ ;  /* 0x0000001907187227 */ /* 0x000fe200078e00ff */
[----:B------:R-:W-:-:S02]  /*2070*/  ISETP.GE.AND P5, PT, R28, RZ, PT ;  /* 0x000000ff1c00720c */ /* 0x000fc40003fa6270 */
[----:B------:R-:W-:Y:S01]  /*2080*/  IABS R28, R31 ;  /* 0x0000001f001c7213 */ /* 0x000fe20000000000 */
[--C-:B------:R-:W-:Y:S02]  /*2090*/  @!P0 IMAD.IADD R21, R21, 0x1, -R2.reuse ;  /* 0x0000000115158824 */ /* 0x100fe400078e0a02 */
[----:B------:R-:W-:Y:S02]  /*20a0*/  @!P6 IMAD.IADD R23, R23, 0x1, -R2 ;  /* 0x000000011717e824 */ /* 0x000fe400078e0a02 */
[C---:B------:R-:W-:Y:S01]  /*20b0*/  IMAD.HI.U32 R26, R7.reuse, R29, RZ ;  /* 0x0000001d071a7227 */ /* 0x040fe200078e00ff */
[C---:B------:R-:W-:Y:S02]  /*20c0*/  ISETP.GT.U32.AND P0, PT, R2.reuse, R21, PT ;  /* 0x000000150200720c */ /* 0x040fe40003f04070 */
[----:B------:R-:W-:Y:S01]  /*20d0*/  ISETP.GT.U32.AND P6, PT, R2, R23, PT ;  /* 0x000000170200720c */ /* 0x000fe20003fc4070 */
[----:B------:R-:W-:Y:S02]  /*20e0*/  IMAD.MOV R24, RZ, RZ, -R24 ;  /* 0x000000ffff187224 */ /* 0x000fe400078e0a18 */
[----:B------:R-:W-:-:S04]  /*20f0*/  IMAD.HI.U32 R27, R7, R30, RZ ;  /* 0x0000001e071b7227 */ /* 0x000fc800078e00ff */
[----:B------:R-:W-:Y:S02]  /*2100*/  IMAD.MOV R26, RZ, RZ, -R26 ;  /* 0x000000ffff1a7224 */ /* 0x000fe400078e0a1a */
[C---:B------:R-:W-:Y:S02]  /*2110*/  IMAD R24, R2.reuse, R24, R25 ;  /* 0x0000001802187224 */ /* 0x040fe400078e0219 */
[----:B------:R-:W-:Y:S02]  /*2120*/  IMAD.MOV R27, RZ, RZ, -R27 ;  /* 0x000000ffff1b7224 */ /* 0x000fe400078e0a1b */
[----:B------:R-:W-:Y:S02]  /*2130*/  IMAD R26, R2, R26, R29 ;  /* 0x0000001a021a7224 */ /* 0x000fe400078e021d */
[--C-:B------:R-:W-:Y:S01]  /*2140*/  @!P3 IMAD.IADD R20, R20, 0x1, -R2.reuse ;  /* 0x000000011414b824 */ /* 0x100fe200078e0a02 */
[C---:B------:R-:W-:Y:S01]  /*2150*/  ISETP.GT.U32.AND P3, PT, R2.reuse, R24, PT ;  /* 0x000000180200720c */ /* 0x040fe20003f64070 */
[----:B------:R-:W-:Y:S01]  /*2160*/  @!P0 IMAD.IADD R21, R21, 0x1, -R2 ;  /* 0x0000000115158824 */ /* 0x000fe200078e0a02 */
[----:B------:R-:W-:Y:S01]  /*2170*/  ISETP.GE.AND P0, PT, R31, RZ, PT ;  /* 0x000000ff1f00720c */ /* 0x000fe20003f06270 */
[----:B------:R-:W-:Y:S01]  /*2180*/  IMAD R27, R2, R27, R30 ;  /* 0x0000001b021b7224 */ /* 0x000fe200078e021e */
[----:B------:R-:W-:Y:S01]  /*2190*/  LOP3.LUT R31, R6, 0x56, RZ, 0xfc, !PT ;  /* 0x00000056061f7812 */ /* 0x000fe200078efcff */
[----:B------:R-:W-:Y:S01]  /*21a0*/  @!P6 IMAD.IADD R23, R23, 0x1, -R2 ;  /* 0x000000011717e824 */ /* 0x000fe200078e0a02 */
[----:B------:R-:W-:Y:S01]  /*21b0*/  ISETP.GT.U32.AND P6, PT, R2, R26, PT ;  /* 0x0000001a0200720c */ /* 0x000fe20003fc4070 */
[----:B------:R-:W-:Y:S01]  /*21c0*/  IMAD.HI.U32 R25, R7, R28, RZ ;  /* 0x0000001c07197227 */ /* 0x000fe200078e00ff */
[----:B------:R-:W-:-:S03]  /*21d0*/  IABS R29, R31 ;  /* 0x0000001f001d7213 */ /* 0x000fc60000000000 */
[----:B------:R-:W-:Y:S01]  /*21e0*/  @!P5 IMAD.MOV R23, RZ, RZ, -R23 ;  /* 0x000000ffff17d224 */ /* 0x000fe200078e0a17 */
[----:B------:R-:W-:Y:S01]  /*21f0*/  ISETP.GT.U32.AND P5, PT, R2, R27, PT ;  /* 0x0000001b0200720c */ /* 0x000fe20003fa4070 */
[----:B------:R-:W-:Y:S02]  /*2200*/  IMAD.MOV R25, RZ, RZ, -R25 ;  /* 0x000000ffff197224 */ /* 0x000fe400078e0a19 */
[----:B------:R-:W-:Y:S01]  /*2210*/  @!P4 IMAD.MOV R21, RZ, RZ, -R21 ;  /* 0x000000ffff15c224 */ /* 0x000fe200078e0a15 */
[----:B------:R-:W-:Y:S01]  /*2220*/  ISETP.GE.AND P4, PT, R32, RZ, PT ;  /* 0x000000ff2000720c */ /* 0x000fe20003f86270 */
[----:B------:R-:W-:Y:S01]  /*2230*/  IMAD R25, R2, R25, R28 ;  /* 0x0000001902197224 */ /* 0x000fe200078e021c */
[----:B------:R-:W-:Y:S01]  /*2240*/  LOP3.LUT R32, R6, 0x54, RZ, 0xfc, !PT ;  /* 0x0000005406207812 */ /* 0x000fe200078efcff */
[----:B------:R-:W-:-:S03]  /*2250*/  IMAD.HI.U32 R28, R7, R29, RZ ;  /* 0x0000001d071c7227 */ /* 0x000fc600078e00ff */
[----:B------:R-:W-:Y:S01]  /*2260*/  IABS R30, R32 ;  /* 0x00000020001e7213 */ /* 0x000fe20000000000 */
[--C-:B------:R-:W-:Y:S02]  /*2270*/  @!P3 IMAD.IADD R24, R24, 0x1, -R2.reuse ;  /* 0x000000011818b824 */ /* 0x100fe400078e0a02 */
[----:B------:R-:W-:Y:S02]  /*2280*/  @!P6 IMAD.IADD R26, R26, 0x1, -R2 ;  /* 0x000000011a1ae824 */ /* 0x000fe400078e0a02 */
[----:B------:R-:W-:Y:S01]  /*2290*/  IMAD.MOV R28, RZ, RZ, -R28 ;  /* 0x000000ffff1c7224 */ /* 0x000fe200078e0a1c */
[C---:B------:R-:W-:Y:S01]  /*22a0*/  ISETP.GT.U32.AND P3, PT, R2.reuse, R24, PT ;  /* 0x000000180200720c */ /* 0x040fe20003f64070 */
[----:B------:R-:W-:Y:S01]  /*22b0*/  @!P5 IMAD.IADD R27, R27, 0x1, -R2 ;  /* 0x000000011b1bd824 */ /* 0x000fe200078e0a02 */
[C---:B------:R-:W-:Y:S01]  /*22c0*/  ISETP.GT.U32.AND P5, PT, R2.reuse, R26, PT ;  /* 0x0000001a0200720c */ /* 0x040fe20003fa4070 */
[----:B------:R-:W-:Y:S02]  /*22d0*/  IMAD R28, R2, R28, R29 ;  /* 0x0000001c021c7224 */ /* 0x000fe400078e021d */
[----:B------:R-:W-:-:S04]  /*22e0*/  IMAD.HI.U32 R29, R7, R30, RZ ;  /* 0x0000001e071d7227 */ /* 0x000fc800078e00ff */
[----:B------:R-:W-:Y:S02]  /*22f0*/  IMAD.MOV R29, RZ, RZ, -R29 ;  /* 0x000000ffff1d7224 */ /* 0x000fe400078e0a1d */
[----:B------:R-:W-:Y:S01]  /*2300*/  @!P2 IMAD.MOV R20, RZ, RZ, -R20 ;  /* 0x000000ffff14a224 */ /* 0x000fe200078e0a14 */
[C---:B------:R-:W-:Y:S01]  /*2310*/  ISETP.GT.U32.AND P2, PT, R2.reuse, R25, PT ;  /* 0x000000190200720c */ /* 0x040fe20003f44070 */
[----:B------:R-:W-:Y:S02]  /*2320*/  IMAD R29, R2, R29, R30 ;  /* 0x0000001d021d7224 */ /* 0x000fe400078e021e */
[--C-:B------:R-:W-:Y:S01]  /*2330*/  @!P3 IMAD.IADD R24, R24, 0x1, -R2.reuse ;  /* 0x000000011818b824 */ /* 0x100fe200078e0a02 */
[----:B------:R-:W-:Y:S01]  /*2340*/  ISETP.GE.AND P3, PT, R33, RZ, PT ;  /* 0x000000ff2100720c */ /* 0x000fe20003f66270 */
[----:B------:R-:W-:Y:S01]  /*2350*/  @!P5 IMAD.IADD R26, R26, 0x1, -R2 ;  /* 0x000000011a1ad824 */ /* 0x000fe200078e0a02 */
[C---:B------:R-:W-:Y:S01]  /*2360*/  ISETP.GT.U32.AND P5, PT, R2.reuse, R29, PT ;  /* 0x0000001d0200720c */ /* 0x040fe20003fa4070 */
[----:B------:R-:W-:Y:S01]  /*2370*/  @!P1 IMAD.MOV R24, RZ, RZ, -R24 ;  /* 0x000000ffff189224 */ /* 0x000fe200078e0a18 */
[----:B------:R-:W-:Y:S01]  /*2380*/  ISETP.GT.U32.AND P1, PT, R2, R27, PT ;  /* 0x0000001b0200720c */ /* 0x000fe20003f24070 */
[----:B------:R-:W-:Y:S01]  /*2390*/  @!P4 IMAD.MOV R26, RZ, RZ, -R26 ;  /* 0x000000ffff1ac224 */ /* 0x000fe200078e0a1a */
[----:B------:R-:W-:-:S03]  /*23a0*/  IABS R33, R36 ;  /* 0x0000002400217213 */ /* 0x000fc60000000000 */
[----:B------:R-:W-:Y:S01]  /*23b0*/  @!P2 IMAD.IADD R25, R25, 0x1, -R2 ;  /* 0x000000011919a824 */ /* 0x000fe200078e0a02 */
[----:B------:R-:W-:Y:S01]  /*23c0*/  ISETP.GE.AND P2, PT, R31, RZ, PT ;  /* 0x000000ff1f00720c */ /* 0x000fe20003f46270 */
[----:B------:R-:W-:-:S03]  /*23d0*/  IMAD.HI.U32 R31, R7, R34, RZ ;  /* 0x00000022071f7227 */ /* 0x000fc600078e00ff */
[----:B------:R-:W-:Y:S01]  /*23e0*/  ISETP.GT.U32.AND P6, PT, R2, R25, PT ;  /* 0x000000190200720c */ /* 0x000fe20003fc4070 */
[--C-:B------:R-:W-:Y:S02]  /*23f0*/  @!P5 IMAD.IADD R29, R29, 0x1, -R2.reuse ;  /* 0x000000011d1dd824 */ /* 0x100fe400078e0a02 */
[----:B------:R-:W-:Y:S01]  /*2400*/  @!P1 IMAD.IADD R27, R27, 0x1, -R2 ;  /* 0x000000011b1b9824 */ /* 0x000fe200078e0a02 */
[----:B------:R-:W-:Y:S01]  /*2410*/  ISETP.GE.AND P1, PT, R32, RZ, PT ;  /* 0x000000ff2000720c */ /* 0x000fe20003f26270 */
[----:B------:R-:W-:Y:S01]  /*2420*/  IMAD.HI.U32 R32, R7, R35, RZ ;  /* 0x0000002307207227 */ /* 0x000fe200078e00ff */
[----:B------:R-:W-:-:S03]  /*2430*/  ISETP.GT.U32.AND P5, PT, R2, R29, PT ;  /* 0x0000001d0200720c */ /* 0x000fc60003fa4070 */
[----:B------:R-:W-:Y:S02]  /*2440*/  IMAD.MOV R31, RZ, RZ, -R31 ;  /* 0x000000ffff1f7224 */ /* 0x000fe400078e0a1f */
[----:B------:R-:W-:-:S04]  /*2450*/  IMAD.HI.U32 R30, R7, R33, RZ ;  /* 0x00000021071e7227 */ /* 0x000fc800078e00ff */
[----:B------:R-:W-:Y:S02]  /*2460*/  IMAD.MOV R32, RZ, RZ, -R32 ;  /* 0x000000ffff207224 */ /* 0x000fe400078e0a20 */
[C---:B------:R-:W-:Y:S02]  /*2470*/  IMAD R31, R2.reuse, R31, R34 ;  /* 0x0000001f021f7224 */ /* 0x040fe400078e0222 */
[----:B------:R-:W-:Y:S01]  /*2480*/  @!P6 IMAD.IADD R25, R25, 0x1, -R2 ;  /* 0x000000011919e824 */ /* 0x000fe200078e0a02 */
[C---:B------:R-:W-:Y:S01]  /*2490*/  ISETP.GT.U32.AND P6, PT, R2.reuse, R28, PT ;  /* 0x0000001c0200720c */ /* 0x040fe20003fc4070 */
[----:B------:R-:W-:Y:S02]  /*24a0*/  IMAD.MOV R30, RZ, RZ, -R30 ;  /* 0x000000ffff1e7224 */ /* 0x000fe400078e0a1e */
[C---:B------:R-:W-:Y:S01]  /*24b0*/  IMAD R32, R2.reuse, R32, R35 ;  /* 0x0000002002207224 */ /* 0x040fe200078e0223 */
[----:B------:R-:W-:Y:S01]  /*24c0*/  IABS R35, R39 ;  /* 0x0000002700237213 */ /* 0x000fe20000000000 */
[----:B------:R-:W-:Y:S01]  /*24d0*/  @!P3 IMAD.MOV R27, RZ, RZ, -R27 ;  /* 0x000000ffff1bb224 */ /* 0x000fe200078e0a1b */
[C---:B------:R-:W-:Y:S01]  /*24e0*/  ISETP.GT.U32.AND P3, PT, R2.reuse, R31, PT ;  /* 0x0000001f0200720c */ /* 0x040fe20003f64070 */
[----:B------:R-:W-:-:S02]  /*24f0*/  IMAD R30, R2, R30, R33 ;  /* 0x0000001e021e7224 */ /* 0x000fc400078e0221 */
[----:B------:R-:W-:Y:S01]  /*2500*/  @!P5 IMAD.IADD R29, R29, 0x1, -R2 ;  /* 0x000000011d1dd824 */ /* 0x000fe200078e0a02 */
[C---:B------:R-:W-:Y:S01]  /*2510*/  ISETP.GT.U32.AND P5, PT, R2.reuse, R32, PT ;  /* 0x000000200200720c */ /* 0x040fe20003fa4070 */
[----:B------:R-:W-:Y:S01]  /*2520*/  IMAD.HI.U32 R33, R7, R35, RZ ;  /* 0x0000002307217227 */ /* 0x000fe200078e00ff */
[----:B------:R-:W-:-:S03]  /*2530*/  ISETP.GT.U32.AND P4, PT, R2, R30, PT ;  /* 0x0000001e0200720c */ /* 0x000fc60003f84070 */
[--C-:B------:R-:W-:Y:S01]  /*2540*/  @!P6 IMAD.IADD R28, R28, 0x1, -R2.reuse ;  /* 0x000000011c1ce824 */ /* 0x100fe200078e0a02 */
[----:B------:R-:W-:Y:S01]  /*2550*/  ISETP.GE.AND P6, PT, R36, RZ, PT ;  /* 0x000000ff2400720c */ /* 0x000fe20003fc6270 */
[----:B------:R-:W-:Y:S01]  /*2560*/  IMAD.MOV R33, RZ, RZ, -R33 ;  /* 0x000000ffff217224 */ /* 0x000fe200078e0a21 */
[----:B------:R-:W-:Y:S01]  /*2570*/  IABS R36, R41 ;  /* 0x0000002900247213 */ /* 0x000fe20000000000 */
[--C-:B------:R-:W-:Y:S02]  /*2580*/  @!P3 IMAD.IADD R31, R31, 0x1, -R2.reuse ;  /* 0x000000011f1fb824 */ /* 0x100fe400078e0a02 */
[----:B------:R-:W-:Y:S01]  /*2590*/  @!P0 IMAD.MOV R25, RZ, RZ, -R25 ;  /* 0x000000ffff198224 */ /* 0x000fe200078e0a19 */
[----:B------:R-:W-:Y:S01]  /*25a0*/  ISETP.GT.U32.AND P0, PT, R2, R28, PT ;  /* 0x0000001c0200720c */ /* 0x000fe20003f04070 */
[----:B------:R-:W-:Y:S01]  /*25b0*/  @!P5 IMAD.IADD R32, R32, 0x1, -R2 ;  /* 0x000000012020d824 */ /* 0x000fe200078e0a02 */
[----:B------:R-:W-:Y:S01]  /*25c0*/  ISETP.GT.U32.AND P5, PT, R2, R31, PT ;  /* 0x0000001f0200720c */ /* 0x000fe20003fa4070 */
[----:B------:R-:W-:-:S04]  /*25d0*/  IMAD.HI.U32 R34, R7, R36, RZ ;  /* 0x0000002407227227 */ /* 0x000fc800078e00ff */
[----:B------:R-:W-:Y:S01]  /*25e0*/  @!P4 IMAD.IADD R30, R30, 0x1, -R2 ;  /* 0x000000011e1ec824 */ /* 0x000fe200078e0a02 */
[----:B------:R-:W-:Y:S01]  /*25f0*/  ISETP.GE.AND P4, PT, R38, RZ, PT ;  /* 0x000000ff2600720c */ /* 0x000fe20003f86270 */
[C---:B------:R-:W-:Y:S01]  /*2600*/  IMAD R33, R2.reuse, R33, R35 ;  /* 0x0000002102217224 */ /* 0x040fe200078e0223 */
[----:B------:R-:W-:Y:S01]  /*2610*/  IABS R38, R43 ;  /* 0x0000002b00267213 */ /* 0x000fe20000000000 */
[----:B------:R-:W-:Y:S01]  /*2620*/  IMAD.MOV R35, RZ, RZ, -R34 ;  /* 0x000000ffff237224 */ /* 0x000fe200078e0a22 */
[----:B------:R-:W-:Y:S01]  /*2630*/  ISETP.GT.U32.AND P3, PT, R2, R30, PT ;  /* 0x0000001e0200720c */ /* 0x000fe20003f64070 */
[----:B------:R-:W-:Y:S01]  /*2640*/  @!P0 IMAD.IADD R28, R28, 0x1, -R2 ;  /* 0x000000011c1c8824 */ /* 0x000fe200078e0a02 */
[----:B------:R-:W-:Y:S01]  /*2650*/  ISETP.GE.AND P0, PT, R37, RZ, PT ;  /* 0x000000ff2500720c */ /* 0x000fe20003f06270 */
[----:B------:R-:W-:Y:S01]  /*2660*/  IMAD R34, R2, R35, R36 ;  /* 0x0000002302227224 */ /* 0x000fe200078e0224 */
[----:B------:R-:W-:Y:S01]  /*2670*/  IABS R37, R42 ;  /* 0x0000002a00257213 */ /* 0x000fe20000000000 */
[----:B------:R-:W-:-:S02]  /*2680*/  @!P5 IMAD.IADD R31, R31, 0x1, -R2 ;  /* 0x000000011f1fd824 */ /* 0x000fc400078e0a02 */
[----:B------:R-:W-:Y:S01]  /*2690*/  @!P2 IMAD.MOV R28, RZ, RZ, -R28 ;  /* 0x000000ffff1ca224 */ /* 0x000fe200078e0a1c */
[C---:B------:R-:W-:Y:S01]  /*26a0*/  ISETP.GT.U32.AND P5, PT, R2.reuse, R34, PT ;  /* 0x000000220200720c */ /* 0x040fe20003fa4070 */
[----:B------:R-:W-:Y:S01]  /*26b0*/  IMAD.HI.U32 R35, R7, R37, RZ ;  /* 0x0000002507237227 */ /* 0x000fe200078e00ff */
[----:B------:R-:W-:-:S03]  /*26c0*/  ISETP.GT.U32.AND P2, PT, R2, R32, PT ;  /* 0x000000200200720c */ /* 0x000fc60003f44070 */
[----:B------:R-:W-:Y:S01]  /*26d0*/  @!P3 IMAD.IADD R30, R30, 0x1, -R2 ;  /* 0x000000011e1eb824 */ /* 0x000fe200078e0a02 */
[----:B------:R-:W-:Y:S01]  /*26e0*/  ISETP.GT.U32.AND P3, PT, R2, R33, PT ;  /* 0x000000210200720c */ /* 0x000fe20003f64070 */
[----:B------:R-:W-:Y:S02]  /*26f0*/  IMAD.MOV R35, RZ, RZ, -R35 ;  /* 0x000000ffff237224 */ /* 0x000fe400078e0a23 */
[----:B------:R-:W-:-:S04]  /*2700*/  IMAD.HI.U32 R36, R7, R38, RZ ;  /* 0x0000002607247227 */ /* 0x000fc800078e00ff */
[----:B------:R-:W-:Y:S02]  /*2710*/  @!P5 IMAD.IADD R34, R34, 0x1, -R2 ;  /* 0x000000012222d824 */ /* 0x000fe400078e0a02 */
[C---:B------:R-:W-:Y:S02]  /*2720*/  IMAD R35, R2.reuse, R35, R37 ;  /* 0x0000002302237224 */ /* 0x040fe400078e0225 */
[----:B------:R-:W-:Y:S01]  /*2730*/  @!P6 IMAD.MOV R30, RZ, RZ, -R30 ;  /* 0x000000ffff1ee224 */ /* 0x000fe200078e0a1e */
[C---:B------:R-:W-:Y:S01]  /*2740*/  ISETP.GT.U32.AND P5, PT, R2.reuse, R34, PT ;  /* 0x000000220200720c */ /* 0x040fe20003fa4070 */
[--C-:B------:R-:W-:Y:S01]  /*2750*/  @!P3 IMAD.IADD R33, R33, 0x1, -R2.reuse ;  /* 0x000000012121b824 */ /* 0x100fe200078e0a02 */
[----:B------:R-:W-:Y:S01]  /*2760*/  ISETP.GT.U32.AND P6, PT, R2, R35, PT ;  /* 0x000000230200720c */ /* 0x000fe20003fc4070 */
[----:B------:R-:W-:Y:S01]  /*2770*/  @!P2 IMAD.IADD R32, R32, 0x1, -R2 ;  /* 0x000000012020a824 */ /* 0x000fe200078e0a02 */
[----:B------:R-:W-:Y:S01]  /*2780*/  ISETP.GE.AND P2, PT, R39, RZ, PT ;  /* 0x000000ff2700720c */ /* 0x000fe20003f46270 */
[----:B------:R-:W-:Y:S01]  /*2790*/  IMAD.MOV R39, RZ, RZ, -R36 ;  /* 0x000000ffff277224 */ /* 0x000fe200078e0a24 */
[----:B------:R-:W-:Y:S01]  /*27a0*/  ISETP.GE.AND P3, PT, R41, RZ, PT ;  /* 0x000000ff2900720c */ /* 0x000fe20003f66270 */
[----:B------:R-:W-:Y:S01]  /*27b0*/  @!P1 IMAD.MOV R29, RZ, RZ, -R29 ;  /* 0x000000ffff1d9224 */ /* 0x000fe200078e0a1d */
[----:B------:R-:W-:Y:S01]  /*27c0*/  ISETP.GT.U32.AND P1, PT, R2, R33, PT ;  /* 0x000000210200720c */ /* 0x000fe20003f24070 */
[----:B------:R-:W-:-:S04]  /*27d0*/  IMAD.HI.U32 R37, R7, R40, RZ ;  /* 0x0000002807257227 */ /* 0x000fc800078e00ff */
[----:B------:R-:W-:Y:S01]  /*27e0*/  IMAD R36, R2, R39, R38 ;  /* 0x0000002702247224 */ /* 0x000fe200078e0226 */
[----:B------:R-:W-:Y:S01]  /*27f0*/  LOP3.LUT R38, R6, 0x40, RZ, 0xfc, !PT ;  /* 0x0000004006267812 */ /* 0x000fe200078efcff */
[----:B------:R-:W-:Y:S02]  /*2800*/  IMAD.MOV R37, RZ, RZ, -R37 ;  /* 0x000000ffff257224 */ /* 0x000fe400078e0a25 */
[----:B------:R-:W-:Y:S01]  /*2810*/  @!P5 IMAD.IADD R34, R34, 0x1, -R2 ;  /* 0x000000012222d824 */ /* 0x000fe200078e0a02 */
[C---:B------:R-:W-:Y:S01]  /*2820*/  ISETP.GT.U32.AND P5, PT, R2.reuse, R36, PT ;  /* 0x000000240200720c */ /* 0x040fe20003fa4070 */
[----:B------:R-:W-:Y:S01]  /*2830*/  IMAD R37, R2, R37, R40 ;  /* 0x0000002502257224 */ /* 0x000fe200078e0228 */
[----:B------:R-:W-:Y:S01]  /*2840*/  IABS R39, R38 ;  /* 0x0000002600277213 */ /* 0x000fe20000000000 */
[----:B------:R-:W-:Y:S01]  /*2850*/  @!P6 IMAD.IADD R35, R35, 0x1, -R2 ;  /* 0x000000012323e824 */ /* 0x000fe200078e0a02 */
[----:B------:R-:W-:Y:S01]  /*2860*/  LOP3.LUT R40, R6, 0x3c, RZ, 0xfc, !PT ;  /* 0x0000003c06287812 */ /* 0x000fe200078efcff */
[----:B------:R-:W-:Y:S01]  /*2870*/  @!P3 IMAD.MOV R34, RZ, RZ, -R34 ;  /* 0x000000ffff22b224 */ /* 0x000fe200078e0a22 */
[C---:B------:R-:W-:Y:S01]  /*2880*/  ISETP.GT.U32.AND P3, PT, R2.reuse, R37, PT ;  /* 0x000000250200720c */ /* 0x040fe20003f64070 */
[----:B------:R-:W-:Y:S01]  /*2890*/  @!P1 IMAD.IADD R33, R33, 0x1, -R2 ;  /* 0x0000000121219824 */ /* 0x000fe200078e0a02 */
[----:B------:R-:W-:Y:S01]  /*28a0*/  ISETP.GT.U32.AND P6, PT, R2, R35, PT ;  /* 0x000000230200720c */ /* 0x000fe20003fc4070 */
[----:B------:R-:W-:Y:S01]  /*28b0*/  @!P0 IMAD.MOV R31, RZ, RZ, -R31 ;  /* 0x000000ffff1f8224 */ /* 0x000fe200078e0a1f */
[----:B------:R-:W-:Y:S01]  /*28c0*/  ISETP.GE.AND P0, PT, R42, RZ, PT ;  /* 0x000000ff2a00720c */ /* 0x000fe20003f06270 */
[----:B------:R-:W-:Y:S01]  /*28d0*/  @!P2 IMAD.MOV R33, RZ, RZ, -R33 ;  /* 0x000000ffff21a224 */ /* 0x000fe200078e0a21 */
[----:B------:R-:W-:Y:S01]  /*28e0*/  ISETP.GE.AND P2, PT, R38, RZ, PT ;  /* 0x000000ff2600720c */ /* 0x000fe20003f46270 */
[----:B------:R-:W-:Y:S01]  /*28f0*/  IMAD.HI.U32 R38, R7, R39, RZ ;  /* 0x0000002707267227 */ /* 0x000fe200078e00ff */
[----:B------:R-:W-:-:S02]  /*2900*/  IABS R41, R40 ;  /* 0x0000002800297213 */ /* 0x000fc40000000000 */
[----:B------:R-:W-:Y:S01]  /*2910*/  ISETP.GE.AND P1, PT, R44, RZ, PT ;  /* 0x000000ff2c00720c */ /* 0x000fe20003f26270 */
[----:B------:R-:W-:Y:S01]  /*2920*/  @!P5 IMAD.IADD R36, R36, 0x1, -R2 ;  /* 0x000000012424d824 */ /* 0x000fe200078e0a02 */
[----:B------:R-:W-:Y:S01]  /*2930*/  IABS R44, R45 ;  /* 0x0000002d002c7213 */ /* 0x000fe20000000000 */
[----:B------:R-:W-:Y:S02]  /*2940*/  IMAD.MOV R38, RZ, RZ, -R38 ;  /* 0x000000ffff267224 */ /* 0x000fe400078e0a26 */
[----:B------:R-:W-:Y:S01]  /*2950*/  @!P4 IMAD.MOV R32, RZ, RZ, -R32 ;  /* 0x000000ffff20c224 */ /* 0x000fe200078e0a20 */
[----:B------:R-:W-:Y:S01]  /*2960*/  ISETP.GT.U32.AND P5, PT, R2, R36, PT ;  /* 0x000000240200720c */ /* 0x000fe20003fa4070 */
[--C-:B------:R-:W-:Y:S01]  /*2970*/  @!P3 IMAD.IADD R37, R37, 0x1, -R2.reuse ;  /* 0x000000012525b824 */ /* 0x100fe200078e0a02 */
[----:B------:R-:W-:Y:S01]  /*2980*/  ISETP.GE.AND P4, PT, R43, RZ, PT ;  /* 0x000000ff2b00720c */ /* 0x000fe20003f86270 */
[----:B------:R-:W-:Y:S01]  /*2990*/  @!P6 IMAD.IADD R35, R35, 0x1, -R2 ;  /* 0x000000012323e824 */ /* 0x000fe200078e0a02 */
[----:B------:R-:W-:Y:S01]  /*29a0*/  LOP3.LUT R43, R6, 0x3a, RZ, 0xfc, !PT ;  /* 0x0000003a062b7812 */ /* 0x000fe200078efcff */
[C---:B------:R-:W-:Y:S01]  /*29b0*/  IMAD R38, R2.reuse, R38, R39 ;  /* 0x0000002602267224 */ /* 0x040fe200078e0227 */
[C---:B------:R-:W-:Y:S01]  /*29c0*/  ISETP.GT.U32.AND P3, PT, R2.reuse, R37, PT ;  /* 0x000000250200720c */ /* 0x040fe20003f64070 */
[----:B------:R-:W-:Y:S01]  /*29d0*/  @!P0 IMAD.MOV R35, RZ, RZ, -R35 ;  /* 0x000000ffff238224 */ /* 0x000fe200078e0a23 */
[----:B------:R-:W-:Y:S01]  /*29e0*/  IABS R42, R43 ;  /* 0x0000002b002a7213 */ /* 0x000fe20000000000 */
[----:B------:R-:W-:Y:S01]  /*29f0*/  IMAD.HI.U32 R39, R7, R41, RZ ;  /* 0x0000002907277227 */ /* 0x000fe200078e00ff */
[----:B------:R-:W-:-:S02]  /*2a00*/  ISETP.GT.U32.AND P0, PT, R2, R38, PT ;  /* 0x000000260200720c */ /* 0x000fc40003f04070 */
[----:B------:R-:W-:Y:S01]  /*2a10*/  ISETP.GE.AND P6, PT, R40, RZ, PT ;  /* 0x000000ff2800720c */ /* 0x000fe20003fc6270 */
[----:B------:R-:W-:-:S04]  /*2a20*/  IMAD.HI.U32 R40, R7, R42, RZ ;  /* 0x0000002a07287227 */ /* 0x000fc800078e00ff */
[----:B------:R-:W-:Y:S02]  /*2a30*/  IMAD.MOV R39, RZ, RZ, -R39 ;  /* 0x000000ffff277224 */ /* 0x000fe400078e0a27 */
[----:B------:R-:W-:Y:S01]  /*2a40*/  @!P5 IMAD.IADD R36, R36, 0x1, -R2 ;  /* 0x000000012424d824 */ /* 0x000fe200078e0a02 */
[----:B------:R-:W-:Y:S01]  /*2a50*/  ISETP.GE.AND P5, PT, R43, RZ, PT ;  /* 0x000000ff2b00720c */ /* 0x000fe20003fa6270 */
[----:B------:R-:W-:Y:S02]  /*2a60*/  IMAD.MOV R43, RZ, RZ, -R40 ;  /* 0x000000ffff2b7224 */ /* 0x000fe400078e0a28 */
[C---:B------:R-:W-:Y:S02]  /*2a70*/  IMAD R40, R2.reuse, R39, R41 ;  /* 0x0000002702287224 */ /* 0x040fe400078e0229 */
[C---:B------:R-:W-:Y:S02]  /*2a80*/  IMAD R39, R2.reuse, R43, R42 ;  /* 0x0000002b02277224 */ /* 0x040fe400078e022a */
[--C-:B------:R-:W-:Y:S01]  /*2a90*/  @!P3 IMAD.IADD R37, R37, 0x1, -R2.reuse ;  /* 0x000000012525b824 */ /* 0x100fe200078e0a02 */
[----:B------:R-:W-:Y:S01]  /*2aa0*/  ISETP.GT.U32.AND P3, PT, R2, R40, PT ;  /* 0x000000280200720c */ /* 0x000fe20003f64070 */
[----:B------:R-:W-:-:S02]  /*2ab0*/  @!P0 IMAD.IADD R38, R38, 0x1, -R2 ;  /* 0x0000000126268824 */ /* 0x000fc400078e0a02 */
[----:B------:R-:W-:Y:S01]  /*2ac0*/  @!P1 IMAD.MOV R37, RZ, RZ, -R37 ;  /* 0x000000ffff259224 */ /* 0x000fe200078e0a25 */
[C---:B------:R-:W-:Y:S01]  /*2ad0*/  ISETP.GT.U32.AND P1, PT, R2.reuse, R39, PT ;  /* 0x000000270200720c */ /* 0x040fe20003f24070 */
[----:B------:R-:W-:Y:S01]  /*2ae0*/  IMAD.HI.U32 R41, R7, R44, RZ ;  /* 0x0000002c07297227 */ /* 0x000fe200078e00ff */
[----:B------:R-:W-:-:S03]  /*2af0*/  ISETP.GT.U32.AND P0, PT, R2, R38, PT ;  /* 0x000000260200720c */ /* 0x000fc60003f04070 */
[----:B------:R-:W-:Y:S02]  /*2b00*/  IMAD.MOV R41, RZ, RZ, -R41 ;  /* 0x000000ffff297224 */ /* 0x000fe400078e0a29 */
[----:B------:R-:W-:Y:S01]  /*2b10*/  @!P4 IMAD.MOV R36, RZ, RZ, -R36 ;  /* 0x000000ffff24c224 */ /* 0x000fe200078e0a24 */
[----:B------:R-:W-:Y:S01]  /*2b20*/  ISETP.GE.AND P4, PT, R45, RZ, PT ;  /* 0x000000ff2d00720c */ /* 0x000fe20003f86270 */
[----:B------:R-:W-:Y:S01]  /*2b30*/  IMAD R41, R2, R41, R44 ;  /* 0x0000002902297224 */ /* 0x000fe200078e022c */
[----:B------:R-:W-:Y:S01]  /*2b40*/  IABS R45, R48 ;  /* 0x00000030002d7213 */ /* 0x000fe20000000000 */
[--C-:B------:R-:W-:Y:S02]  /*2b50*/  @!P3 IMAD.IADD R40, R40, 0x1, -R2.reuse ;  /* 0x000000012828b824 */ /* 0x100fe400078e0a02 */
[--C-:B------:R-:W-:Y:S02]  /*2b60*/  @!P1 IMAD.IADD R39, R39, 0x1, -R2.reuse ;  /* 0x0000000127279824 */ /* 0x100fe400078e0a02 */
[----:B------:R-:W-:Y:S01]  /*2b70*/  @!P0 IMAD.IADD R38, R38, 0x1, -R2 ;  /* 0x0000000126268824 */ /* 0x000fe200078e0a02 */
[C---:B------:R-:W-:Y:S01]  /*2b80*/  ISETP.GT.U32.AND P3, PT, R2.reuse, R40, PT ;  /* 0x000000280200720c */ /* 0x040fe20003f64070 */
[----:B------:R-:W-:Y:S01]  /*2b90*/  IMAD.HI.U32 R42, R7, R45, RZ ;  /* 0x0000002d072a7227 */ /* 0x000fe200078e00ff */
[----:B------:R-:W-:-:S02]  /*2ba0*/  ISETP.GT.U32.AND P0, PT, R2, R41, PT ;  /* 0x000000290200720c */ /* 0x000fc40003f04070 */
[----:B------:R-:W-:Y:S01]  /*2bb0*/  ISETP.GT.U32.AND P1, PT, R2, R39, PT ;  /* 0x000000270200720c */ /* 0x000fe20003f24070 */
[----:B------:R-:W-:-:S04]  /*2bc0*/  IMAD.HI.U32 R43, R7, R46, RZ ;  /* 0x0000002e072b7227 */ /* 0x000fc800078e00ff */
[----:B------:R-:W-:Y:S02]  /*2bd0*/  IMAD.MOV R42, RZ, RZ, -R42 ;  /* 0x000000ffff2a7224 */ /* 0x000fe400078e0a2a */
[----:B------:R-:W-:Y:S02]  /*2be0*/  IMAD.MOV R43, RZ, RZ, -R43 ;  /* 0x000000ffff2b7224 */ /* 0x000fe400078e0a2b */
[----:B------:R-:W-:Y:S01]  /*2bf0*/  IMAD R42, R2, R42, R45 ;  /* 0x0000002a022a7224 */ /* 0x000fe200078e022d */
[----:B------:R-:W-:Y:S01]  /*2c00*/  LOP3.LUT R45, R6, 0x30, RZ, 0xfc, !PT ;  /* 0x00000030062d7812 */ /* 0x000fe200078efcff */
[--C-:B------:R-:W-:Y:S01]  /*2c10*/  @!P3 IMAD.IADD R40, R40, 0x1, -R2.reuse ;  /* 0x000000012828b824 */ /* 0x100fe200078e0a02 */
[----:B------:R-:W-:Y:S01]  /*2c20*/  ISETP.GE.AND P3, PT, R49, RZ, PT ;  /* 0x000000ff3100720c */ /* 0x000fe20003f66270 */
[----:B------:R-:W-:Y:S01]  /*2c30*/  @!P0 IMAD.IADD R41, R41, 0x1, -R2 ;  /* 0x0000000129298824 */ /* 0x000fe200078e0a02 */
[----:B------:R-:W-:Y:S01]  /*2c40*/  IABS R49, R53 ;  /* 0x0000003500317213 */ /* 0x000fe20000000000 */
[----:B------:R-:W-:-:S02]  /*2c50*/  IMAD R43, R2, R43, R46 ;  /* 0x0000002b022b7224 */ /* 0x000fc400078e022e */
[----:B------:R-:W-:Y:S01]  /*2c60*/  @!P1 IMAD.IADD R39, R39, 0x1, -R2 ;  /* 0x0000000127279824 */ /* 0x000fe200078e0a02 */
[C---:B------:R-:W-:Y:S01]  /*2c70*/  ISETP.GT.U32.AND P1, PT, R2.reuse, R42, PT ;  /* 0x0000002a0200720c */ /* 0x040fe20003f24070 */
        /* <DEDUP_REMOVED lines=9> */
[--C-:B------:R-:W-:Y:S01]  /*2d10*/  @!P1 IMAD.IADD R42, R42, 0x1, -R2.reuse ;  /* 0x000000012a2a9824 */ /* 0x100fe200078e0a02 */
[----:B------:R-:W-:Y:S01]  /*2d20*/  ISETP.GE.AND P1, PT, R45, RZ, PT ;  /* 0x000000ff2d00720c */ /* 0x000fe20003f26270 */
[--C-:B------:R-:W-:Y:S01]  /*2d30*/  @!P0 IMAD.IADD R41, R41, 0x1, -R2.reuse ;  /* 0x0000000129298824 */ /* 0x100fe200078e0a02 */
[----:B------:R-:W-:Y:S01]  /*2d40*/  IABS R48, R51 ;  /* 0x0000003300307213 */ /* 0x000fe20000000000 */
[----:B------:R-:W-:Y:S01]  /*2d50*/  @!P6 IMAD.IADD R43, R43, 0x1, -R2 ;  /* 0x000000012b2be824 */ /* 0x000fe200078e0a02 */
[C---:B------:R-:W-:Y:S01]  /*2d60*/  ISETP.GT.U32.AND P0, PT, R2.reuse, R44, PT ;  /* 0x0000002c0200720c */ /* 0x040fe20003f04070 */
[----:B------:R-:W-:Y:S01]  /*2d70*/  IMAD.HI.U32 R45, R7, R47, RZ ;  /* 0x0000002f072d7227 */ /* 0x000fe200078e00ff */
[----:B------:R-:W-:-:S03]  /*2d80*/  ISETP.GT.U32.AND P6, PT, R2, R42, PT ;  /* 0x0000002a0200720c */ /* 0x000fc60003fc4070 */
[----:B------:R-:W-:Y:S01]  /*2d90*/  @!P4 IMAD.MOV R41, RZ, RZ, -R41 ;  /* 0x000000ffff29c224 */ /* 0x000fe200078e0a29 */
[----:B------:R-:W-:Y:S01]  /*2da0*/  ISETP.GT.U32.AND P4, PT, R2, R43, PT ;  /* 0x0000002b0200720c */ /* 0x000fe20003f84070 */
[----:B------:R-:W-:Y:S02]  /*2db0*/  IMAD.MOV R45, RZ, RZ, -R45 ;  /* 0x000000ffff2d7224 */ /* 0x000fe400078e0a2d */
[----:B------:R-:W-:-:S04]  /*2dc0*/  IMAD.HI.U32 R46, R7, R48, RZ ;  /* 0x00000030072e7227 */ /* 0x000fc800078e00ff */
[----:B------:R-:W-:Y:S02]  /*2dd0*/  IMAD R45, R2, R45, R47 ;  /* 0x0000002d022d7224 */ /* 0x000fe400078e022f */
[----:B------:R-:W-:Y:S02]  /*2de0*/  IMAD.MOV R47, RZ, RZ, -R46 ;  /* 0x000000ffff2f7224 */ /* 0x000fe400078e0a2e */
[----:B------:R-:W-:Y:S02]  /*2df0*/  @!P0 IMAD.IADD R44, R44, 0x1, -R2 ;  /* 0x000000012c2c8824 */ /* 0x000fe400078e0a02 */
[C---:B------:R-:W-:Y:S02]  /*2e00*/  IMAD R46, R2.reuse, R47, R48 ;  /* 0x0000002f022e7224 */ /* 0x040fe400078e0230 */
[--C-:B------:R-:W-:Y:S01]  /*2e10*/  @!P4 IMAD.IADD R43, R43, 0x1, -R2.reuse ;  /* 0x000000012b2bc824 */ /* 0x100fe200078e0a02 */
[----:B------:R-:W-:Y:S01]  /*2e20*/  ISETP.GT.U32.AND P0, PT, R2, R44, PT ;  /* 0x0000002c0200720c */ /* 0x000fe20003f04070 */
[----:B------:R-:W-:Y:S01]  /*2e30*/  @!P6 IMAD.IADD R42, R42, 0x1, -R2 ;  /* 0x000000012a2ae824 */ /* 0x000fe200078e0a02 */
[C---:B------:R-:W-:Y:S01]  /*2e40*/  ISETP.GT.U32.AND P4, PT, R2.reuse, R46, PT ;  /* 0x0000002e0200720c */ /* 0x040fe20003f84070 */
[----:B------:R-:W-:Y:S01]  /*2e50*/  @!P5 IMAD.MOV R39, RZ, RZ, -R39 ;  /* 0x000000ffff27d224 */ /* 0x000fe200078e0a27 */
[----:B------:R-:W-:Y:S01]  /*2e60*/  ISETP.GT.U32.AND P6, PT, R2, R45, PT ;  /* 0x0000002d0200720c */ /* 0x000fe20003fc4070 */
[----:B------:R-:W-:Y:S01]  /*2e70*/  IMAD.HI.U32 R47, R7, R49, RZ ;  /* 0x00000031072f7227 */ /* 0x000fe200078e00ff */
[----:B------:R-:W-:-:S02]  /*2e80*/  ISETP.GE.AND P5, PT, R50, RZ, PT ;  /* 0x000000ff3200720c */ /* 0x000fc40003fa6270 */
[----:B------:R-:W-:Y:S01]  /*2e90*/  IABS R50, R54 ;  /* 0x0000003600327213 */ /* 0x000fe20000000000 */
[----:B------:R-:W-:Y:S02]  /*2ea0*/  IMAD.MOV R47, RZ, RZ, -R47 ;  /* 0x000000ffff2f7224 */ /* 0x000fe400078e0a2f */
[----:B------:R-:W-:Y:S02]  /*2eb0*/  @!P2 IMAD.MOV R42, RZ, RZ, -R42 ;  /* 0x000000ffff2aa224 */ /* 0x000fe400078e0a2a */
[----:B------:R-:W-:-:S04]  /*2ec0*/  IMAD.HI.U32 R48, R7, R50, RZ ;  /* 0x0000003207307227 */ /* 0x000fc800078e00ff */
[--C-:B------:R-:W-:Y:S02]  /*2ed0*/  @!P4 IMAD.IADD R46, R46, 0x1, -R2.reuse ;  /* 0x000000012e2ec824 */ /* 0x100fe400078e0a02 */
[----:B------:R-:W-:Y:S01]  /*2ee0*/  @!P0 IMAD.IADD R44, R44, 0x1, -R2 ;  /* 0x000000012c2c8824 */ /* 0x000fe200078e0a02 */
[----:B------:R-:W-:Y:S01]  /*2ef0*/  ISETP.GE.AND P0, PT, R51, RZ, PT ;  /* 0x000000ff3300720c */ /* 0x000fe20003f06270 */
[C---:B------:R-:W-:Y:S01]  /*2f00*/  IMAD R47, R2.reuse, R47, R49 ;  /* 0x0000002f022f7224 */ /* 0x040fe200078e0231 */
[----:B------:R-:W-:Y:S01]  /*2f10*/  ISETP.GT.U32.AND P4, PT, R2, R46, PT ;  /* 0x0000002e0200720c */ /* 0x000fe20003f84070 */
[----:B------:R-:W-:-:S04]  /*2f20*/  IMAD.HI.U32 R49, R7, R52, RZ ;  /* 0x0000003407317227 */ /* 0x000fc800078e00ff */
[----:B------:R-:W-:Y:S01]  /*2f30*/  IMAD.MOV R51, RZ, RZ, -R48 ;  /* 0x000000ffff337224 */ /* 0x000fe200078e0a30 */
[----:B------:R-:W-:Y:S01]  /*2f40*/  LOP3.LUT R48, R6, 0x24, RZ, 0xfc, !PT ;  /* 0x0000002406307812 */ /* 0x000fe200078efcff */
[----:B------:R-:W-:Y:S01]  /*2f50*/  @!P6 IMAD.IADD R45, R45, 0x1, -R2 ;  /* 0x000000012d2de824 */ /* 0x000fe200078e0a02 */
[----:B------:R-:W-:Y:S01]  /*2f60*/  ISETP.GE.AND P6, PT, R53, RZ, PT ;  /* 0x000000ff3500720c */ /* 0x000fe20003fc6270 */
[----:B------:R-:W-:Y:S02]  /*2f70*/  IMAD.MOV R53, RZ, RZ, -R49 ;  /* 0x000000ffff357224 */ /* 0x000fe400078e0a31 */
[C---:B------:R-:W-:Y:S01]  /*2f80*/  IMAD R49, R2.reuse, R51, R50 ;  /* 0x0000003302317224 */ /* 0x040fe200078e0232 */
[----:B------:R-:W-:Y:S01]  /*2f90*/  ISETP.GT.U32.AND P2, PT, R2, R45, PT ;  /* 0x0000002d0200720c */ /* 0x000fe20003f44070 */
[----:B------:R-:W-:Y:S02]  /*2fa0*/  @!P4 IMAD.IADD R46, R46, 0x1, -R2 ;  /* 0x000000012e2ec824 */ /* 0x000fe400078e0a02 */
[----:B------:R-:W-:Y:S01]  /*2fb0*/  @!P3 IMAD.MOV R43, RZ, RZ, -R43 ;  /* 0x000000ffff2bb224 */ /* 0x000fe200078e0a2b */
[C---:B------:R-:W-:Y:S01]  /*2fc0*/  ISETP.GT.U32.AND P4, PT, R2.reuse, R49, PT ;  /* 0x000000310200720c */ /* 0x040fe20003f84070 */
[C---:B------:R-:W-:Y:S01]  /*2fd0*/  IMAD R51, R2.reuse, R53, R52 ;  /* 0x0000003502337224 */ /* 0x040fe200078e0234 */
[----:B------:R-:W-:Y:S01]  /*2fe0*/  ISETP.GT.U32.AND P3, PT, R2, R47, PT ;  /* 0x0000002f0200720c */ /* 0x000fe20003f64070 */
[----:B------:R-:W-:Y:S01]  /*2ff0*/  @!P0 IMAD.MOV R46, RZ, RZ, -R46 ;  /* 0x000000ffff2e8224 */ /* 0x000fe200078e0a2e */
[----:B------:R-:W-:Y:S01]  /*3000*/  LOP3.LUT R52, R6, 0x22, RZ, 0xfc, !PT ;  /* 0x0000002206347812 */ /* 0x000fe200078efcff */
[----:B------:R-:W-:Y:S01]  /*3010*/  @!P5 IMAD.MOV R44, RZ, RZ, -R44 ;  /* 0x000000ffff2cd224 */ /* 0x000fe200078e0a2c */
[----:B------:R-:W-:-:S02]  /*3020*/  IABS R53, R48 ;  /* 0x0000003000357213 */ /* 0x000fc40000000000 */
[----:B------:R-:W-:Y:S01]  /*3030*/  ISETP.GT.U32.AND P0, PT, R2, R51, PT ;  /* 0x000000330200720c */ /* 0x000fe20003f04070 */
[--C-:B------:R-:W-:Y:S01]  /*3040*/  @!P2 IMAD.IADD R45, R45, 0x1, -R2.reuse ;  /* 0x000000012d2da824 */ /* 0x100fe200078e0a02 */
[----:B------:R-:W-:Y:S02]  /*3050*/  ISETP.GE.AND P2, PT, R55, RZ, PT ;  /* 0x000000ff3700720c */ /* 0x000fe40003f46270 */
[----:B------:R-:W-:Y:S01]  /*3060*/  IABS R55, R52 ;  /* 0x0000003400377213 */ /* 0x000fe20000000000 */
[--C-:B------:R-:W-:Y:S01]  /*3070*/  @!P4 IMAD.IADD R49, R49, 0x1, -R2.reuse ;  /* 0x000000013131c824 */ /* 0x100fe200078e0a02 */
[----:B------:R-:W-:Y:S01]  /*3080*/  ISETP.GE.AND P5, PT, R54, RZ, PT ;  /* 0x000000ff3600720c */ /* 0x000fe20003fa6270 */
[----:B------:R-:W-:Y:S01]  /*3090*/  @!P3 IMAD.IADD R47, R47, 0x1, -R2 ;  /* 0x000000012f2fb824 */ /* 0x000fe200078e0a02 */
[----:B------:R-:W-:Y:S01]  /*30a0*/  ISETP.GE.AND P3, PT, R48, RZ, PT ;  /* 0x000000ff3000720c */ /* 0x000fe20003f66270 */
[----:B------:R-:W-:Y:S01]  /*30b0*/  @!P1 IMAD.MOV R45, RZ, RZ, -R45 ;  /* 0x000000ffff2d9224 */ /* 0x000fe200078e0a2d */
[C---:B------:R-:W-:Y:S01]  /*30c0*/  ISETP.GT.U32.AND P1, PT, R2.reuse, R49, PT ;  /* 0x000000310200720c */ /* 0x040fe20003f24070 */
[----:B------:R-:W-:Y:S01]  /*30d0*/  IMAD.HI.U32 R50, R7, R55, RZ ;  /* 0x0000003707327227 */ /* 0x000fe200078e00ff */
[----:B------:R-:W-:-:S02]  /*30e0*/  ISETP.GT.U32.AND P4, PT, R2, R47, PT ;  /* 0x0000002f0200720c */ /* 0x000fc40003f84070 */
[----:B------:R-:W-:Y:S01]  /*30f0*/  LOP3.LUT R54, R6, 0x20, RZ, 0xfc, !PT ;  /* 0x0000002006367812 */ /* 0x000fe200078efcff */
[----:B------:R-:W-:-:S03]  /*3100*/  IMAD.HI.U32 R48, R7, R53, RZ ;  /* 0x0000003507307227 */ /* 0x000fc600078e00ff */
[----:B------:R-:W-:Y:S01]  /*3110*/  IABS R57, R54 ;  /* 0x0000003600397213 */ /* 0x000fe20000000000 */
[----:B------:R-:W-:Y:S02]  /*3120*/  IMAD.MOV R50, RZ, RZ, -R50 ;  /* 0x000000ffff327224 */ /* 0x000fe400078e0a32 */
[----:B------:R-:W-:Y:S02]  /*3130*/  IMAD.MOV R48, RZ, RZ, -R48 ;  /* 0x000000ffff307224 */ /* 0x000fe400078e0a30 */
[C---:B------:R-:W-:Y:S02]  /*3140*/  IMAD R55, R2.reuse, R50, R55 ;  /* 0x0000003202377224 */ /* 0x040fe400078e0237 */
[C---:B------:R-:W-:Y:S02]  /*3150*/  IMAD R53, R2.reuse, R48, R53 ;  /* 0x0000003002357224 */ /* 0x040fe400078e0235 */
[--C-:B------:R-:W-:Y:S01]  /*3160*/  @!P1 IMAD.IADD R49, R49, 0x1, -R2.reuse ;  /* 0x0000000131319824 */ /* 0x100fe200078e0a02 */
[C---:B------:R-:W-:Y:S01]  /*3170*/  ISETP.GT.U32.AND P1, PT, R2.reuse, R55, PT ;  /* 0x000000370200720c */ /* 0x040fe20003f24070 */
[----:B------:R-:W-:Y:S01]  /*3180*/  @!P4 IMAD.IADD R47, R47, 0x1, -R2 ;  /* 0x000000012f2fc824 */ /* 0x000fe200078e0a02 */
[----:B------:R-:W-:Y:S01]  /*3190*/  ISETP.GT.U32.AND P4, PT, R2, R53, PT ;  /* 0x000000350200720c */ /* 0x000fe20003f84070 */
[----:B------:R-:W-:-:S04]  /*31a0*/  IMAD.HI.U32 R48, R7, R57, RZ ;  /* 0x0000003907307227 */ /* 0x000fc800078e00ff */
[----:B------:R-:W-:Y:S01]  /*31b0*/  @!P0 IMAD.IADD R51, R51, 0x1, -R2 ;  /* 0x0000000133338824 */ /* 0x000fe200078e0a02 */
[----:B------:R-:W-:Y:S01]  /*31c0*/  ISETP.GE.AND P0, PT, R52, RZ, PT ;  /* 0x000000ff3400720c */ /* 0x000fe20003f06270 */
[----:B------:R-:W-:Y:S01]  /*31d0*/  IMAD.MOV R48, RZ, RZ, -R48 ;  /* 0x000000ffff307224 */ /* 0x000fe200078e0a30 */
[----:B------:R-:W-:Y:S01]  /*31e0*/  IABS R52, R58 ;  /* 0x0000003a00347213 */ /* 0x000fe20000000000 */
[----:B------:R-:W-:Y:S01]  /*31f0*/  IMAD.MOV.U32 R67, RZ, RZ, R49 ;  /* 0x000000ffff437224 */ /* 0x000fe200078e0031 */
[----:B------:R-:W-:Y:S01]  /*3200*/  IABS R49, R60 ;  /* 0x0000003c00317213 */ /* 0x000fe20000000000 */
[----:B------:R-:W-:Y:S02]  /*3210*/  @!P1 IMAD.IADD R55, R55, 0x1, -R2 ;  /* 0x0000000137379824 */ /* 0x000fe400078e0a02 */
[C---:B------:R-:W-:Y:S02]  /*3220*/  IMAD R57, R2.reuse, R48, R57 ;  /* 0x0000003002397224 */ /* 0x040fe400078e0239 */
[----:B------:R-:W-:Y:S01]  /*3230*/  IMAD.MOV.U32 R48, RZ, RZ, R52 ;  /* 0x000000ffff307224 */ /* 0x000fe200078e0034 */
[C---:B------:R-:W-:Y:S01]  /*3240*/  ISETP.GT.U32.AND P1, PT, R2.reuse, R55, PT ;  /* 0x000000370200720c */ /* 0x040fe20003f24070 */
[----:B------:R-:W-:Y:S01]  /*3250*/  @!P4 IMAD.IADD R53, R53, 0x1, -R2 ;  /* 0x000000013535c824 */ /* 0x000fe200078e0a02 */
[----:B------:R-:W-:Y:S01]  /*3260*/  ISETP.GT.U32.AND P4, PT, R2, R51, PT ;  /* 0x000000330200720c */ /* 0x000fe20003f84070 */
[----:B------:R-:W-:Y:S01]  /*3270*/  IMAD.MOV.U32 R65, RZ, RZ, R47 ;  /* 0x000000ffff417224 */ /* 0x000fe200078e002f */
[----:B------:R-:W-:Y:S01]  /*3280*/  LOP3.LUT R52, R6, 0x16, RZ, 0xfc, !PT ;  /* 0x0000001606347812 */ /* 0x000fe200078efcff */
[----:B------:R-:W-:-:S04]  /*3290*/  IMAD.HI.U32 R47, R7, R48, RZ ;  /* 0x00000030072f7227 */ /* 0x000fc800078e00ff */
[----:B------:R-:W-:Y:S01]  /*32a0*/  @!P5 IMAD.MOV R67, RZ, RZ, -R67 ;  /* 0x000000ffff43d224 */ /* 0x000fe200078e0a43 */
[C---:B------:R-:W-:Y:S01]  /*32b0*/  ISETP.GT.U32.AND P5, PT, R2.reuse, R57, PT ;  /* 0x000000390200720c */ /* 0x040fe20003fa4070 */
[----:B------:R-:W-:Y:S02]  /*32c0*/  IMAD.MOV R47, RZ, RZ, -R47 ;  /* 0x000000ffff2f7224 */ /* 0x000fe400078e0a2f */
[----:B------:R-:W-:Y:S01]  /*32d0*/  @!P6 IMAD.MOV R65, RZ, RZ, -R65 ;  /* 0x000000ffff41e224 */ /* 0x000fe200078e0a41 */
[C---:B------:R-:W-:Y:S01]  /*32e0*/  ISETP.GT.U32.AND P6, PT, R2.reuse, R53, PT ;  /* 0x000000350200720c */ /* 0x040fe20003fc4070 */
[----:B------:R-:W-:Y:S02]  /*32f0*/  IMAD R47, R2, R47, R48 ;  /* 0x0000002f022f7224 */ /* 0x000fe400078e0230 */
[----:B------:R-:W-:-:S04]  /*3300*/  IMAD.HI.U32 R50, R7, R59, RZ ;  /* 0x0000003b07327227 */ /* 0x000fc800078e00ff */
[----:B------:R-:W-:Y:S02]  /*3310*/  @!P4 IMAD.IADD R51, R51, 0x1, -R2 ;  /* 0x000000013333c824 */ /* 0x000fe400078e0a02 */
[----:B------:R-:W-:-:S04]  /*3320*/  IMAD.HI.U32 R48, R7, R49, RZ ;  /* 0x0000003107307227 */ /* 0x000fc800078e00ff */
[----:B------:R-:W-:Y:S01]  /*3330*/  @!P1 IMAD.IADD R55, R55, 0x1, -R2 ;  /* 0x0000000137379824 */ /* 0x000fe200078e0a02 */
[----:B------:R-:W-:Y:S01]  /*3340*/  ISETP.GT.U32.AND P1, PT, R2, R47, PT ;  /* 0x0000002f0200720c */ /* 0x000fe20003f24070 */
[----:B------:R-:W-:Y:S02]  /*3350*/  IMAD.MOV R50, RZ, RZ, -R50 ;  /* 0x000000ffff327224 */ /* 0x000fe400078e0a32 */
[----:B------:R-:W-:Y:S01]  /*3360*/  @!P5 IMAD.IADD R57, R57, 0x1, -R2 ;  /* 0x000000013939d824 */ /* 0x000fe200078e0a02 */
[----:B------:R-:W-:Y:S01]  /*3370*/  ISETP.GE.AND P5, PT, R56, RZ, PT ;  /* 0x000000ff3800720c */ /* 0x000fe20003fa6270 */
[----:B------:R-:W-:Y:S02]  /*3380*/  IMAD.MOV.U32 R69, RZ, RZ, R51 ;  /* 0x000000ffff457224 */ /* 0x000fe400078e0033 */
[----:B------:R-:W-:Y:S02]  /*3390*/  IMAD.MOV R48, RZ, RZ, -R48 ;  /* 0x000000ffff307224 */ /* 0x000fe400078e0a30 */
[C---:B------:R-:W-:Y:S01]  /*33a0*/  IMAD R59, R2.reuse, R50, R59 ;  /* 0x00000032023b7224 */ /* 0x040fe200078e023b */
[----:B------:R-:W-:Y:S01]  /*33b0*/  IABS R50, R52 ;  /* 0x0000003400327213 */ /* 0x000fe20000000000 */
[----:B------:R-:W-:Y:S01]  /*33c0*/  @!P2 IMAD.MOV R69, RZ, RZ, -R69 ;  /* 0x000000ffff45a224 */ /* 0x000fe200078e0a45 */
[C---:B------:R-:W-:Y:S01]  /*33d0*/  ISETP.GT.U32.AND P2, PT, R2.reuse, R57, PT ;  /* 0x000000390200720c */ /* 0x040fe20003f44070 */
[C---:B------:R-:W-:Y:S01]  /*33e0*/  IMAD R49, R2.reuse, R48, R49 ;  /* 0x0000003002317224 */ /* 0x040fe200078e0231 */
[----:B------:R-:W-:Y:S01]  /*33f0*/  ISETP.GT.U32.AND P4, PT, R2, R59, PT ;  /* 0x0000003b0200720c */ /* 0x000fe20003f84070 */
[----:B------:R-:W-:Y:S01]  /*3400*/  IMAD.MOV.U32 R73, RZ, RZ, R55 ;  /* 0x000000ffff497224 */ /* 0x000fe200078e0037 */
[----:B------:R-:W-:Y:S01]  /*3410*/  LOP3.LUT R55, R6, 0xc, RZ, 0xfc, !PT ;  /* 0x0000000c06377812 */ /* 0x000fe200078efcff */
[--C-:B------:R-:W-:Y:S01]  /*3420*/  @!P6 IMAD.IADD R53, R53, 0x1, -R2.reuse ;  /* 0x000000013535e824 */ /* 0x100fe200078e0a02 */
[----:B------:R-:W-:Y:S01]  /*3430*/  ISETP.GE.AND P6, PT, R54, RZ, PT ;  /* 0x000000ff3600720c */ /* 0x000fe20003fc6270 */
[----:B------:R-:W-:Y:S01]  /*3440*/  @!P0 IMAD.MOV R73, RZ, RZ, -R73 ;  /* 0x000000ffff498224 */ /* 0x000fe200078e0a49 */
[----:B------:R-:W-:Y:S01]  /*3450*/  ISETP.GT.U32.AND P0, PT, R2, R49, PT ;  /* 0x000000310200720c */ /* 0x000fe20003f04070 */
[----:B------:R-:W-:Y:S01]  /*3460*/  IMAD.MOV.U32 R71, RZ, RZ, R53 ;  /* 0x000000ffff477224 */ /* 0x000fe200078e0035 */
[----:B------:R-:W-:Y:S01]  /*3470*/  IABS R61, R55 ;  /* 0x00000037003d7213 */ /* 0x000fe20000000000 */
[----:B------:R-:W-:Y:S01]  /*3480*/  @!P1 IMAD.IADD R47, R47, 0x1, -R2 ;  /* 0x000000012f2f9824 */ /* 0x000fe200078e0a02 */
[----:B------:R-:W-:Y:S01]  /*3490*/  ISETP.GE.AND P1, PT, R58, RZ, PT ;  /* 0x000000ff3a00720c */ /* 0x000fe20003f26270 */
[----:B------:R-:W-:Y:S01]  /*34a0*/  IMAD.MOV.U32 R51, RZ, RZ, R50 ;  /* 0x000000ffff337224 */ /* 0x000fe200078e0032 */
[----:B------:R-:W-:Y:S01]  /*34b0*/  LOP3.LUT R50, R6, 0x12, RZ, 0xfc, !PT ;  /* 0x0000001206327812 */ /* 0x000fe200078efcff */
[----:B------:R-:W-:Y:S01]  /*34c0*/  @!P3 IMAD.MOV R71, RZ, RZ, -R71 ;  /* 0x000000ffff47b224 */ /* 0x000fe200078e0a47 */
[----:B------:R-:W-:Y:S01]  /*34d0*/  ISETP.GT.U32.AND P3, PT, R2, R47, PT ;  /* 0x0000002f0200720c */ /* 0x000fe20003f64070 */
[----:B------:R-:W-:Y:S01]  /*34e0*/  IMAD.HI.U32 R48, R7, R51, RZ ;  /* 0x0000003307307227 */ /* 0x000fe200078e00ff */
[----:B------:R-:W-:-:S02]  /*34f0*/  IABS R54, R50 ;  /* 0x0000003200367213 */ /* 0x000fc40000000000 */
[----:B------:R-:W-:Y:S01]  /*3500*/  LOP3.LUT R58, R6, 0x6, RZ, 0xfc, !PT ;  /* 0x00000006063a7812 */ /* 0x000fe200078efcff */
[--C-:B------:R-:W-:Y:S01]  /*3510*/  @!P2 IMAD.IADD R57, R57, 0x1, -R2.reuse ;  /* 0x000000013939a824 */ /* 0x100fe200078e0a02 */
[----:B------:R-:W-:Y:S01]  /*3520*/  ISETP.GE.AND P2, PT, R60, RZ, PT ;  /* 0x000000ff3c00720c */ /* 0x000fe20003f46270 */
[----:B------:R-:W-:Y:S01]  /*3530*/  @!P4 IMAD.IADD R59, R59, 0x1, -R2 ;  /* 0x000000013b3bc824 */ /* 0x000fe200078e0a02 */
[----:B------:R-:W-:Y:S01]  /*3540*/  IABS R101, R58 ;  /* 0x0000003a00657213 */ /* 0x000fe20000000000 */
[----:B------:R-:W-:Y:S02]  /*3550*/  IMAD.MOV R48, RZ, RZ, -R48 ;  /* 0x000000ffff307224 */ /* 0x000fe400078e0a30 */
[----:B------:R-:W-:Y:S01]  /*3560*/  IMAD.MOV.U32 R75, RZ, RZ, R57 ;  /* 0x000000ffff4b7224 */ /* 0x000fe200078e0039 */
[----:B------:R-:W-:Y:S01]  /*3570*/  ISETP.GT.U32.AND P4, PT, R2, R59, PT ;  /* 0x0000003b0200720c */ /* 0x000fe20003f84070 */
[--C-:B------:R-:W-:Y:S01]  /*3580*/  @!P0 IMAD.IADD R49, R49, 0x1, -R2.reuse ;  /* 0x0000000131318824 */ /* 0x100fe200078e0a02 */
[----:B------:R-:W-:Y:S01]  /*3590*/  ISETP.GE.AND P0, PT, R50, RZ, PT ;  /* 0x000000ff3200720c */ /* 0x000fe20003f06270 */
[----:B------:R-:W-:Y:S01]  /*35a0*/  IMAD R51, R2, R48, R51 ;  /* 0x0000003002337224 */ /* 0x000fe200078e0233 */
[----:B------:R-:W-:Y:S01]  /*35b0*/  LOP3.LUT R48, R6, 0x14, RZ, 0xfc, !PT ;  /* 0x0000001406307812 */ /* 0x000fe200078efcff */
[----:B------:R-:W-:Y:S01]  /*35c0*/  @!P6 IMAD.MOV R75, RZ, RZ, -R75 ;  /* 0x000000ffff4be224 */ /* 0x000fe200078e0a4b */
[----:B------:R-:W-:Y:S01]  /*35d0*/  ISETP.GT.U32.AND P6, PT, R2, R49, PT ;  /* 0x000000310200720c */ /* 0x000fe20003fc4070 */
[----:B------:R-:W-:Y:S01]  /*35e0*/  @!P3 IMAD.IADD R47, R47, 0x1, -R2 ;  /* 0x000000012f2fb824 */ /* 0x000fe200078e0a02 */
[----:B------:R-:W-:-:S02]  /*35f0*/  IABS R53, R48 ;  /* 0x0000003000357213 */ /* 0x000fc40000000000 */
[----:B------:R-:W-:Y:S01]  /*3600*/  ISETP.GE.AND P3, PT, R48, RZ, PT ;  /* 0x000000ff3000720c */ /* 0x000fe20003f66270 */
[----:B------:R-:W-:Y:S02]  /*3610*/  IMAD.MOV.U32 R81, RZ, RZ, R47 ;  /* 0x000000ffff517224 */ /* 0x000fe400078e002f */
[----:B------:R-:W-:-:S04]  /*3620*/  IMAD.HI.U32 R47, R7, R53, RZ ;  /* 0x00000035072f7227 */ /* 0x000fc800078e00ff */
[----:B------:R-:W-:Y:S01]  /*3630*/  @!P1 IMAD.MOV R81, RZ, RZ, -R81 ;  /* 0x000000ffff519224 */ /* 0x000fe200078e0a51 */
[----:B------:R-:W-:Y:S01]  /*3640*/  ISETP.GT.U32.AND P1, PT, R2, R51, PT ;  /* 0x000000330200720c */ /* 0x000fe20003f24070 */
[--C-:B------:R-:W-:Y:S01]  /*3650*/  @!P4 IMAD.IADD R59, R59, 0x1, -R2.reuse ;  /* 0x000000013b3bc824 */ /* 0x100fe200078e0a02 */
[----:B------:R-:W-:Y:S01]  /*3660*/  ISETP.GE.AND P4, PT, R52, RZ, PT ;  /* 0x000000ff3400720c */ /* 0x000fe20003f86270 */
[----:B------:R-:W-:Y:S01]  /*3670*/  @!P6 IMAD.IADD R49, R49, 0x1, -R2 ;  /* 0x000000013131e824 */ /* 0x000fe200078e0a02 */
[----:B------:R-:W-:Y:S01]  /*3680*/  LOP3.LUT R52, R6, 0x10, RZ, 0xfc, !PT ;  /* 0x0000001006347812 */ /* 0x000fe200078efcff */
[----:B------:R-:W-:Y:S01]  /*3690*/  IMAD.MOV R47, RZ, RZ, -R47 ;  /* 0x000000ffff2f7224 */ /* 0x000fe200078e0a2f */
[----:B------:R-:W-:Y:S01]  /*36a0*/  ISETP.GE.AND P6, PT, R55, RZ, PT ;  /* 0x000000ff3700720c */ /* 0x000fe20003fc6270 */
[----:B------:R-:W-:Y:S01]  /*36b0*/  IMAD.MOV.U32 R83, RZ, RZ, R49 ;  /* 0x000000ffff537224 */ /* 0x000fe200078e0031 */
[----:B------:R-:W-:Y:S01]  /*36c0*/  IABS R56, R52 ;  /* 0x0000003400387213 */ /* 0x000fe20000000000 */
[----:B------:R-:W-:-:S02]  /*36d0*/  IMAD R53, R2, R47, R53 ;  /* 0x0000002f02357224 */ /* 0x000fc400078e0235 */
[----:B------:R-:W-:Y:S02]  /*36e0*/  @!P2 IMAD.MOV R83, RZ, RZ, -R83 ;  /* 0x000000ffff53a224 */ /* 0x000fe400078e0a53 */
[----:B------:R-:W-:Y:S01]  /*36f0*/  IMAD.HI.U32 R48, R7, R54, RZ ;  /* 0x0000003607307227 */ /* 0x000fe200078e00ff */
[----:B------:R-:W-:-:S03]  /*3700*/  ISETP.GT.U32.AND P2, PT, R2, R53, PT ;  /* 0x000000350200720c */ /* 0x000fc60003f44070 */
[----:B------:R-:W-:-:S04]  /*3710*/  IMAD.HI.U32 R50, R7, R56, RZ ;  /* 0x0000003807327227 */ /* 0x000fc800078e00ff */
[----:B------:R-:W-:Y:S02]  /*3720*/  @!P1 IMAD.IADD R51, R51, 0x1, -R2 ;  /* 0x0000000133339824 */ /* 0x000fe400078e0a02 */
[----:B------:R-:W-:Y:S02]  /*3730*/  IMAD.MOV R55, RZ, RZ, -R48 ;  /* 0x000000ffff377224 */ /* 0x000fe400078e0a30 */
[----:B------:R-:W-:Y:S01]  /*3740*/  IMAD.MOV R57, RZ, RZ, -R50 ;  /* 0x000000ffff397224 */ /* 0x000fe200078e0a32 */
[C---:B------:R-:W-:Y:S01]  /*3750*/  ISETP.GT.U32.AND P1, PT, R2.reuse, R51, PT ;  /* 0x000000330200720c */ /* 0x040fe20003f24070 */
[C---:B------:R-:W-:Y:S01]  /*3760*/  IMAD R49, R2.reuse, R55, R54 ;  /* 0x0000003702317224 */ /* 0x040fe200078e0236 */
[----:B------:R-:W-:Y:S01]  /*3770*/  LEA.HI R54, R3, R16, RZ, 0x1a ;  /* 0x0000001003367211 */ /* 0x000fe200078fd0ff */
[----:B------:R-:W-:Y:S01]  /*3780*/  IMAD R55, R2, R57, R56 ;  /* 0x0000003902377224 */ /* 0x000fe200078e0238 */
[C---:B------:R-:W-:Y:S01]  /*3790*/  LOP3.LUT R57, R6.reuse, 0x8, RZ, 0xfc, !PT ;  /* 0x0000000806397812 */ /* 0x040fe200078efcff */
[----:B------:R-:W-:Y:S01]  /*37a0*/  @!P2 IMAD.IADD R53, R53, 0x1, -R2 ;  /* 0x000000013535a824 */ /* 0x000fe200078e0a02 */
[----:B------:R-:W-:Y:S01]  /*37b0*/  LOP3.LUT R56, R6, 0xa, RZ, 0xfc, !PT ;  /* 0x0000000a06387812 */ /* 0x000fe200078efcff */
[----:B------:R-:W-:Y:S01]  /*37c0*/  IMAD.MOV.U32 R79, RZ, RZ, R59 ;  /* 0x000000ffff4f7224 */ /* 0x000fe200078e003b */
[----:B------:R-:W-:Y:S01]  /*37d0*/  ISETP.GT.U32.AND P2, PT, R2, R55, PT ;  /* 0x000000370200720c */ /* 0x000fe20003f44070 */
[----:B------:R-:W-:Y:S01]  /*37e0*/  IMAD.HI.U32 R50, R7, R101, RZ ;  /* 0x0000006507327227 */ /* 0x000fe200078e00ff */
[----:B------:R-:W-:-:S02]  /*37f0*/  IABS R93, R57 ;  /* 0x00000039005d7213 */ /* 0x000fc40000000000 */
[----:B------:R-:W-:Y:S01]  /*3800*/  IABS R63, R56 ;  /* 0x00000038003f7213 */ /* 0x000fe20000000000 */
[----:B------:R-:W-:Y:S01]  /*3810*/  @!P1 IMAD.IADD R51, R51, 0x1, -R2 ;  /* 0x0000000133339824 */ /* 0x000fe200078e0a02 */
[----:B------:R-:W-:Y:S01]  /*3820*/  ISETP.GT.U32.AND P1, PT, R2, R49, PT ;  /* 0x000000310200720c */ /* 0x000fe20003f24070 */
[----:B------:R-:W-:Y:S01]  /*3830*/  @!P5 IMAD.MOV R79, RZ, RZ, -R79 ;  /* 0x000000ffff4fd224 */ /* 0x000fe200078e0a4f */
[----:B------:R-:W-:Y:S01]  /*3840*/  ISETP.GE.AND P5, PT, R52, RZ, PT ;  /* 0x000000ff3400720c */ /* 0x000fe20003fa6270 */
[----:B------:R-:W-:Y:S02]  /*3850*/  IMAD.MOV.U32 R85, RZ, RZ, R51 ;  /* 0x000000ffff557224 */ /* 0x000fe400078e0033 */
[----:B------:R-:W-:-:S04]  /*3860*/  IMAD.HI.U32 R52, R7, R61, RZ ;  /* 0x0000003d07347227 */ /* 0x000fc800078e00ff */
[----:B------:R-:W-:Y:S01]  /*3870*/  @!P4 IMAD.MOV R85, RZ, RZ, -R85 ;  /* 0x000000ffff55c224 */ /* 0x000fe200078e0a55 */
[C---:B------:R-:W-:Y:S01]  /*3880*/  ISETP.GT.U32.AND P4, PT, R2.reuse, R53, PT ;  /* 0x000000350200720c */ /* 0x040fe20003f84070 */
[----:B------:R-:W-:Y:S02]  /*3890*/  @!P2 IMAD.IADD R55, R55, 0x1, -R2 ;  /* 0x000000013737a824 */ /* 0x000fe400078e0a02 */
[----:B------:R-:W-:Y:S02]  /*38a0*/  IMAD.MOV R52, RZ, RZ, -R52 ;  /* 0x000000ffff347224 */ /* 0x000fe400078e0a34 */
[----:B------:R-:W-:Y:S01]  /*38b0*/  IMAD.HI.U32 R48, R7, R93, RZ ;  /* 0x0000005d07307227 */ /* 0x000fe200078e00ff */
[----:B------:R-:W-:-:S03]  /*38c0*/  ISETP.GT.U32.AND P2, PT, R2, R55, PT ;  /* 0x000000370200720c */ /* 0x000fc60003f44070 */
[C---:B------:R-:W-:Y:S02]  /*38d0*/  IMAD R61, R2.reuse, R52, R61 ;  /* 0x00000034023d7224 */ /* 0x040fe400078e023d */
[----:B------:R-:W-:Y:S02]  /*38e0*/  IMAD.MOV R48, RZ, RZ, -R48 ;  /* 0x000000ffff307224 */ /* 0x000fe400078e0a30 */
[----:B------:R-:W-:Y:S01]  /*38f0*/  @!P4 IMAD.IADD R53, R53, 0x1, -R2 ;  /* 0x000000013535c824 */ /* 0x000fe200078e0a02 */
[C---:B------:R-:W-:Y:S01]  /*3900*/  ISETP.GT.U32.AND P4, PT, R2.reuse, R61, PT ;  /* 0x0000003d0200720c */ /* 0x040fe20003f84070 */
[----:B------:R-:W-:Y:S02]  /*3910*/  IMAD R93, R2, R48, R93 ;  /* 0x00000030025d7224 */ /* 0x000fe400078e025d */
[----:B------:R-:W-:-:S04]  /*3920*/  IMAD.HI.U32 R47, R7, R63, RZ ;  /* 0x0000003f072f7227 */ /* 0x000fc800078e00ff */
[----:B------:R-:W-:Y:S01]  /*3930*/  @!P2 IMAD.IADD R55, R55, 0x1, -R2 ;  /* 0x000000013737a824 */ /* 0x000fe200078e0a02 */
[----:B------:R-:W-:Y:S01]  /*3940*/  ISETP.GT.U32.AND P2, PT, R2, R93, PT ;  /* 0x0000005d0200720c */ /* 0x000fe20003f44070 */
[----:B------:R-:W-:Y:S02]  /*3950*/  IMAD.MOV R51, RZ, RZ, -R47 ;  /* 0x000000ffff337224 */ /* 0x000fe400078e0a2f */
[----:B------:R-:W-:-:S04]  /*3960*/  IMAD.HI.U32 R47, R7, R103, RZ ;  /* 0x00000067072f7227 */ /* 0x000fc800078e00ff */
[----:B------:R-:W-:Y:S02]  /*3970*/  IMAD.MOV R47, RZ, RZ, -R47 ;  /* 0x000000ffff2f7224 */ /* 0x000fe400078e0a2f */
[--C-:B------:R-:W-:Y:S02]  /*3980*/  @!P4 IMAD.IADD R61, R61, 0x1, -R2.reuse ;  /* 0x000000013d3dc824 */ /* 0x100fe400078e0a02 */
[C---:B------:R-:W-:Y:S02]  /*3990*/  IMAD R103, R2.reuse, R47, R103 ;  /* 0x0000002f02677224 */ /* 0x040fe400078e0267 */
[--C-:B------:R-:W-:Y:S01]  /*39a0*/  @!P2 IMAD.IADD R93, R93, 0x1, -R2.reuse ;  /* 0x000000015d5da824 */ /* 0x100fe200078e0a02 */
[----:B------:R-:W-:Y:S01]  /*39b0*/  ISETP.GT.U32.AND P2, PT, R2, R61, PT ;  /* 0x0000003d0200720c */ /* 0x000fe20003f44070 */
[----:B------:R-:W-:Y:S02]  /*39c0*/  @!P1 IMAD.IADD R49, R49, 0x1, -R2 ;  /* 0x0000000131319824 */ /* 0x000fe400078e0a02 */
[----:B------:R-:W-:-:S02]  /*39d0*/  IMAD.MOV R50, RZ, RZ, -R50 ;  /* 0x000000ffff327224 */ /* 0x000fc400078e0a32 */
[----:B------:R-:W-:Y:S01]  /*39e0*/  VIADD R47, R54, 0x7e ;  /* 0x0000007e362f7836 */ /* 0x000fe20000000000 */
[C---:B------:R-:W-:Y:S01]  /*39f0*/  ISETP.GT.U32.AND P1, PT, R2.reuse, R49, PT ;  /* 0x000000310200720c */ /* 0x040fe20003f24070 */
[C---:B------:R-:W-:Y:S02]  /*3a00*/  IMAD R101, R2.reuse, R50, R101 ;  /* 0x0000003202657224 */ /* 0x040fe400078e0265 */
[----:B------:R-:W-:Y:S01]  /*3a10*/  IMAD R63, R2, R51, R63 ;  /* 0x00000033023f7224 */ /* 0x000fe200078e023f */
[----:B------:R-:W-:Y:S01]  /*3a20*/  ISETP.GE.AND P4, PT, R47, RZ, PT ;  /* 0x000000ff2f00720c */ /* 0x000fe20003f86270 */
[----:B------:R-:W-:Y:S01]  /*3a30*/  VIADD R60, R54, 0x6e ;  /* 0x0000006e363c7836 */ /* 0x000fe20000000000 */
[----:B------:R-:W-:Y:S01]  /*3a40*/  IABS R50, R47 ;  /* 0x0000002f00327213 */ /* 0x000fe20000000000 */
[----:B------:R-:W-:-:S03]  /*3a50*/  IMAD.HI.U32 R47, R7, R105, RZ ;  /* 0x00000069072f7227 */ /* 0x000fc600078e00ff */
[----:B------:R-:W-:Y:S01]  /*3a60*/  IABS R51, R60 ;  /* 0x0000003c00337213 */ /* 0x000fe20000000000 */
        /* <DEDUP_REMOVED lines=8> */
[----:B------:R-:W-:Y:S02]  /*3af0*/  VIADD R62, R54, 0x5e ;  /* 0x0000005e363e7836 */ /* 0x000fe40000000000 */
[C---:B------:R-:W-:Y:S02]  /*3b00*/  IMAD R47, R2.reuse, R47, R50 ;  /* 0x0000002f022f7224 */ /* 0x040fe400078e0232 */
[----:B------:R-:W-:Y:S01]  /*3b10*/  @!P2 IMAD.IADD R103, R103, 0x1, -R2 ;  /* 0x000000016767a824 */ /* 0x000fe200078e0a02 */
[----:B------:R-:W-:Y:S01]  /*3b20*/  IABS R52, R62 ;  /* 0x0000003e00347213 */ /* 0x000fe20000000000 */
[----:B------:R-:W-:Y:S01]  /*3b30*/  IMAD.HI.U32 R48, R7, R51, RZ ;  /* 0x0000003307307227 */ /* 0x000fe200078e00ff */
[----:B------:R-:W-:-:S03]  /*3b40*/  ISETP.GT.U32.AND P2, PT, R2, R47, PT ;  /* 0x0000002f0200720c */ /* 0x000fc60003f44070 */
[----:B------:R-:W-:Y:S02]  /*3b50*/  IMAD.MOV.U32 R89, RZ, RZ, R49 ;  /* 0x000000ffff597224 */ /* 0x000fe400078e0031 */
[----:B------:R-:W-:Y:S01]  /*3b60*/  @!P1 IMAD.IADD R63, R63, 0x1, -R2 ;  /* 0x000000013f3f9824 */ /* 0x000fe200078e0a02 */
[----:B------:R-:W-:Y:S01]  /*3b70*/  ISETP.GT.U32.AND P1, PT, R2, R101, PT ;  /* 0x000000650200720c */ /* 0x000fe20003f24070 */
[----:B------:R-:W-:-:S04]  /*3b80*/  IMAD.HI.U32 R49, R7, R52, RZ ;  /* 0x0000003407317227 */ /* 0x000fc800078e00ff */
[----:B------:R-:W-:Y:S02]  /*3b90*/  IMAD.MOV R48, RZ, RZ, -R48 ;  /* 0x000000ffff307224 */ /* 0x000fe400078e0a30 */
[----:B------:R-:W-:Y:S02]  /*3ba0*/  IMAD.MOV.U32 R87, RZ, RZ, R53 ;  /* 0x000000ffff577224 */ /* 0x000fe400078e0035 */
[----:B------:R-:W-:Y:S02]  /*3bb0*/  IMAD.MOV R53, RZ, RZ, -R49 ;  /* 0x000000ffff357224 */ /* 0x000fe400078e0a31 */
[C---:B------:R-:W-:Y:S02]  /*3bc0*/  IMAD R49, R2.reuse, R48, R51 ;  /* 0x0000003002317224 */ /* 0x040fe400078e0233 */
[----:B------:R-:W-:Y:S01]  /*3bd0*/  @!P3 IMAD.MOV R87, RZ, RZ, -R87 ;  /* 0x000000ffff57b224 */ /* 0x000fe200078e0a57 */
[C---:B------:R-:W-:Y:S01]  /*3be0*/  ISETP.GT.U32.AND P3, PT, R2.reuse, R93, PT ;  /* 0x0000005d0200720c */ /* 0x040fe20003f64070 */
[--C-:B------:R-:W-:Y:S01]  /*3bf0*/  @!P2 IMAD.IADD R47, R47, 0x1, -R2.reuse ;  /* 0x000000012f2fa824 */ /* 0x100fe200078e0a02 */
[C---:B------:R-:W-:Y:S01]  /*3c00*/  ISETP.GT.U32.AND P2, PT, R2.reuse, R49, PT ;  /* 0x000000310200720c */ /* 0x040fe20003f44070 */
[----:B------:R-:W-:Y:S01]  /*3c10*/  @!P0 IMAD.MOV R89, RZ, RZ, -R89 ;  /* 0x000000ffff598224 */ /* 0x000fe200078e0a59 */
[----:B------:R-:W-:Y:S01]  /*3c20*/  ISETP.GT.U32.AND P0, PT, R2, R63, PT ;  /* 0x0000003f0200720c */ /* 0x000fe20003f04070 */
[----:B------:R-:W-:-:S02]  /*3c30*/  @!P1 IMAD.IADD R101, R101, 0x1, -R2 ;  /* 0x0000000165659824 */ /* 0x000fc400078e0a02 */
[----:B------:R-:W-:Y:S02]  /*3c40*/  IMAD R51, R2, R53, R52 ;  /* 0x0000003502337224 */ /* 0x000fe400078e0234 */
[----:B------:R-:W-:Y:S01]  /*3c50*/  VIADD R64, R54, 0x4e ;  /* 0x0000004e36407836 */ /* 0x000fe20000000000 */
[----:B------:R-:W-:Y:S01]  /*3c60*/  ISETP.GT.U32.AND P1, PT, R2, R101, PT ;  /* 0x000000650200720c */ /* 0x000fe20003f24070 */
[----:B------:R-:W-:Y:S02]  /*3c70*/  VIADD R66, R54, 0x3e ;  /* 0x0000003e36427836 */ /* 0x000fe40000000000 */
[--C-:B------:R-:W-:Y:S01]  /*3c80*/  @!P3 IMAD.IADD R93, R93, 0x1, -R2.reuse ;  /* 0x000000015d5db824 */ /* 0x100fe200078e0a02 */
[----:B------:R-:W-:Y:S01]  /*3c90*/  ISETP.GE.AND P3, PT, R56, RZ, PT ;  /* 0x000000ff3800720c */ /* 0x000fe20003f66270 */
[--C-:B------:R-:W-:Y:S01]  /*3ca0*/  @!P2 IMAD.IADD R49, R49, 0x1, -R2.reuse ;  /* 0x000000013131a824 */ /* 0x100fe200078e0a02 */
[C---:B------:R-:W-:Y:S01]  /*3cb0*/  ISETP.GT.U32.AND P2, PT, R2.reuse, R51, PT ;  /* 0x000000330200720c */ /* 0x040fe20003f44070 */
[----:B------:R-:W-:Y:S01]  /*3cc0*/  @!P0 IMAD.IADD R63, R63, 0x1, -R2 ;  /* 0x000000013f3f8824 */ /* 0x000fe200078e0a02 */
[----:B------:R-:W-:Y:S01]  /*3cd0*/  ISETP.GT.U32.AND P0, PT, R2, R105, PT ;  /* 0x000000690200720c */ /* 0x000fe20003f04070 */
[----:B------:R-:W-:Y:S01]  /*3ce0*/  VIADD R70, R54, 0x1e ;  /* 0x0000001e36467836 */ /* 0x000fe20000000000 */
[----:B------:R-:W-:Y:S01]  /*3cf0*/  IABS R53, R64 ;  /* 0x0000004000357213 */ /* 0x000fe20000000000 */
[----:B------:R-:W-:-:S02]  /*3d00*/  IMAD.MOV.U32 R97, RZ, RZ, R63 ;  /* 0x000000ffff617224 */ /* 0x000fc400078e003f */
[--C-:B------:R-:W-:Y:S01]  /*3d10*/  @!P1 IMAD.IADD R101, R101, 0x1, -R2.reuse ;  /* 0x0000000165659824 */ /* 0x100fe200078e0a02 */
[----:B------:R-:W-:Y:S01]  /*3d20*/  ISETP.GE.AND P1, PT, R57, RZ, PT ;  /* 0x000000ff3900720c */ /* 0x000fe20003f26270 */
[----:B------:R-:W-:Y:S01]  /*3d30*/  IMAD.HI.U32 R48, R7, R53, RZ ;  /* 0x0000003507307227 */ /* 0x000fe200078e00ff */
[----:B------:R-:W-:Y:S02]  /*3d40*/  IABS R57, R66 ;  /* 0x0000004200397213 */ /* 0x000fe40000000000 */
[----:B------:R-:W-:Y:S01]  /*3d50*/  IABS R77, R70 ;  /* 0x00000046004d7213 */ /* 0x000fe20000000000 */
[----:B------:R-:W-:Y:S02]  /*3d60*/  VIADD R68, R54, 0x2e ;  /* 0x0000002e36447836 */ /* 0x000fe40000000000 */
[----:B------:R-:W-:Y:S01]  /*3d70*/  @!P2 IMAD.IADD R51, R51, 0x1, -R2 ;  /* 0x000000013333a824 */ /* 0x000fe200078e0a02 */
[C---:B------:R-:W-:Y:S01]  /*3d80*/  ISETP.GT.U32.AND P2, PT, R2.reuse, R103, PT ;  /* 0x000000670200720c */ /* 0x040fe20003f44070 */
[----:B------:R-:W-:Y:S01]  /*3d90*/  @!P3 IMAD.MOV R97, RZ, RZ, -R97 ;  /* 0x000000ffff61b224 */ /* 0x000fe200078e0a61 */
[----:B------:R-:W-:Y:S01]  /*3da0*/  ISETP.GT.U32.AND P3, PT, R2, R47, PT ;  /* 0x0000002f0200720c */ /* 0x000fe20003f64070 */
[----:B------:R-:W-:Y:S01]  /*3db0*/  IMAD.MOV R56, RZ, RZ, -R48 ;  /* 0x000000ffff387224 */ /* 0x000fe200078e0a30 */
[----:B------:R-:W-:Y:S01]  /*3dc0*/  IABS R59, R68 ;  /* 0x00000044003b7213 */ /* 0x000fe20000000000 */
[----:B------:R-:W-:Y:S01]  /*3dd0*/  @!P0 IMAD.IADD R105, R105, 0x1, -R2 ;  /* 0x0000000169698824 */ /* 0x000fe200078e0a02 */
[----:B------:R-:W-:Y:S01]  /*3de0*/  ISETP.GE.AND P0, PT, R58, RZ, PT ;  /* 0x000000ff3a00720c */ /* 0x000fe20003f06270 */
[----:B------:R-:W-:-:S02]  /*3df0*/  VIADD R54, R54, 0xe ;  /* 0x0000000e36367836 */ /* 0x000fc40000000000 */
[----:B------:R-:W-:-:S03]  /*3e00*/  IMAD.HI.U32 R50, R7, R57, RZ ;  /* 0x0000003907327227 */ /* 0x000fc600078e00ff */
[----:B------:R-:W-:Y:S01]  /*3e10*/  IABS R58, R54 ;  /* 0x00000036003a7213 */ /* 0x000fe20000000000 */
[----:B------:R-:W-:-:S04]  /*3e20*/  IMAD.HI.U32 R48, R7, R77, RZ ;  /* 0x0000004d07307227 */ /* 0x000fc800078e00ff */
[----:B------:R-:W-:Y:S02]  /*3e30*/  IMAD.MOV.U32 R91, RZ, RZ, R55 ;  /* 0x000000ffff5b7224 */ /* 0x000fe400078e0037 */
[C---:B------:R-:W-:Y:S02]  /*3e40*/  IMAD R53, R2.reuse, R56, R53 ;  /* 0x0000003802357224 */ /* 0x040fe400078e0235 */
[----:B------:R-:W-:Y:S02]  /*3e50*/  IMAD.MOV R50, RZ, RZ, -R50 ;  /* 0x000000ffff327224 */ /* 0x000fe400078e0a32 */
[----:B------:R-:W-:Y:S02]  /*3e60*/  IMAD.MOV R56, RZ, RZ, -R48 ;  /* 0x000000ffff387224 */ /* 0x000fe400078e0a30 */
[----:B------:R-:W-:Y:S01]  /*3e70*/  @!P5 IMAD.MOV R91, RZ, RZ, -R91 ;  /* 0x000000ffff5bd224 */ /* 0x000fe200078e0a5b */
[----:B------:R-:W-:Y:S01]  /*3e80*/  ISETP.GT.U32.AND P5, PT, R2, R105, PT ;  /* 0x000000690200720c */ /* 0x000fe20003fa4070 */
[----:B------:R-:W-:-:S02]  /*3e90*/  IMAD.MOV.U32 R99, RZ, RZ, R93 ;  /* 0x000000ffff637224 */ /* 0x000fc400078e005d */
[----:B------:R-:W-:-:S04]  /*3ea0*/  IMAD.HI.U32 R52, R7, R59, RZ ;  /* 0x0000003b07347227 */ /* 0x000fc800078e00ff */
[C---:B------:R-:W-:Y:S02]  /*3eb0*/  IMAD R57, R2.reuse, R50, R57 ;  /* 0x0000003202397224 */ /* 0x040fe400078e0239 */
[C---:B------:R-:W-:Y:S02]  /*3ec0*/  IMAD R77, R2.reuse, R56, R77 ;  /* 0x00000038024d7224 */ /* 0x040fe400078e024d */
[----:B------:R-:W-:Y:S01]  /*3ed0*/  @!P1 IMAD.MOV R99, RZ, RZ, -R99 ;  /* 0x000000ffff639224 */ /* 0x000fe200078e0a63 */
[----:B------:R-:W-:Y:S01]  /*3ee0*/  ISETP.GT.U32.AND P1, PT, R2, R49, PT ;  /* 0x000000310200720c */ /* 0x000fe20003f24070 */
[----:B------:R-:W-:Y:S02]  /*3ef0*/  IMAD.MOV R52, RZ, RZ, -R52 ;  /* 0x000000ffff347224 */ /* 0x000fe400078e0a34 */
[----:B------:R-:W-:-:S04]  /*3f00*/  IMAD.HI.U32 R48, R7, R58, RZ ;  /* 0x0000003a07307227 */ /* 0x000fc800078e00ff */
[--C-:B------:R-:W-:Y:S01]  /*3f10*/  @!P2 IMAD.IADD R103, R103, 0x1, -R2.reuse ;  /* 0x000000016767a824 */ /* 0x100fe200078e0a02 */
[C---:B------:R-:W-:Y:S01]  /*3f20*/  ISETP.GT.U32.AND P2, PT, R2.reuse, R57, PT ;  /* 0x000000390200720c */ /* 0x040fe20003f44070 */
[----:B------:R-:W-:Y:S01]  /*3f30*/  @!P3 IMAD.IADD R47, R47, 0x1, -R2 ;  /* 0x000000012f2fb824 */ /* 0x000fe200078e0a02 */
[C---:B------:R-:W-:Y:S01]  /*3f40*/  ISETP.GT.U32.AND P3, PT, R2.reuse, R77, PT ;  /* 0x0000004d0200720c */ /* 0x040fe20003f64070 */
[----:B------:R-:W-:Y:S02]  /*3f50*/  IMAD.MOV.U32 R95, RZ, RZ, R61 ;  /* 0x000000ffff5f7224 */ /* 0x000fe400078e003d */
[C---:B------:R-:W-:Y:S02]  /*3f60*/  IMAD R59, R2.reuse, R52, R59 ;  /* 0x00000034023b7224 */ /* 0x040fe400078e023b */
[----:B------:R-:W-:Y:S01]  /*3f70*/  IMAD.MOV R55, RZ, RZ, -R48 ;  /* 0x000000ffff377224 */ /* 0x000fe200078e0a30 */
[----:B------:R-:W-:Y:S01]  /*3f80*/  LOP3.LUT R48, RZ, R5, RZ, 0x33, !PT ;  /* 0x00000005ff307212 */ /* 0x000fe200078e33ff */
[----:B------:R-:W-:Y:S01]  /*3f90*/  @!P0 IMAD.MOV R101, RZ, RZ, -R101 ;  /* 0x000000ffff658224 */ /* 0x000fe200078e0a65 */
[----:B------:R-:W-:Y:S01]  /*3fa0*/  ISETP.GT.U32.AND P0, PT, R2, R53, PT ;  /* 0x000000350200720c */ /* 0x000fe20003f04070 */
[----:B------:R-:W-:-:S04]  /*3fb0*/  IMAD.HI.U32 R7, R7, R107, RZ ;  /* 0x0000006b07077227 */ /* 0x000fc800078e00ff */
[----:B------:R-:W-:Y:S01]  /*3fc0*/  @!P6 IMAD.MOV R95, RZ, RZ, -R95 ;  /* 0x000000ffff5fe224 */ /* 0x000fe200078e0a5f */
[C---:B------:R-:W-:Y:S01]  /*3fd0*/  ISETP.GT.U32.AND P6, PT, R2.reuse, R51, PT ;  /* 0x000000330200720c */ /* 0x040fe20003fc4070 */
[C---:B------:R-:W-:Y:S02]  /*3fe0*/  IMAD R93, R2.reuse, R55, R58 ;  /* 0x00000037025d7224 */ /* 0x040fe400078e023a */
[--C-:B------:R-:W-:Y:S01]  /*3ff0*/  @!P5 IMAD.IADD R105, R105, 0x1, -R2.reuse ;  /* 0x000000016969d824 */ /* 0x100fe200078e0a02 */
[C---:B------:R-:W-:Y:S01]  /*4000*/  ISETP.GT.U32.AND P5, PT, R2.reuse, R59, PT ;  /* 0x0000003b0200720c */ /* 0x040fe20003fa4070 */
[----:B------:R-:W-:Y:S02]  /*4010*/  IMAD.MOV R7, RZ, RZ, -R7 ;  /* 0x000000ffff077224 */ /* 0x000fe400078e0a07 */
[----:B------:R-:W-:Y:S01]  /*4020*/  @!P1 IMAD.IADD R49, R49, 0x1, -R2 ;  /* 0x0000000131319824 */ /* 0x000fe200078e0a02 */
[C---:B------:R-:W-:Y:S01]  /*4030*/  ISETP.GT.U32.AND P1, PT, R2.reuse, R93, PT ;  /* 0x0000005d0200720c */ /* 0x040fe20003f24070 */
[----:B------:R-:W-:-:S02]  /*4040*/  IMAD R107, R2, R7, R107 ;  /* 0x00000007026b7224 */ /* 0x000fc400078e026b */
[--C-:B------:R-:W-:Y:S01]  /*4050*/  @!P2 IMAD.IADD R57, R57, 0x1, -R2.reuse ;  /* 0x000000013939a824 */ /* 0x100fe200078e0a02 */
[----:B------:R-:W-:Y:S01]  /*4060*/  ISETP.GE.AND P2, PT, R60, RZ, PT ;  /* 0x000000ff3c00720c */ /* 0x000fe20003f46270 */
[--C-:B------:R-:W-:Y:S01]  /*4070*/  @!P3 IMAD.IADD R77, R77, 0x1, -R2.reuse ;  /* 0x000000014d4db824 */ /* 0x100fe200078e0a02 */
[----:B------:R-:W-:Y:S01]  /*4080*/  ISETP.GT.U32.AND P3, PT, R2, R107, PT ;  /* 0x0000006b0200720c */ /* 0x000fe20003f64070 */
[--C-:B------:R-:W-:Y:S01]  /*4090*/  @!P0 IMAD.IADD R53, R53, 0x1, -R2.reuse ;  /* 0x0000000135358824 */ /* 0x100fe200078e0a02 */
[----:B------:R-:W-:Y:S01]  /*40a0*/  ISETP.GE.AND P0, PT, R74, RZ, PT ;  /* 0x000000ff4a00720c */ /* 0x000fe20003f06270 */
[--C-:B------:R-:W-:Y:S01]  /*40b0*/  @!P6 IMAD.IADD R51, R51, 0x1, -R2.reuse ;  /* 0x000000013333e824 */ /* 0x100fe200078e0a02 */
[----:B------:R-:W-:Y:S01]  /*40c0*/  ISETP.GE.AND P6, PT, R72, RZ, PT ;  /* 0x000000ff4800720c */ /* 0x000fe20003fc6270 */
[--C-:B------:R-:W-:Y:S01]  /*40d0*/  @!P5 IMAD.IADD R59, R59, 0x1, -R2.reuse ;  /* 0x000000013b3bd824 */ /* 0x100fe200078e0a02 */
[----:B------:R-:W-:Y:S01]  /*40e0*/  ISETP.GE.AND P5, PT, R62, RZ, PT ;  /* 0x000000ff3e00720c */ /* 0x000fe20003fa6270 */
[----:B------:R-:W-:Y:S01]  /*40f0*/  @!P1 IMAD.IADD R93, R93, 0x1, -R2 ;  /* 0x000000015d5d9824 */ /* 0x000fe200078e0a02 */
[----:B------:R-:W-:Y:S01]  /*4100*/  ISETP.GT.U32.AND P1, PT, R2, R53, PT ;  /* 0x000000350200720c */ /* 0x000fe20003f24070 */
[----:B------:R-:W-:-:S02]  /*4110*/  IMAD.MOV.U32 R7, RZ, RZ, R49 ;  /* 0x000000ffff077224 */ /* 0x000fc400078e0031 */
[----:B------:R-:W-:Y:S02]  /*4120*/  IMAD.MOV.U32 R55, RZ, RZ, R51 ;  /* 0x000000ffff377224 */ /* 0x000fe400078e0033 */
[--C-:B------:R-:W-:Y:S02]  /*4130*/  @!P3 IMAD.IADD R107, R107, 0x1, -R2.reuse ;  /* 0x000000016b6bb824 */ /* 0x100fe400078e0a02 */
[----:B------:R-:W-:Y:S01]  /*4140*/  @!P2 IMAD.MOV R7, RZ, RZ, -R7 ;  /* 0x000000ffff07a224 */ /* 0x000fe200078e0a07 */
[C---:B------:R-:W-:Y:S01]  /*4150*/  ISETP.GT.U32.AND P2, PT, R2.reuse, R93, PT ;  /* 0x0000005d0200720c */ /* 0x040fe20003f44070 */
[----:B------:R-:W-:Y:S01]  /*4160*/  @!P0 IMAD.MOV R105, RZ, RZ, -R105 ;  /* 0x000000ffff698224 */ /* 0x000fe200078e0a69 */
[C---:B------:R-:W-:Y:S01]  /*4170*/  ISETP.GT.U32.AND P0, PT, R2.reuse, R57, PT ;  /* 0x000000390200720c */ /* 0x040fe20003f04070 */
[----:B------:R-:W-:Y:S01]  /*4180*/  @!P6 IMAD.MOV R103, RZ, RZ, -R103 ;  /* 0x000000ffff67e224 */ /* 0x000fe200078e0a67 */
[C---:B------:R-:W-:Y:S01]  /*4190*/  ISETP.GT.U32.AND P3, PT, R2.reuse, R107, PT ;  /* 0x0000006b0200720c */ /* 0x040fe20003f64070 */
[----:B------:R-:W-:Y:S01]  /*41a0*/  @!P4 IMAD.MOV R47, RZ, RZ, -R47 ;  /* 0x000000ffff2fc224 */ /* 0x000fe200078e0a2f */
[C---:B------:R-:W-:Y:S01]  /*41b0*/  ISETP.GT.U32.AND P6, PT, R2.reuse, R77, PT ;  /* 0x0000004d0200720c */ /* 0x040fe20003fc4070 */
[----:B------:R-:W-:Y:S01]  /*41c0*/  @!P5 IMAD.MOV R55, RZ, RZ, -R55 ;  /* 0x000000ffff37d224 */ /* 0x000fe200078e0a37 */
[----:B------:R-:W-:Y:S01]  /*41d0*/  ISETP.GT.U32.AND P4, PT, R2, R59, PT ;  /* 0x0000003b0200720c */ /* 0x000fe20003f84070 */
[----:B------:R-:W-:Y:S01]  /*41e0*/  @!P1 IMAD.IADD R53, R53, 0x1, -R2 ;  /* 0x0000000135359824 */ /* 0x000fe200078e0a02 */
[----:B------:R-:W-:-:S02]  /*41f0*/  ISETP.GE.AND P5, PT, R64, RZ, PT ;  /* 0x000000ff4000720c */ /* 0x000fc40003fa6270 */
[----:B------:R-:W-:Y:S01]  /*4200*/  ISETP.GE.AND P1, PT, R66, RZ, PT ;  /* 0x000000ff4200720c */ /* 0x000fe20003f26270 */
[--C-:B------:R-:W-:Y:S01]  /*4210*/  @!P2 IMAD.IADD R93, R93, 0x1, -R2.reuse ;  /* 0x000000015d5da824 */ /* 0x100fe200078e0a02 */
[----:B------:R-:W-:Y:S01]  /*4220*/  ISETP.GE.AND P2, PT, R6, RZ, PT ;  /* 0x000000ff0600720c */ /* 0x000fe20003f46270 */
[--C-:B------:R-:W-:Y:S01]  /*4230*/  @!P0 IMAD.IADD R57, R57, 0x1, -R2.reuse ;  /* 0x0000000139398824 */ /* 0x100fe200078e0a02 */
[----:B------:R-:W-:Y:S01]  /*4240*/  ISETP.GE.AND P0, PT, R68, RZ, PT ;  /* 0x000000ff4400720c */ /* 0x000fe20003f06270 */
[----:B------:R-:W-:Y:S02]  /*4250*/  IMAD.MOV.U32 R61, RZ, RZ, R53 ;  /* 0x000000ffff3d7224 */ /* 0x000fe400078e0035 */
[----:B------:R-:W-:Y:S01]  /*4260*/  IMAD R6, R76, UR8, RZ ;  /* 0x000000084c067c24 */ /* 0x000fe2000f8e02ff */
[----:B------:R-:W-:Y:S01]  /*4270*/  USHF.L.U32 UR8, UR8, 0x6, URZ ;  /* 0x0000000608087899 */ /* 0x000fe2000800063f */
[--C-:B------:R-:W-:Y:S01]  /*4280*/  @!P3 IMAD.IADD R107, R107, 0x1, -R2.reuse ;  /* 0x000000016b6bb824 */ /* 0x100fe200078e0a02 */
[----:B------:R-:W-:Y:S01]  /*4290*/  ISETP.NE.AND P3, PT, R5, RZ, PT ;  /* 0x000000ff0500720c */ /* 0x000fe20003f65270 */
[--C-:B------:R-:W-:Y:S01]  /*42a0*/  @!P6 IMAD.IADD R77, R77, 0x1, -R2.reuse ;  /* 0x000000014d4de824 */ /* 0x100fe200078e0a02 */
[----:B------:R-:W-:Y:S01]  /*42b0*/  ISETP.GE.AND P6, PT, R54, RZ, PT ;  /* 0x000000ff3600720c */ /* 0x000fe20003fc6270 */
[----:B------:R-:W-:Y:S01]  /*42c0*/  @!P4 IMAD.IADD R59, R59, 0x1, -R2 ;  /* 0x000000013b3bc824 */ /* 0x000fe200078e0a02 */
[----:B------:R-:W-:Y:S01]  /*42d0*/  ISETP.GE.AND P4, PT, R70, RZ, PT ;  /* 0x000000ff4600720c */ /* 0x000fe20003f86270 */
[----:B------:R-:W-:Y:S01]  /*42e0*/  @!P5 IMAD.MOV R61, RZ, RZ, -R61 ;  /* 0x000000ffff3dd224 */ /* 0x000fe200078e0a3d */
[----:B------:R-:W-:Y:S01]  /*42f0*/  IADD3 R2, P5, R6, UR4, RZ ;  /* 0x0000000406027c10 */ /* 0x000fe2000ffbe0ff */
[----:B------:R-:W-:Y:S01]  /*4300*/  IMAD.MOV.U32 R5, RZ, RZ, R57 ;  /* 0x000000ffff057224 */ /* 0x000fe200078e0039 */
[C---:B------:R-:W-:Y:S01]  /*4310*/  SEL R47, R48.reuse, R47, !P3 ;  /* 0x0000002f302f7207 */ /* 0x040fe20005800000 */
[----:B------:R-:W-:Y:S01]  /*4320*/  IMAD.MOV.U32 R63, RZ, RZ, R59 ;  /* 0x000000ffff3f7224 */ /* 0x000fe200078e003b */
[C---:B------:R-:W-:Y:S01]  /*4330*/  SEL R9, R48.reuse, R9, !P3 ;  /* 0x0000000930097207 */ /* 0x040fe20005800000 */
[----:B------:R-:W-:Y:S01]  /*4340*/  @!P1 IMAD.MOV R5, RZ, RZ, -R5 ;  /* 0x000000ffff059224 */ /* 0x000fe200078e0a05 */
[C---:B------:R-:W-:Y:S01]  /*4350*/  SEL R49, R48.reuse, R4, !P3 ;  /* 0x0000000430317207 */ /* 0x040fe20005800000 */
[----:B------:R-:W-:Y:S01]  /*4360*/  @!P0 IMAD.MOV R63, RZ, RZ, -R63 ;  /* 0x000000ffff3f8224 */ /* 0x000fe200078e0a3f */
[----:B------:R-:W-:Y:S01]  /*4370*/  SEL R10, R48, R10, !P3 ;  /* 0x0000000a300a7207 */ /* 0x000fe20005800000 */
[----:B------:R-:W-:Y:S01]  /*4380*/  @!P6 IMAD.MOV R93, RZ, RZ, -R93 ;  /* 0x000000ffff5de224 */ /* 0x000fe200078e0a5d */
[----:B------:R-:W-:Y:S01]  /*4390*/  LEA.HI.X.SX32 R4, R6, UR5, 0x1, P5 ;  /* 0x0000000506047c11 */ /* 0x000fe2000a8f0eff */
[----:B------:R-:W-:Y:S01]  /*43a0*/  ULDC UR5, c[0x0][0x240] ;  /* 0x0000900000057ab9 */ /* 0x000fe20000000800 */
[C---:B------:R-:W-:Y:S01]  /*43b0*/  SEL R8, R48.reuse, R8, !P3 ;  /* 0x0000000830087207 */ /* 0x040fe20005800000 */
[----:B------:R-:W-:Y:S01]  /*43c0*/  IMAD R47, R47, UR5, RZ ;  /* 0x000000052f2f7c24 */ /* 0x000fe2000f8e02ff */
[C---:B------:R-:W-:Y:S01]  /*43d0*/  SEL R66, R48.reuse, R40, !P3 ;  /* 0x0000002830427207 */ /* 0x040fe20005800000 */
[----:B------:R-:W-:Y:S01]  /*43e0*/  IMAD R9, R9, UR5, RZ ;  /* 0x0000000509097c24 */ /* 0x000fe2000f8e02ff */
[----:B------:R-:W-:Y:S01]  /*43f0*/  SEL R40, R48, R5, !P3 ;  /* 0x0000000530287207 */ /* 0x000fe20005800000 */
[----:B------:R-:W-:Y:S01]  /*4400*/  IMAD R5, R10, UR5, RZ ;  /* 0x000000050a057c24 */ /* 0x000fe2000f8e02ff */
[C---:B------:R-:W-:Y:S01]  /*4410*/  SEL R52, R48.reuse, R19, !P3 ;  /* 0x0000001330347207 */ /* 0x040fe20005800000 */
[----:B------:R-:W-:Y:S01]  /*4420*/  @!P4 IMAD.MOV R77, RZ, RZ, -R77 ;  /* 0x000000ffff4dc224 */ /* 0x000fe200078e0a4d */
[C---:B------:R-:W-:Y:S01]  /*4430*/  SEL R11, R48.reuse, R11, !P3 ;  /* 0x0000000b300b7207 */ /* 0x040fe20005800000 */
[----:B------:R-:W-:Y:S01]  /*4440*/  @!P2 IMAD.MOV R107, RZ, RZ, -R107 ;  /* 0x000000ffff6ba224 */ /* 0x000fe200078e0a6b */
[----:B------:R-:W-:Y:S01]  /*4450*/  SEL R19, R48, R7, !P3 ;  /* 0x0000000730137207 */ /* 0x000fe20005800000 */
[----:B------:R-:W-:Y:S01]  /*4460*/  IMAD R7, R8, UR5, RZ ;  /* 0x0000000508077c24 */ /* 0x000fe2000f8e02ff */
[-C--:B------:R-:W-:Y:S01]  /*4470*/  IADD3 R8, P5, R47, R2.reuse, RZ ;  /* 0x000000022f087210 */ /* 0x080fe20007fbe0ff */
[----:B------:R-:W-:Y:S01]  /*4480*/  IMAD R49, R49, UR5, RZ ;  /* 0x0000000531317c24 */ /* 0x000fe2000f8e02ff */
[----:B------:R-:W-:Y:S01]  /*4490*/  IADD3 R10, P6, R9, R2, RZ ;  /* 0x00000002090a7210 */ /* 0x000fe20007fde0ff */
[----:B------:R-:W-:Y:S01]  /*44a0*/  IMAD R11, R11, UR5, RZ ;  /* 0x000000050b0b7c24 */ /* 0x000fe2000f8e02ff */
[C---:B------:R-:W-:Y:S01]  /*44b0*/  SEL R12, R48.reuse, R12, !P3 ;  /* 0x0000000c300c7207 */ /* 0x040fe20005800000 */
[----:B------:R0:W-:Y:S01]  /*44c0*/  STL [R1+0x108], R8 ;  /* 0x0001080801007387 */ /* 0x0001e20000100800 */
[----:B------:R-:W-:Y:S01]  /*44d0*/  IADD3 R6, P0, R5, R2, RZ ;  /* 0x0000000205067210 */ /* 0x000fe20007f1e0ff */
[----:B------:R-:W-:Y:S01]  /*44e0*/  IMAD R19, R19, UR5, RZ ;  /* 0x0000000513137c24 */ /* 0x000fe2000f8e02ff */
[C---:B------:R-:W-:Y:S01]  /*44f0*/  SEL R14, R48.reuse, R14, !P3 ;  /* 0x0000000e300e7207 */ /* 0x040fe20005800000 */
[----:B------:R1:W-:Y:S01]  /*4500*/  STL [R1+0x110], R10 ;  /* 0x0001100a01007387 */ /* 0x0003e20000100800 */
[C---:B------:R-:W-:Y:S01]  /*4510*/  SEL R76, R48.reuse, R46, !P3 ;  /* 0x0000002e304c7207 */ /* 0x040fe20005800000 */
[----:B------:R-:W-:Y:S01]  /*4520*/  ULDC UR4, c[0x0][0x234] ;  /* 0x00008d0000047ab9 */ /* 0x000fe20000000800 */
[----:B------:R-:W-:Y:S01]  /*4530*/  SEL R50, R48, R13, !P3 ;  /* 0x0000000d30327207 */ /* 0x000fe20005800000 */
[----:B------:R-:W-:Y:S01]  /*4540*/  IMAD R13, R12, UR5, RZ ;  /* 0x000000050c0d7c24 */ /* 0x000fe2000f8e02ff */
[C---:B------:R-:W-:Y:S01]  /*4550*/  SEL R51, R48.reuse, R15, !P3 ;  /* 0x0000000f30337207 */ /* 0x040fe20005800000 */
[----:B------:R2:W-:Y:S01]  /*4560*/  STL [R1+0x118], R6 ;  /* 0x0001180601007387 */ /* 0x0005e20000100800 */
[----:B------:R-:W-:Y:S01]  /*4570*/  SEL R20, R48, R20, !P3 ;  /* 0x0000001430147207 */ /* 0x000fe20005800000 */
[----:B------:R-:W-:Y:S01]  /*4580*/  IMAD R15, R14, UR5, RZ ;  /* 0x000000050e0f7c24 */ /* 0x000fe2000f8e02ff */
[----:B------:R-:W-:Y:S01]  /*4590*/  SEL R53, R48, R21, !P3 ;  /* 0x0000001530357207 */ /* 0x000fe20005800000 */
[----:B------:R-:W-:Y:S01]  /*45a0*/  IMAD R21, R50, UR5, RZ ;  /* 0x0000000532157c24 */ /* 0x000fe2000f8e02ff */
[C---:B------:R-:W-:Y:S01]  /*45b0*/  SEL R54, R48.reuse, R23, !P3 ;  /* 0x0000001730367207 */ /* 0x040fe20005800000 */
[----:B------:R-:W-:Y:S01]  /*45c0*/  IMAD R51, R51, UR5, RZ ;  /* 0x0000000533337c24 */ /* 0x000fe2000f8e02ff */
        /* <DEDUP_REMOVED lines=24> */
[C---:B------:R-:W-:Y:S01]  /*4750*/  SEL R36, R48.reuse, R36, !P3 ;  /* 0x0000002430247207 */ /* 0x040fe20005800000 */
[----:B------:R-:W-:Y:S01]  /*4760*/  UIADD3 UR4, UR7, 0x4000, URZ ;  /* 0x0000400007047890 */ /* 0x000fe2000fffe03f */
[----:B------:R-:W-:Y:S01]  /*4770*/  SEL R64, R48, R37, !P3 ;  /* 0x0000002530407207 */ /* 0x000fe20005800000 */
[----:B------:R-:W-:Y:S01]  /*4780*/  IMAD R37, R58, UR5, RZ ;  /* 0x000000053a257c24 */ /* 0x000fe2000f8e02ff */
[C---:B------:R-:W-:Y:S01]  /*4790*/  SEL R38, R48.reuse, R38, !P3 ;  /* 0x0000002630267207 */ /* 0x040fe20005800000 */
[----:B------:R-:W-:Y:S01]  /*47a0*/  USHF.R.U32.HI UR4, URZ, 0x4, UR4 ;  /* 0x000000043f047899 */ /* 0x000fe20008011604 */
[----:B------:R-:W-:Y:S01]  /*47b0*/  SEL R68, R48, R39, !P3 ;  /* 0x0000002730447207 */ /* 0x000fe20005800000 */
[----:B------:R-:W-:Y:S01]  /*47c0*/  IMAD R39, R30, UR5, RZ ;  /* 0x000000051e277c24 */ /* 0x000fe2000f8e02ff */
[----:B------:R-:W-:Y:S01]  /*47d0*/  SEL R70, R48, R41, !P3 ;  /* 0x0000002930467207 */ /* 0x000fe20005800000 */
[----:B------:R-:W-:Y:S01]  /*47e0*/  IMAD R41, R32, UR5, RZ ;  /* 0x0000000520297c24 */ /* 0x000fe2000f8e02ff */
[C---:B------:R-:W-:Y:S01]  /*47f0*/  SEL R42, R48.reuse, R42, !P3 ;  /* 0x0000002a302a7207 */ /* 0x040fe20005800000 */
[----:B------:R-:W-:Y:S01]  /*4800*/  USGXT.U32 UR4, UR4, 0xe ;  /* 0x0000000e0404789a */ /* 0x000fe20008000000 */
[----:B------:R-:W-:Y:S01]  /*4810*/  SEL R72, R48, R43, !P3 ;  /* 0x0000002b30487207 */ /* 0x000fe20005800000 */
[----:B------:R-:W-:Y:S01]  /*4820*/  IMAD R43, R60, UR5, RZ ;  /* 0x000000053c2b7c24 */ /* 0x000fe2000f8e02ff */
[----:B------:R-:W-:-:S02]  /*4830*/  SEL R44, R48, R44, !P3 ;  /* 0x0000002c302c7207 */ /* 0x000fc40005800000 */
[----:B------:R-:W-:Y:S01]  /*4840*/  SEL R74, R48, R45, !P3 ;  /* 0x0000002d304a7207 */ /* 0x000fe20005800000 */
[----:B------:R-:W-:Y:S01]  /*4850*/  IMAD R45, R34, UR5, RZ ;  /* 0x00000005222d7c24 */ /* 0x000fe2000f8e02ff */
        /* <DEDUP_REMOVED lines=44> */
[C---:B------:R-:W-:Y:S01]  /*4b20*/  SEL R90, R48.reuse, R77, !P3 ;  /* 0x0000004d305a7207 */ /* 0x040fe20005800000 */
[----:B------:R-:W-:Y:S01]  /*4b30*/  IMAD R61, R61, UR5, RZ ;  /* 0x000000053d3d7c24 */ /* 0x000fe2000f8e02ff */
[----:B------:R-:W-:Y:S01]  /*4b40*/  SEL R106, R48, R93, !P3 ;  /* 0x0000005d306a7207 */ /* 0x000fe20005800000 */
[----:B------:R-:W-:Y:S01]  /*4b50*/  IMAD R63, R62, UR5, RZ ;  /* 0x000000053e3f7c24 */ /* 0x000fe2000f8e02ff */
[-C--:B0-----:R-:W-:Y:S01]  /*4b60*/  IADD3 R8, P1, R7, R2.reuse, RZ ;  /* 0x0000000207087210 */ /* 0x081fe20007f3e0ff */
[----:B------:R-:W-:Y:S01]  /*4b70*/  IMAD R77, R70, UR5, RZ ;  /* 0x00000005464d7c24 */ /* 0x000fe2000f8e02ff */
[----:B------:R-:W-:Y:S01]  /*4b80*/  SEL R48, R48, R107, !P3 ;  /* 0x0000006b30307207 */ /* 0x000fe20005800000 */
[----:B------:R-:W-:Y:S01]  /*4b90*/  IMAD R87, R46, UR5, RZ ;  /* 0x000000052e577c24 */ /* 0x000fe2000f8e02ff */
[-C--:B-1----:R-:W-:Y:S01]  /*4ba0*/  IADD3 R10, P2, R49, R2.reuse, RZ ;  /* 0x00000002310a7210 */ /* 0x082fe20007f5e0ff */
[----:B------:R0:W-:Y:S01]  /*4bb0*/  STL [R1+0x120], R8 ;  /* 0x0001200801007387 */ /* 0x0001e20000100800 */
[----:B--2---:R-:W-:Y:S01]  /*4bc0*/  IADD3 R6, P3, R11, R2, RZ ;  /* 0x000000020b067210 */ /* 0x004fe20007f7e0ff */
[----:B------:R-:W-:-:S02]  /*4bd0*/  IMAD R93, R80, UR5, RZ ;  /* 0x00000005505d7c24 */ /* 0x000fc4000f8e02ff */
[----:B------:R1:W-:Y:S01]  /*4be0*/  STL [R1+0x128], R10 ;  /* 0x0001280a01007387 */ /* 0x0003e20000100800 */
[----:B------:R-:W-:Y:S02]  /*4bf0*/  IMAD R103, R90, UR5, RZ ;  /* 0x000000055a677c24 */ /* 0x000fe4000f8e02ff */
[----:B------:R-:W-:Y:S01]  /*4c00*/  IMAD R107, R94, UR5, RZ ;  /* 0x000000055e6b7c24 */ /* 0x000fe2000f8e02ff */
[----:B------:R2:W-:Y:S01]  /*4c10*/  STL [R1+0x130], R6 ;  /* 0x0001300601007387 */ /* 0x0005e20000100800 */
[----:B------:R-:W-:Y:S01]  /*4c20*/  IMAD R117, R104, UR5, RZ ;  /* 0x0000000568757c24 */ /* 0x000fe2000f8e02ff */
[----:B0-----:R-:W-:Y:S01]  /*4c30*/  IADD3 R8, P4, R13, R2, RZ ;  /* 0x000000020d087210 */ /* 0x001fe20007f9e0ff */
[----:B------:R-:W-:Y:S02]  /*4c40*/  IMAD R119, R106, UR5, RZ ;  /* 0x000000056a777c24 */ /* 0x000fe4000f8e02ff */
[----:B------:R-:W-:Y:S01]  /*4c50*/  IMAD R121, R108, UR5, RZ ;  /* 0x000000056c797c24 */ /* 0x000fe2000f8e02ff */
[----:B-1----:R-:W-:Y:S01]  /*4c60*/  LEA.HI.X.SX32 R10, R47, R4, 0x1, P5 ;  /* 0x000000042f0a7211 */ /* 0x002fe200028f0eff */
[----:B------:R0:W-:Y:S01]  /*4c70*/  STL [R1+0x138], R8 ;  /* 0x0001380801007387 */ /* 0x0001e20000100800 */
[----:B------:R-:W-:Y:S01]  /*4c80*/  IMAD R123, R110, UR5, RZ ;  /* 0x000000056e7b7c24 */ /* 0x000fe2000f8e02ff */
[----:B------:R-:W-:-:S02]  /*4c90*/  CS2R R46, SRZ ;  /* 0x00000000002e7805 */ /* 0x000fc4000001ff00 */
[----:B--2---:R-:W-:Y:S01]  /*4ca0*/  IADD3 R6, P5, R15, R2, RZ ;  /* 0x000000020f067210 */ /* 0x004fe20007fbe0ff */
[----:B------:R-:W-:Y:S01]  /*4cb0*/  STL [R1+0x104], R10 ;  /* 0x0001040a01007387 */ /* 0x000fe20000100800 */
[----:B------:R-:W-:Y:S02]  /*4cc0*/  IMAD R125, R112, UR5, RZ ;  /* 0x00000005707d7c24 */ /* 0x000fe4000f8e02ff */
[----:B------:R-:W-:Y:S01]  /*4cd0*/  IMAD R127, R114, UR5, RZ ;  /* 0x00000005727f7c24 */ /* 0x000fe2000f8e02ff */
[----:B------:R1:W-:Y:S01]  /*4ce0*/  STL [R1+0x140], R6 ;  /* 0x0001400601007387 */ /* 0x0003e20000100800 */
[----:B------:R-:W-:Y:S01]  /*4cf0*/  IMAD R129, R116, UR5, RZ ;  /* 0x0000000574817c24 */ /* 0x000fe2000f8e02ff */
[----:B0-----:R-:W-:Y:S01]  /*4d00*/  LEA.HI.X.SX32 R8, R9, R4, 0x1, P6 ;  /* 0x0000000409087211 */ /* 0x001fe200030f0eff */
[----:B------:R-:W-:Y:S01]  /*4d10*/  IMAD R131, R118, UR5, RZ ;  /* 0x0000000576837c24 */ /* 0x000fe2000f8e02ff */
[----:B------:R-:W-:Y:S01]  /*4d20*/  IADD3 R9, P6, R19, R2, RZ ;  /* 0x0000000213097210 */ /* 0x000fe20007fde0ff */
[----:B------:R-:W-:Y:S01]  /*4d30*/  IMAD R133, R48, UR5, RZ ;  /* 0x0000000530857c24 */ /* 0x000fe2000f8e02ff */
[----:B------:R-:W-:Y:S01]  /*4d40*/  UMOV UR5, URZ ;  /* 0x0000003f00057c82 */ /* 0x000fe20008000000 */
[----:B------:R0:W-:Y:S01]  /*4d50*/  STL [R1+0x10c], R8 ;  /* 0x00010c0801007387 */ /* 0x0001e20000100800 */
[----:B------:R-:W-:Y:S01]  /*4d60*/  UIADD3.64 UR38, UR4, -UR38, URZ ;  /* 0x8000002604267297 */ /* 0x000fe2000fffe03f */
[----:B-1----:R-:W-:-:S02]  /*4d70*/  LEA.HI.X.SX32 R6, R5, R4, 0x1, P0 ;  /* 0x0000000405067211 */ /* 0x002fc400000f0eff */
[----:B------:R-:W-:Y:S01]  /*4d80*/  STL [R1+0x148], R9 ;  /* 0x0001480901007387 */ /* 0x000fe20000100800 */
[-C--:B------:R-:W-:Y:S02]  /*4d90*/  LEA.HI.X.SX32 R5, R7, R4.reuse, 0x1, P1 ;  /* 0x0000000407057211 */ /* 0x080fe400008f0eff */
[----:B------:R-:W-:Y:S01]  /*4da0*/  LEA.HI.X.SX32 R7, R49, R4, 0x1, P2 ;  /* 0x0000000431077211 */ /* 0x000fe200010f0eff */
[----:B------:R1:W-:Y:S01]  /*4db0*/  STL [R1+0x114], R6 ;  /* 0x0001140601007387 */ /* 0x0003e20000100800 */
[----:B------:R-:W-:Y:S02]  /*4dc0*/  CS2R R48, SRZ ;  /* 0x0000000000307805 */ /* 0x000fe4000001ff00 */
[----:B0-----:R-:W-:-:S05]  /*4dd0*/  IADD3 R8, P0, R21, R2, RZ ;  /* 0x0000000215087210 */ /* 0x001fca0007f1e0ff */
[----:B------:R-:W-:Y:S01]  /*4de0*/  STL [R1+0x150], R8 ;  /* 0x0001500801007387 */ /* 0x000fe20000100800 */
[----:B-1----:R-:W-:-:S03]  /*4df0*/  IADD3 R6, P1, R51, R2, RZ ;  /* 0x0000000233067210 */ /* 0x002fc60007f3e0ff */
[----:B------:R0:W-:Y:S04]  /*4e00*/  STL [R1+0x11c], R5 ;  /* 0x00011c0501007387 */ /* 0x0001e80000100800 */
[----:B------:R1:W-:Y:S04]  /*4e10*/  STL [R1+0x158], R6 ;  /* 0x0001580601007387 */ /* 0x0003e80000100800 */
[----:B------:R2:W-:Y:S01]  /*4e20*/  STL [R1+0x124], R7 ;  /* 0x0001240701007387 */ /* 0x0005e20000100800 */
[----:B0-----:R-:W-:Y:S02]  /*4e30*/  IADD3 R5, P2, R23, R2, RZ ;  /* 0x0000000217057210 */ /* 0x001fe40007f5e0ff */
[----:B-1----:R-:W-:-:S03]  /*4e40*/  LEA.HI.X.SX32 R6, R11, R4, 0x1, P3 ;  /* 0x000000040b067211 */ /* 0x002fc600018f0eff */
[----:B------:R0:W-:Y:S01]  /*4e50*/  STL [R1+0x160], R5 ;  /* 0x0001600501007387 */ /* 0x0001e20000100800 */
[----:B--2---:R-:W-:-:S03]  /*4e60*/  IADD3 R7, P3, R25, R2, RZ ;  /* 0x0000000219077210 */ /* 0x004fc60007f7e0ff */
[----:B------:R1:W-:Y:S04]  /*4e70*/  STL [R1+0x12c], R6 ;  /* 0x00012c0601007387 */ /* 0x0003e80000100800 */
[----:B------:R2:W-:Y:S01]  /*4e80*/  STL [R1+0x168], R7 ;  /* 0x0001680701007387 */ /* 0x0005e20000100800 */
[----:B0-----:R-:W-:Y:S02]  /*4e90*/  LEA.HI.X.SX32 R5, R13, R4, 0x1, P4 ;  /* 0x000000040d057211 */ /* 0x001fe400020f0eff */
[----:B-1----:R-:W-:-:S03]  /*4ea0*/  IADD3 R6, P4, R53, R2, RZ ;  /* 0x0000000235067210 */ /* 0x002fc60007f9e0ff */
[----:B------:R0:W-:Y:S01]  /*4eb0*/  STL [R1+0x134], R5 ;  /* 0x0001340501007387 */ /* 0x0001e20000100800 */
[----:B--2---:R-:W-:-:S03]  /*4ec0*/  LEA.HI.X.SX32 R7, R15, R4, 0x1, P5 ;  /* 0x000000040f077211 */ /* 0x004fc600028f0eff */
        /* <DEDUP_REMOVED lines=12> */
[----:B------:R1:W-:Y:S01]  /*4f90*/  STL [R1+0x188], R6 ;  /* 0x0001880601007387 */ /* 0x0003e20000100800 */
[----:B------:R-:W-:-:S03]  /*4fa0*/  CS2R R50, SRZ ;  /* 0x0000000000327805 */ /* 0x000fc6000001ff00 */
        /* <DEDUP_REMOVED lines=8> */
[----:B------:R-:W-:Y:S02]  /*5030*/  CS2R R24, SRZ ;  /* 0x0000000000187805 */ /* 0x000fe4000001ff00 */
[----:B-1----:R-:W-:Y:S01]  /*5040*/  IADD3 R6, P3, R57, R2, RZ ;  /* 0x0000000239067210 */ /* 0x002fe20007f7e0ff */
        /* <DEDUP_REMOVED lines=8> */
[----:B------:R-:W-:Y:S02]  /*50d0*/  CS2R R26, SRZ ;  /* 0x00000000001a7805 */ /* 0x000fe4000001ff00 */
[----:B--2---:R-:W-:Y:S01]  /*50e0*/  IADD3 R7, P5, R37, R2, RZ ;  /* 0x0000000225077210 */ /* 0x004fe20007fbe0ff */
[----:B------:R1:W-:Y:S04]  /*50f0*/  STL [R1+0x174], R6 ;  /* 0x0001740601007387 */ /* 0x0003e80000100800 */
[----:B------:R2:W-:Y:S01]  /*5100*/  STL [R1+0x1b0], R7 ;  /* 0x0001b00701007387 */ /* 0x0005e20000100800 */
[----:B0-----:R-:W-:Y:S02]  /*5110*/  LEA.HI.X.SX32 R5, R29, R4, 0x1, P6 ;  /* 0x000000041d057211 */ /* 0x001fe400030f0eff */
[----:B------:R-:W-:-:S02]  /*5120*/  CS2R R28, SRZ ;  /* 0x00000000001c7805 */ /* 0x000fc4000001ff00 */
        /* <DEDUP_REMOVED lines=200> */
[----:B------:R-:W-:Y:S01]  /*5db0*/  STL [R1+0x2c0], R7 ;  /* 0x0002c00701007387 */ /* 0x000fe20000100800 */
[----:B0-----:R-:W-:Y:S02]  /*5dc0*/  IADD3 R5, P4, R131, R2, RZ ;  /* 0x0000000283057210 */ /* 0x001fe40007f9e0ff */
[----:B-1----:R-:W-:-:S03]  /*5dd0*/  LEA.HI.X.SX32 R6, R119, R4, 0x1, P5 ;  /* 0x0000000477067211 */ /* 0x002fc600028f0eff */
[----:B------:R0:W-:Y:S01]  /*5de0*/  STL [R1+0x2fc], R5 ;  /* 0x0002fc0501007387 */ /* 0x0001e20000100800 */
[----:B------:R-:W-:Y:S02]  /*5df0*/  IADD3 R2, P5, R133, R2, RZ ;  /* 0x0000000285027210 */ /* 0x000fe40007fbe0ff */
[----:B------:R-:W-:Y:S01]  /*5e00*/  CS2R R118, SRZ ;  /* 0x0000000000767805 */ /* 0x000fe2000001ff00 */
[----:B------:R1:W-:Y:S04]  /*5e10*/  STL [R1+0x2c8], R6 ;  /* 0x0002c80601007387 */ /* 0x0003e80000100800 */
[----:B------:R2:W-:Y:S01]  /*5e20*/  STL [R1+0x304], R2 ;  /* 0x0003040201007387 */ /* 0x0005e20000100800 */
[----:B0-----:R-:W-:Y:S02]  /*5e30*/  LEA.HI.X.SX32 R5, R121, R4, 0x1, P6 ;  /* 0x0000000479057211 */ /* 0x001fe400030f0eff */
[----:B------:R-:W-:-:S02]  /*5e40*/  CS2R R120, SRZ ;  /* 0x0000000000787805 */ /* 0x000fc4000001ff00 */
[C---:B------:R-:W-:Y:S02]  /*5e50*/  IADD3 R23, P6, R22.reuse, UR10, RZ ;  /* 0x0000000a16177c10 */ /* 0x040fe4000ffde0ff */
[-C--:B-1----:R-:W-:Y:S01]  /*5e60*/  LEA.HI.X.SX32 R6, R129, R4.reuse, 0x1, P3 ;  /* 0x0000000481067211 */ /* 0x082fe200018f0eff */
[----:B------:R0:W-:Y:S01]  /*5e70*/  STL [R1+0x2d0], R5 ;  /* 0x0002d00501007387 */ /* 0x0001e20000100800 */
[----:B------:R-:W-:Y:S02]  /*5e80*/  LEA.HI.X.SX32 R22, R22, UR11, 0x1, P6 ;  /* 0x0000000b16167c11 */ /* 0x000fe4000b0f0eff */
[----:B------:R-:W-:Y:S02]  /*5e90*/  CS2R R128, SRZ ;  /* 0x0000000000807805 */ /* 0x000fe4000001ff00 */
[----:B--2---:R-:W-:Y:S02]  /*5ea0*/  LEA.HI.X.SX32 R2, R123, R4, 0x1, P0 ;  /* 0x000000047b027211 */ /* 0x004fe400000f0eff */
[----:B------:R-:W-:-:S02]  /*5eb0*/  CS2R R122, SRZ ;  /* 0x00000000007a7805 */ /* 0x000fc4000001ff00 */
[C---:B------:R-:W-:Y:S01]  /*5ec0*/  IADD3 R217, P0, R216.reuse, UR10, RZ ;  /* 0x0000000ad8d97c10 */ /* 0x040fe2000ff1e0ff */
[----:B------:R-:W-:Y:S01]  /*5ed0*/  USHF.R.U32.HI UR10, URZ, 0x4, UR7 ;  /* 0x000000043f0a7899 */ /* 0x000fe20008011607 */
[----:B------:R1:W-:Y:S02]  /*5ee0*/  STL [R1+0x2d8], R2 ;  /* 0x0002d80201007387 */ /* 0x0003e40000100800 */
[----:B------:R-:W-:Y:S01]  /*5ef0*/  LEA.HI.X.SX32 R216, R216, UR11, 0x1, P0 ;  /* 0x0000000bd8d87c11 */ /* 0x000fe200080f0eff */
[----:B------:R-:W-:Y:S01]  /*5f00*/  ULDC UR11, c[0x0][0x238] ;  /* 0x00008e00000b7ab9 */ /* 0x000fe20000000800 */
[-C--:B0-----:R-:W-:Y:S01]  /*5f10*/  LEA.HI.X.SX32 R5, R125, R4.reuse, 0x1, P1 ;  /* 0x000000047d057211 */ /* 0x081fe200008f0eff */
[----:B------:R-:W-:Y:S01]  /*5f20*/  UIMAD UR12, UR11, 0x3f, URZ ;  /* 0x0000003f0b0c78a4 */ /* 0x000fe2000f8e023f */
[----:B------:R-:W-:Y:S01]  /*5f30*/  CS2R R124, SRZ ;  /* 0x00000000007c7805 */ /* 0x000fe2000001ff00 */
[----:B------:R-:W-:Y:S02]  /*5f40*/  UIMAD UR60, UR11, 0x3e, URZ ;  /* 0x0000003e0b3c78a4 */ /* 0x000fe4000f8e023f */
[----:B------:R0:W-:Y:S01]  /*5f50*/  STL [R1+0x2e0], R5 ;  /* 0x0002e00501007387 */ /* 0x0001e20000100800 */
[----:B------:R-:W-:Y:S01]  /*5f60*/  USHF.R.S32.HI UR5, URZ, 0x1f, UR12 ;  /* 0x0000001f3f057899 */ /* 0x000fe2000801140c */
[----:B-1----:R-:W-:Y:S01]  /*5f70*/  LEA.HI.X.SX32 R2, R127, R4, 0x1, P2 ;  /* 0x000000047f027211 */ /* 0x002fe200010f0eff */
[----:B------:R-:W-:Y:S01]  /*5f80*/  USHF.R.S32.HI UR15, URZ, 0x1f, UR60 ;  /* 0x0000001f3f0f7899 */ /* 0x000fe2000801143c */
[----:B------:R-:W-:Y:S01]  /*5f90*/  CS2R R126, SRZ ;  /* 0x00000000007e7805 */ /* 0x000fe2000001ff00 */
[----:B------:R-:W-:-:S02]  /*5fa0*/  UIMAD UR14, UR11, 0x3d, URZ ;  /* 0x0000003d0b0e78a4 */ /* 0x000fc4000f8e023f */
[----:B------:R1:W-:Y:S01]  /*5fb0*/  STL [R1+0x2e8], R2 ;  /* 0x0002e80201007387 */ /* 0x0003e20000100800 */
[----:B------:R-:W-:Y:S01]  /*5fc0*/  UIMAD UR19, UR11, 0x3c, URZ ;  /* 0x0000003c0b1378a4 */ /* 0x000fe2000f8e023f */
[-C--:B0-----:R-:W-:Y:S02]  /*5fd0*/  LEA.HI.X.SX32 R5, R131, R4.reuse, 0x1, P4 ;  /* 0x0000000483057211 */ /* 0x081fe400020f0eff */
[----:B------:R-:W-:Y:S01]  /*5fe0*/  STL [R1+0x2f0], R6 ;  /* 0x0002f00601007387 */ /* 0x000fe20000100800 */
[----:B------:R-:W-:Y:S01]  /*5ff0*/  UIMAD UR18, UR11, 0x3b, URZ ;  /* 0x0000003b0b1278a4 */ /* 0x000fe2000f8e023f */
[----:B------:R-:W-:Y:S01]  /*6000*/  CS2R R130, SRZ ;  /* 0x0000000000827805 */ /* 0x000fe2000001ff00 */
[----:B------:R-:W-:Y:S01]  /*6010*/  UIMAD UR23, UR11, 0x3a, URZ ;  /* 0x0000003a0b1778a4 */ /* 0x000fe2000f8e023f */
[----:B------:R-:W-:Y:S01]  /*6020*/  STL [R1+0x2f8], R5 ;  /* 0x0002f80501007387 */ /* 0x000fe20000100800 */
[----:B------:R-:W-:Y:S01]  /*6030*/  UIMAD UR22, UR11, 0x39, URZ ;  /* 0x000000390b1678a4 */ /* 0x000fe2000f8e023f */
[----:B-1----:R-:W-:Y:S01]  /*6040*/  LEA.HI.X.SX32 R2, R133, R4, 0x1, P5 ;  /* 0x0000000485027211 */ /* 0x002fe200028f0eff */
[----:B------:R-:W-:Y:S01]  /*6050*/  UIMAD UR27, UR11, 0x38, URZ ;  /* 0x000000380b1b78a4 */ /* 0x000fe2000f8e023f */
[----:B------:R-:W-:Y:S01]  /*6060*/  IADD3 R4, P0, R217, UR12, RZ ;  /* 0x0000000cd9047c10 */ /* 0x000fe2000ff1e0ff */
[----:B------:R-:W-:Y:S01]  /*6070*/  UIMAD UR26, UR11, 0x37, URZ ;  /* 0x000000370b1a78a4 */ /* 0x000fe2000f8e023f */
[----:B------:R-:W-:Y:S01]  /*6080*/  CS2R R132, SRZ ;  /* 0x0000000000847805 */ /* 0x000fe2000001ff00 */
[----:B------:R0:W-:Y:S01]  /*6090*/  STL [R1+0x300], R2 ;  /* 0x0003000201007387 */ /* 0x0001e20000100800 */
[----:B------:R-:W-:-:S02]  /*60a0*/  UIMAD UR31, UR11, 0x36, URZ ;  /* 0x000000360b1f78a4 */ /* 0x000fc4000f8e023f */
[----:B------:R-:W-:Y:S02]  /*60b0*/  UIMAD UR30, UR11, 0x35, URZ ;  /* 0x000000350b1e78a4 */ /* 0x000fe4000f8e023f */
[----:B------:R-:W-:Y:S02]  /*60c0*/  UIMAD UR35, UR11, 0x34, URZ ;  /* 0x000000340b2378a4 */ /* 0x000fe4000f8e023f */
[----:B------:R-:W-:Y:S02]  /*60d0*/  UIMAD UR34, UR11, 0x33, URZ ;  /* 0x000000330b2278a4 */ /* 0x000fe4000f8e023f */
[----:B------:R-:W-:Y:S01]  /*60e0*/  UIMAD UR41, UR11, 0x32, URZ ;  /* 0x000000320b2978a4 */ /* 0x000fe2000f8e023f */
[----:B0-----:R-:W-:Y:S01]  /*60f0*/  IMAD.SHL.U32 R2, R3, 0x8, RZ ;  /* 0x0000000803027824 */ /* 0x001fe200078e00ff */
[----:B------:R-:W-:Y:S01]  /*6100*/  IADD3 R3, P1, R23, UR12, RZ ;  /* 0x0000000c17037c10 */ /* 0x000fe2000ff3e0ff */
[----:B------:R-:W-:Y:S02]  /*6110*/  UIMAD UR40, UR11, 0x31, URZ ;  /* 0x000000310b2878a4 */ /* 0x000fe4000f8e023f */
[----:B------:R-:W-:Y:S01]  /*6120*/  UIMAD UR46, UR11, 0x30, URZ ;  /* 0x000000300b2e78a4 */ /* 0x000fe2000f8e023f */
[----:B------:R0:W-:Y:S01]  /*6130*/  STL [R1+0x71c], R2 ;  /* 0x00071c0201007387 */ /* 0x0001e20000100800 */
[----:B------:R-:W-:-:S02]  /*6140*/  UIMAD UR9, UR11, 0x2f, URZ ;  /* 0x0000002f0b0978a4 */ /* 0x000fc4000f8e023f */
[----:B------:R-:W-:Y:S01]  /*6150*/  UIMAD UR33, UR11, 0x2e, URZ ;  /* 0x0000002e0b2178a4 */ /* 0x000fe2000f8e023f */
[----:B------:R-:W-:Y:S01]  /*6160*/  STL [R1+0x100], RZ ;  /* 0x000100ff01007387 */ /* 0x000fe20000100800 */
[----:B------:R-:W-:Y:S02]  /*6170*/  UIMAD UR54, UR11, 0x2d, URZ ;  /* 0x0000002d0b3678a4 */ /* 0x000fe4000f8e023f */
[----:B------:R-:W-:Y:S01]  /*6180*/  UIMAD UR17, UR11, 0x2c, URZ ;  /* 0x0000002c0b1178a4 */ /* 0x000fe2000f8e023f */
[----:B------:R-:W-:Y:S01]  /*6190*/  STL [R1], RZ ;  /* 0x000000ff01007387 */ /* 0x000fe20000100800 */
[----:B------:R-:W-:Y:S01]  /*61a0*/  UIMAD UR50, UR11, 0x2b, URZ ;  /* 0x0000002b0b3278a4 */ /* 0x000fe2000f8e023f */
[----:B0-----:R-:W-:Y:S01]  /*61b0*/  LOP3.LUT R2, R2, 0x30, RZ, 0xc0, !PT ;  /* 0x0000003002027812 */ /* 0x001fe200078ec0ff */
[----:B------:R-:W-:Y:S01]  /*61c0*/  UIMAD UR58, UR11, 0x2a, URZ ;  /* 0x0000002a0b3a78a4 */ /* 0x000fe2000f8e023f */
[----:B------:R-:W-:Y:S01]  /*61d0*/  STL [R1+0x4], RZ ;  /* 0x000004ff01007387 */ /* 0x000fe20000100800 */
[----:B------:R-:W-:-:S02]  /*61e0*/  UIMAD UR25, UR11, 0x29, URZ ;  /* 0x000000290b1978a4 */ /* 0x000fc4000f8e023f */
[----:B------:R-:W-:Y:S01]  /*61f0*/  UIMAD UR42, UR11, 0x28, URZ ;  /* 0x000000280b2a78a4 */ /* 0x000fe2000f8e023f */
[----:B------:R-:W-:Y:S01]  /*6200*/  STL [R1+0x8], RZ ;  /* 0x000008ff01007387 */ /* 0x000fe20000100800 */
[----:B------:R-:W-:Y:S02]  /*6210*/  UIMAD UR48, UR11, 0x27, URZ ;  /* 0x000000270b3078a4 */ /* 0x000fe4000f8e023f */
[----:B------:R-:W-:Y:S01]  /*6220*/  UIMAD UR52, UR11, 0x26, URZ ;  /* 0x000000260b3478a4 */ /* 0x000fe2000f8e023f */
[----:B------:R-:W-:Y:S01]  /*6230*/  STL [R1+0xc], RZ ;  /* 0x00000cff01007387 */ /* 0x000fe20000100800 */
[----:B------:R-:W-:Y:S02]  /*6240*/  UIMAD UR56, UR11, 0x25, URZ ;  /* 0x000000250b3878a4 */ /* 0x000fe4000f8e023f */
[----:B------:R-:W-:Y:S01]  /*6250*/  UIMAD UR59, UR11, 0x24, URZ ;  /* 0x000000240b3b78a4 */ /* 0x000fe2000f8e023f */
[----:B------:R-:W-:Y:S01]  /*6260*/  STL [R1+0x10], RZ ;  /* 0x000010ff01007387 */ /* 0x000fe20000100800 */
[----:B------:R-:W-:-:S02]  /*6270*/  UIMAD UR29, UR11, 0x23, URZ ;  /* 0x000000230b1d78a4 */ /* 0x000fc4000f8e023f */
[----:B------:R-:W-:Y:S01]  /*6280*/  UIMAD UR21, UR11, 0x22, URZ ;  /* 0x000000220b1578a4 */ /* 0x000fe2000f8e023f */
[----:B------:R-:W-:Y:S01]  /*6290*/  STL [R1+0x14], RZ ;  /* 0x000014ff01007387 */ /* 0x000fe20000100800 */
[----:B------:R-:W-:Y:S02]  /*62a0*/  UIMAD UR13, UR11, 0x21, URZ ;  /* 0x000000210b0d78a4 */ /* 0x000fe4000f8e023f */
[----:B------:R-:W-:Y:S01]  /*62b0*/  USHF.L.U32 UR43, UR11, 0x5, URZ ;  /* 0x000000050b2b7899 */ /* 0x000fe2000800063f */
        /* <DEDUP_REMOVED lines=23> */
[----:B------:R-:W-:Y:S01]  /*6430*/  USHF.L.U32 UR12, UR11, 0x4, URZ ;  /* 0x000000040b0c7899 */ /* 0x000fe2000800063f */
[----:B------:R-:W-:Y:S01]  /*6440*/  STL [R1+0x38], RZ ;  /* 0x000038ff01007387 */ /* 0x000fe20000100800 */
[----:B------:R-:W-:-:S03]  /*6450*/  USGXT.U32 UR10, UR10, 0xe ;  /* 0x0000000e0a0a789a */ /* 0x000fc60008000000 */
[----:B------:R-:W-:Y:S04]  /*6460*/  STL [R1+0x3c], RZ ;  /* 0x00003cff01007387 */ /* 0x000fe80000100800 */
        /* <DEDUP_REMOVED lines=48> */
[----:B------:R0:W-:Y:S04]  /*6770*/  STL [R1+0x30c], R4 ;  /* 0x00030c0401007387 */ /* 0x0001e80000100800 */
[----:B------:R1:W-:Y:S01]  /*6780*/  STL [R1+0x314], R3 ;  /* 0x0003140301007387 */ /* 0x0003e20000100800 */
[----:B0-----:R-:W-:-:S02]  /*6790*/  IADD3.X R4, R216, UR5, RZ, P0, !PT ;  /* 0x00000005d8047c10 */ /* 0x001fc400087fe4ff */
[----:B-1----:R-:W-:-:S03]  /*67a0*/  IADD3.X R3, R22, UR5, RZ, P1, !PT ;  /* 0x0000000516037c10 */ /* 0x002fc60008ffe4ff */
[----:B------:R0:W-:Y:S01]  /*67b0*/  STL [R1+0x308], R4 ;  /* 0x0003080401007387 */ /* 0x0001e20000100800 */
[----:B------:R-:W-:-:S03]  /*67c0*/  USHF.R.S32.HI UR5, URZ, 0x1f, UR14 ;  /* 0x0000001f3f057899 */ /* 0x000fc6000801140e */
[----:B------:R1:W-:Y:S01]  /*67d0*/  STL [R1+0x310], R3 ;  /* 0x0003100301007387 */ /* 0x0003e20000100800 */
[----:B0-----:R-:W-:Y:S02]  /*67e0*/  IADD3 R4, P0, R217, UR60, RZ ;  /* 0x0000003cd9047c10 */ /* 0x001fe4000ff1e0ff */
[----:B-1----:R-:W-:-:S03]  /*67f0*/  IADD3 R3, P1, R23, UR60, RZ ;  /* 0x0000003c17037c10 */ /* 0x002fc6000ff3e0ff */
[----:B------:R0:W-:Y:S01]  /*6800*/  STL [R1+0x31c], R4 ;  /* 0x00031c0401007387 */ /* 0x0001e20000100800 */
[----:B------:R-:W-:-:S03]  /*6810*/  UIMAD UR60, UR11, 0xf, URZ ;  /* 0x0000000f0b3c78a4 */ /* 0x000fc6000f8e023f */
[----:B------:R1:W-:Y:S01]  /*6820*/  STL [R1+0x324], R3 ;  /* 0x0003240301007387 */ /* 0x0003e20000100800 */
[----:B0-----:R-:W-:Y:S02]  /*6830*/  IADD3.X R4, R216, UR15, RZ, P0, !PT ;  /* 0x0000000fd8047c10 */ /* 0x001fe400087fe4ff */
        /* <DEDUP_REMOVED lines=17> */
[----:B------:R-:W-:-:S03]  /*6950*/  USHF.R.S32.HI UR19, URZ, 0x1f, UR23 ;  /* 0x0000001f3f137899 */ /* 0x000fc60008011417 */
[----:B------:R1:W-:Y:S01]  /*6960*/  STL [R1+0x344], R3 ;  /* 0x0003440301007387 */ /* 0x0003e20000100800 */
[----:B0-----:R-:W-:Y:S02]  /*6970*/  IADD3.X R4, R216, UR15, RZ, P0, !PT ;  /* 0x0000000fd8047c10 */ /* 0x001fe400087fe4ff */
[----:B-1----:R-:W-:-:S03]  /*6980*/  IADD3.X R3, R22, UR15, RZ, P1, !PT ;  /* 0x0000000f16037c10 */ /* 0x002fc60008ffe4ff */
[----:B------:R0:W-:Y:S01]  /*6990*/  STL [R1+0x338], R4 ;  /* 0x0003380401007387 */ /* 0x0001e20000100800 */
[----:B------:R-:W-:-:S03]  /*69a0*/  UIMAD UR15, UR11, 0xd, URZ ;  /* 0x0000000d0b0f78a4 */ /* 0x000fc6000f8e023f */
        /* <DEDUP_REMOVED lines=44> */
[----:B------:R-:W-:-:S03]  /*6c70*/  USHF.L.U32 UR26, UR11, 0x3, URZ ;  /* 0x000000030b1a7899 */ /* 0x000fc6000800063f */
        /* <DEDUP_REMOVED lines=239> */
[----:B------:R-:W-:Y:S02]  /*7b70*/  USHF.R.S32.HI UR47, URZ, 0x1f, UR60 ;  /* 0x0000001f3f2f7899 */ /* 0x000fe4000801143c */
[----:B------:R-:W-:Y:S01]  /*7b80*/  USHF.R.S32.HI UR60, URZ, 0x1f, UR40 ;  /* 0x0000001f3f3c7899 */ /* 0x000fe20008011428 */
        /* <DEDUP_REMOVED lines=59> */
[----:B------:R-:W-:-:S03]  /*7f40*/  UMOV UR37, URZ ;  /* 0x0000003f00257c82 */ /* 0x000fc60008000000 */
[----:B------:R1:W-:Y:S01]  /*7f50*/  STL [R1+0x574], R3 ;  /* 0x0005740301007387 */ /* 0x0003e20000100800 */
[----:B0-----:R-:W-:Y:S02]  /*7f60*/  IADD3.X R4, R216, UR5, RZ, P0, !PT ;  /* 0x00000005d8047c10 */ /* 0x001fe400087fe4ff */
[----:B-1----:R-:W-:-:S03]  /*7f70*/  IADD3.X R3, R22, UR5, RZ, P1, !PT ;  /* 0x0000000516037c10 */ /* 0x002fc60008ffe4ff */
[----:B------:R0:W-:Y:S01]  /*7f80*/  STL [R1+0x568], R4 ;  /* 0x0005680401007387 */ /* 0x0001e20000100800 */
[----:B------:R-:W-:-:S03]  /*7f90*/  USHF.R.S32.HI UR5, URZ, 0x1f, UR8 ;  /* 0x0000001f3f057899 */ /* 0x000fc60008011408 */
[----:B------:R1:W-:Y:S01]  /*7fa0*/  STL [R1+0x570], R3 ;  /* 0x0005700301007387 */ /* 0x0003e20000100800 */
[----:B0-----:R-:W-:Y:S02]  /*7fb0*/  SHF.R.S32.HI R4, RZ, 0x6, R0 ;  /* 0x00000006ff047819 */ /* 0x001fe40000011400 */
[----:B------:R-:W-:Y:S02]  /*7fc0*/  IADD3 R0, P5, R217, UR36, RZ ;  /* 0x00000024d9007c10 */ /* 0x000fe4000ffbe0ff */
[----:B-1----:R-:W-:Y:S01]  /*7fd0*/  IADD3 R3, P1, R23, UR36, RZ ;  /* 0x0000002417037c10 */ /* 0x002fe2000ff3e0ff */
[----:B------:R-:W-:Y:S01]  /*7fe0*/  STL [R1+0x718], R4 ;  /* 0x0007180401007387 */ /* 0x000fe20000100800 */
[----:B------:R-:W-:-:S03]  /*7ff0*/  UIADD3 UR36, UP0, UR10, 0x2, URZ ;  /* 0x000000020a247890 */ /* 0x000fc6000ff1e03f */
[----:B------:R0:W-:Y:S01]  /*8000*/  STL [R1+0x57c], R0 ;  /* 0x00057c0001007387 */ /* 0x0001e20000100800 */
[----:B------:R-:W-:-:S03]  /*8010*/  UIADD3.X UR37, UR37, -0x7fffffe0, URZ, UP0, !UPT ;  /* 0x8000002025257890 */ /* 0x000fc600087fe43f */
[----:B------:R1:W-:Y:S01]  /*8020*/  STL [R1+0x584], R3 ;  /* 0x0005840301007387 */ /* 0x0003e20000100800 */
[----:B0-----:R-:W-:Y:S02]  /*8030*/  IADD3 R0, P0, R217, UR6, RZ ;  /* 0x00000006d9007c10 */ /* 0x001fe4000ff1e0ff */
[----:B-1----:R-:W-:-:S03]  /*8040*/  IADD3 R3, P4, R23, UR6, RZ ;  /* 0x0000000617037c10 */ /* 0x002fc6000ff9e0ff */
[----:B------:R0:W-:Y:S01]  /*8050*/  STL [R1+0x58c], R0 ;  /* 0x00058c0001007387 */ /* 0x0001e20000100800 */
[----:B------:R-:W-:-:S03]  /*8060*/  USHF.R.S32.HI UR6, URZ, 0x1f, UR9 ;  /* 0x0000001f3f067899 */ /* 0x000fc60008011409 */
[----:B------:R1:W-:Y:S01]  /*8070*/  STL [R1+0x594], R3 ;  /* 0x0005940301007387 */ /* 0x0003e20000100800 */
[----:B0-----:R-:W-:Y:S01]  /*8080*/  IMAD R0, R218, 0x40, R2 ;  /* 0x00000040da007824 */ /* 0x001fe200078e0202 */
[----:B------:R-:W-:Y:S02]  /*8090*/  IADD3 R2, P2, R23, UR61, RZ ;  /* 0x0000003d17027c10 */ /* 0x000fe4000ff5e0ff */
[----:B-1----:R-:W-:Y:S02]  /*80a0*/  IADD3 R3, P3, R217, UR61, RZ ;  /* 0x0000003dd9037c10 */ /* 0x002fe4000ff7e0ff */
[----:B------:R-:W-:Y:S01]  /*80b0*/  STL [R1+0x6f8], R0 ;  /* 0x0006f80001007387 */ /* 0x000fe20000100800 */
[C---:B------:R-:W-:Y:S01]  /*80c0*/  LOP3.LUT R4, R0.reuse, 0x10, RZ, 0x3c, !PT ;  /* 0x0000001000047812 */ /* 0x040fe200078e3cff */
[----:B------:R-:W-:Y:S02]  /*80d0*/  UIMAD UR61, UR11, 0xf, URZ ;  /* 0x0000000f0b3d78a4 */ /* 0x000fe4000f8e023f */
[----:B------:R0:W-:Y:S04]  /*80e0*/  STL [R1+0x59c], R3 ;  /* 0x00059c0301007387 */ /* 0x0001e80000100800 */
[----:B------:R1:W-:Y:S04]  /*80f0*/  STL [R1+0x5a4], R2 ;  /* 0x0005a40201007387 */ /* 0x0003e80000100800 */
[----:B------:R-:W-:Y:S01]  /*8100*/  STL [R1+0x704], R4 ;  /* 0x0007040401007387 */ /* 0x000fe20000100800 */
[----:B0-----:R-:W-:-:S02]  /*8110*/  LOP3.LUT R3, R0, 0x20, RZ, 0x3c, !PT ;  /* 0x0000002000037812 */ /* 0x001fc400078e3cff */
[----:B-1----:R-:W-:-:S03]  /*8120*/  LOP3.LUT R2, R0, 0x30, RZ, 0x3c, !PT ;  /* 0x0000003000027812 */ /* 0x002fc600078e3cff */
[----:B------:R0:W-:Y:S01]  /*8130*/  STL [R1+0x700], R3 ;  /* 0x0007000301007387 */ /* 0x0001e20000100800 */
[----:B------:R-:W-:-:S03]  /*8140*/  IADD3 R0, P6, R217, UR32, RZ ;  /* 0x00000020d9007c10 */ /* 0x000fc6000ffde0ff */
[----:B------:R1:W-:Y:S04]  /*8150*/  STL [R1+0x6fc], R2 ;  /* 0x0006fc0201007387 */ /* 0x0003e80000100800 */
[----:B------:R2:W-:Y:S01]  /*8160*/  STL [R1+0x5ac], R0 ;  /* 0x0005ac0001007387 */ /* 0x0005e20000100800 */
[----:B0-----:R-:W-:Y:S02]  /*8170*/  IADD3.X R3, R216, UR33, RZ, P5, !PT ;  /* 0x00000021d8037c10 */ /* 0x001fe4000affe4ff */
[----:B-1----:R-:W-:-:S03]  /*8180*/  IADD3 R2, P5, R23, UR32, RZ ;  /* 0x0000002017027c10 */ /* 0x002fc6000ffbe0ff */
[----:B------:R0:W-:Y:S01]  /*8190*/  STL [R1+0x578], R3 ;  /* 0x0005780301007387 */ /* 0x0001e20000100800 */
[----:B--2---:R-:W-:-:S03]  /*81a0*/  IADD3.X R0, R22, UR33, RZ, P1, !PT ;  /* 0x0000002116007c10 */ /* 0x004fc60008ffe4ff */
[----:B------:R1:W-:Y:S01]  /*81b0*/  STL [R1+0x5b4], R2 ;  /* 0x0005b40201007387 */ /* 0x0003e20000100800 */
[----:B------:R-:W-:-:S03]  /*81c0*/  UIADD3.64 UR32, UR36, 0xfe, URZ ;  /* 0x000000fe24207897 */ /* 0x000fc6000fffe03f */
[----:B------:R2:W-:Y:S01]  /*81d0*/  STL [R1+0x580], R0 ;  /* 0x0005800001007387 */ /* 0x0005e20000100800 */
[----:B0-----:R-:W-:Y:S02]  /*81e0*/  IADD3.X R3, R216, UR29, RZ, P0, !PT ;  /* 0x0000001dd8037c10 */ /* 0x001fe400087fe4ff */
[----:B-1----:R-:W-:Y:S02]  /*81f0*/  IADD3 R2, P1, R217, UR28, RZ ;  /* 0x0000001cd9027c10 */ /* 0x002fe4000ff3e0ff */
[----:B--2---:R-:W-:-:S03]  /*8200*/  IADD3 R0, P0, R23, UR28, RZ ;  /* 0x0000001c17007c10 */ /* 0x004fc6000ff1e0ff */
[----:B------:R0:W-:Y:S04]  /*8210*/  STL [R1+0x5bc], R2 ;  /* 0x0005bc0201007387 */ /* 0x0001e80000100800 */
[----:B------:R1:W-:Y:S04]  /*8220*/  STL [R1+0x588], R3 ;  /* 0x0005880301007387 */ /* 0x0003e80000100800 */
[----:B------:R2:W-:Y:S01]  /*8230*/  STL [R1+0x5c4], R0 ;  /* 0x0005c40001007387 */ /* 0x0005e20000100800 */
[----:B0-----:R-:W-:Y:S01]  /*8240*/  IADD3.X R2, R22, UR29, RZ, P4, !PT ;  /* 0x0000001d16027c10 */ /* 0x001fe2000a7fe4ff */
[----:B------:R-:W-:Y:S01]  /*8250*/  UIADD3.64 UR28, UR36, 0x100, URZ ;  /* 0x00000100241c7897 */ /* 0x000fe2000fffe03f */
[----:B-1----:R-:W-:-:S03]  /*8260*/  IADD3.X R3, R216, UR25, RZ, P3, !PT ;  /* 0x00000019d8037c10 */ /* 0x002fc60009ffe4ff */
[----:B------:R0:W-:Y:S01]  /*8270*/  STL [R1+0x590], R2 ;  /* 0x0005900201007387 */ /* 0x0001e20000100800 */
[----:B--2---:R-:W-:-:S05]  /*8280*/  IADD3 R0, P4, R217, UR24, RZ ;  /* 0x00000018d9007c10 */ /* 0x004fca000ff9e0ff */
[----:B------:R1:W-:Y:S01]  /*8290*/  STL [R1+0x5cc], R0 ;  /* 0x0005cc0001007387 */ /* 0x0003e20000100800 */
[----:B0-----:R-:W-:-:S03]  /*82a0*/  IADD3 R2, P3, R23, UR24, RZ ;  /* 0x0000001817027c10 */ /* 0x001fc6000ff7e0ff */
[----:B------:R0:W-:Y:S04]  /*82b0*/  STL [R1+0x598], R3 ;  /* 0x0005980301007387 */ /* 0x0001e80000100800 */
[----:B------:R2:W-:Y:S01]  /*82c0*/  STL [R1+0x5d4], R2 ;  /* 0x0005d40201007387 */ /* 0x0005e20000100800 */
[----:B-1----:R-:W-:Y:S01]  /*82d0*/  IADD3.X R0, R22, UR25, RZ, P2, !PT ;  /* 0x0000001916007c10 */ /* 0x002fe200097fe4ff */
[----:B------:R-:W-:Y:S01]  /*82e0*/  UIADD3.64 UR24, UR36, 0x1fe, URZ ;  /* 0x000001fe24187897 */ /* 0x000fe2000fffe03f */
[----:B0-----:R-:W-:-:S03]  /*82f0*/  IADD3.X R3, R216, UR21, RZ, P6, !PT ;  /* 0x00000015d8037c10 */ /* 0x001fc6000b7fe4ff */
        /* <DEDUP_REMOVED lines=13> */
[----:B------:R-:W-:Y:S04]  /*83d0*/  STL [R1+0x5b8], R3 ;  /* 0x0005b80301007387 */ /* 0x000fe80000100800 */
[----:B------:R0:W-:Y:S01]  /*83e0*/  STL [R1+0x5f4], R2 ;  /* 0x0005f40201007387 */ /* 0x0001e20000100800 */
[----:B-1----:R-:W-:Y:S01]  /*83f0*/  IADD3.X R0, R22, UR17, RZ, P0, !PT ;  /* 0x0000001116007c10 */ /* 0x002fe200087fe4ff */
[----:B------:R-:W-:-:S04]  /*8400*/  UIADD3.64 UR16, UR36, 0x2fe, URZ ;  /* 0x000002fe24107897 */ /* 0x000fc8000fffe03f */
[----:B------:R1:W-:Y:S01]  /*8410*/  STL [R1+0x5c0], R0 ;  /* 0x0005c00001007387 */ /* 0x0003e20000100800 */
[----:B0-----:R-:W-:-:S05]  /*8420*/  IADD3 R2, P0, R217, UR12, RZ ;  /* 0x0000000cd9027c10 */ /* 0x001fca000ff1e0ff */
[----:B------:R0:W-:Y:S01]  /*8430*/  STL [R1+0x5fc], R2 ;  /* 0x0005fc0201007387 */ /* 0x0001e20000100800 */
[----:B-1----:R-:W-:-:S05]  /*8440*/  IADD3.X R0, R216, UR13, RZ, P4, !PT ;  /* 0x0000000dd8007c10 */ /* 0x002fca000a7fe4ff */
[----:B------:R1:W-:Y:S01]  /*8450*/  STL [R1+0x5c8], R0 ;  /* 0x0005c80001007387 */ /* 0x0003e20000100800 */
[----:B0-----:R-:W-:-:S05]  /*8460*/  IADD3 R2, P4, R23, UR12, RZ ;  /* 0x0000000c17027c10 */ /* 0x001fca000ff9e0ff */
[----:B------:R0:W-:Y:S01]  /*8470*/  STL [R1+0x604], R2 ;  /* 0x0006040201007387 */ /* 0x0001e20000100800 */
[----:B-1----:R-:W-:Y:S01]  /*8480*/  IADD3.X R0, R22, UR13, RZ, P3, !PT ;  /* 0x0000000d16007c10 */ /* 0x002fe20009ffe4ff */
[----:B------:R-:W-:Y:S01]  /*8490*/  UIADD3.64 UR12, UR36, 0x300, URZ ;  /* 0x00000300240c7897 */ /* 0x000fe2000fffe03f */
[----:B------:R-:W-:-:S03]  /*84a0*/  IADD3 R3, P3, R217, UR61, RZ ;  /* 0x0000003dd9037c10 */ /* 0x000fc6000ff7e0ff */
[----:B------:R1:W-:Y:S01]  /*84b0*/  STL [R1+0x5d0], R0 ;  /* 0x0005d00001007387 */ /* 0x0003e20000100800 */
[----:B0-----:R-:W-:-:S03]  /*84c0*/  IADD3.X R2, R216, UR42, RZ, P2, !PT ;  /* 0x0000002ad8027c10 */ /* 0x001fc600097fe4ff */
[----:B------:R0:W-:Y:S04]  /*84d0*/  STL [R1+0x60c], R3 ;  /* 0x00060c0301007387 */ /* 0x0001e80000100800 */
[----:B------:R2:W-:Y:S01]  /*84e0*/  STL [R1+0x5d8], R2 ;  /* 0x0005d80201007387 */ /* 0x0005e20000100800 */
[----:B-1----:R-:W-:Y:S02]  /*84f0*/  IADD3 R0, P2, R23, UR61, RZ ;  /* 0x0000003d17007c10 */ /* 0x002fe4000ff5e0ff */
[----:B0-----:R-:W-:-:S03]  /*8500*/  IADD3.X R3, R22, UR42, RZ, P6, !PT ;  /* 0x0000002a16037c10 */ /* 0x001fc6000b7fe4ff */
[----:B------:R0:W-:Y:S01]  /*8510*/  STL [R1+0x614], R0 ;  /* 0x0006140001007387 */ /* 0x0001e20000100800 */
[----:B------:R-:W-:Y:S01]  /*8520*/  UMOV UR42, UR4 ;  /* 0x00000004002a7c82 */ /* 0x000fe20008000000 */
[----:B--2---:R-:W-:Y:S02]  /*8530*/  IADD3 R2, P6, R217, UR14, RZ ;  /* 0x0000000ed9027c10 */ /* 0x004fe4000ffde0ff */
[----:B------:R1:W-:Y:S04]  /*8540*/  STL [R1+0x5e0], R3 ;  /* 0x0005e00301007387 */ /* 0x0003e80000100800 */
[----:B------:R2:W-:Y:S01]  /*8550*/  STL [R1+0x61c], R2 ;  /* 0x00061c0201007387 */ /* 0x0005e20000100800 */
[----:B0-----:R-:W-:Y:S02]  /*8560*/  IADD3.X R0, R216, UR43, RZ, P5, !PT ;  /* 0x0000002bd8007c10 */ /* 0x001fe4000affe4ff */
[----:B-1----:R-:W-:-:S03]  /*8570*/  IADD3 R3, P5, R23, UR14, RZ ;  /* 0x0000000e17037c10 */ /* 0x002fc6000ffbe0ff */
[----:B------:R0:W-:Y:S01]  /*8580*/  STL [R1+0x5e8], R0 ;  /* 0x0005e80001007387 */ /* 0x0001e20000100800 */
[----:B--2---:R-:W-:-:S03]  /*8590*/  IADD3.X R2, R22, UR43, RZ, P1, !PT ;  /* 0x0000002b16027c10 */ /* 0x004fc60008ffe4ff */
[----:B------:R1:W-:Y:S01]  /*85a0*/  STL [R1+0x624], R3 ;  /* 0x0006240301007387 */ /* 0x0003e20000100800 */
[----:B------:R-:W-:-:S03]  /*85b0*/  UMOV UR43, 0x80000020 ;  /* 0x80000020002b7882 */ /* 0x000fc60000000000 */
[----:B------:R2:W-:Y:S01]  /*85c0*/  STL [R1+0x5f0], R2 ;  /* 0x0005f00201007387 */ /* 0x0005e20000100800 */
[----:B0-----:R-:W-:Y:S02]  /*85d0*/  IADD3 R0, P1, R217, UR15, RZ ;  /* 0x0000000fd9007c10 */ /* 0x001fe4000ff3e0ff */
[----:B-1----:R-:W-:-:S03]  /*85e0*/  IADD3.X R3, R216, UR46, RZ, P0, !PT ;  /* 0x0000002ed8037c10 */ /* 0x002fc600087fe4ff */
[----:B------:R0:W-:Y:S01]  /*85f0*/  STL [R1+0x62c], R0 ;  /* 0x00062c0001007387 */ /* 0x0001e20000100800 */
[----:B--2---:R-:W-:-:S03]  /*8600*/  IADD3 R2, P0, R23, UR15, RZ ;  /* 0x0000000f17027c10 */ /* 0x004fc6000ff1e0ff */
[----:B------:R1:W-:Y:S04]  /*8610*/  STL [R1+0x5f8], R3 ;  /* 0x0005f80301007387 */ /* 0x0003e80000100800 */
[----:B------:R2:W-:Y:S01]  /*8620*/  STL [R1+0x634], R2 ;  /* 0x0006340201007387 */ /* 0x0005e20000100800 */
[----:B0-----:R-:W-:Y:S02]  /*8630*/  IADD3.X R0, R22, UR46, RZ, P4, !PT ;  /* 0x0000002e16007c10 */ /* 0x001fe4000a7fe4ff */
[----:B-1----:R-:W-:-:S03]  /*8640*/  IADD3 R3, P4, R217, UR18, RZ ;  /* 0x00000012d9037c10 */ /* 0x002fc6000ff9e0ff */
[----:B------:R0:W-:Y:S01]  /*8650*/  STL [R1+0x600], R0 ;  /* 0x0006000001007387 */ /* 0x0001e20000100800 */
[----:B--2---:R-:W-:-:S03]  /*8660*/  IADD3.X R2, R216, UR47, RZ, P3, !PT ;  /* 0x0000002fd8027c10 */ /* 0x004fc60009ffe4ff */
[----:B------:R1:W-:Y:S04]  /*8670*/  STL [R1+0x63c], R3 ;  /* 0x00063c0301007387 */ /* 0x0003e80000100800 */
        /* <DEDUP_REMOVED lines=92> */
[----:B-1----:R-:W-:-:S03]  /*8c40*/  IADD3.X R3, R216, UR59, RZ, P5, !PT ;  /* 0x0000003bd8037c10 */ /* 0x002fc6000affe4ff */
[----:B------:R0:W-:Y:S01]  /*8c50*/  STL [R1+0x6c0], R0 ;  /* 0x0006c00001007387 */ /* 0x0001e20000100800 */
[----:B--2---:R-:W-:-:S03]  /*8c60*/  IADD3.X R2, R22, UR59, RZ, P1, !PT ;  /* 0x0000003b16027c10 */ /* 0x004fc60008ffe4ff */
        /* <DEDUP_REMOVED lines=8> */
[----:B0-----:R-:W-:-:S05]  /*8cf0*/  IADD3.X R0, R22, UR41, RZ, P2, !PT ;  /* 0x0000002916007c10 */ /* 0x001fca00097fe4ff */
[----:B------:R1:W-:Y:S02]  /*8d00*/  STL [R1+0x6f0], R0 ;  /* 0x0006f00001007387 */ /* 0x0003e40000100800 */
.L_x_2:
[----:B-1----:R-:W2:Y:S01]  /*8d10*/  LDL R2, [R1+0x100] ;  /* 0x0001000001027983 */ /* 0x002ea20000100800 */
[----:B------:R-:W2:Y:S03]  /*8d20*/  LDC R0, c[0x0][0x230] ;  /* 0x00008c00ff007b82 */ /* 0x000ea60000000800 */
[----:B------:R-:W-:Y:S04]  /*8d30*/  STL [R1+0xa40], R88 ;  /* 0x000a405801007387 */ /* 0x000fe80000100800 */
        /* <DEDUP_REMOVED lines=17> */
[----:B------:R-:W-:Y:S04]  /*8e50*/  STL.64 [R1+0x9f8], R214 ;  /* 0x0009f8d601007387 */ /* 0x000fe80000100a00 */
        /* <DEDUP_REMOVED lines=20> */
[----:B------:R-:W-:Y:S04]  /*8fa0*/  STL [R1+0xa80], R174 ;  /* 0x000a80ae01007387 */ /* 0x000fe80000100800 */
[----:B------:R-:W-:Y:S04]  /*8fb0*/  STL [R1+0xa7c], R175 ;  /* 0x000a7caf01007387 */ /* 0x000fe80000100800 */
        /* <DEDUP_REMOVED lines=14> */
[----:B------:R-:W-:Y:S04]  /*90a0*/  STL.64 [R1+0x928], R162 ;  /* 0x000928a201007387 */ /* 0x000fe80000100a00 */
[----:B------:R-:W-:Y:S04]  /*90b0*/  STL.64 [R1+0x920], R160 ;  /* 0x000920a001007387 */ /* 0x000fe80000100a00 */
[----:B------:R-:W-:Y:S04]  /*90c0*/  STL.64 [R1+0x918], R158 ;  /* 0x0009189e01007387 */ /* 0x000fe80000100a00 */
[----:B------:R-:W-:Y:S04]  /*90d0*/  STL.64 [R1+0x910], R156 ;  /* 0x0009109c01007387 */ /* 0x000fe80000100a00 */
[----:B------:R-:W-:Y:S04]  /*90e0*/  STL.64 [R1+0x908], R154 ;  /* 0x0009089a01007387 */ /* 0x000fe80000100a00 */
[----:B------:R-:W-:Y:S04]  /*90f0*/  STL.64 [R1+0x900], R152 ;  /* 0x0009009801007387 */ /* 0x000fe80000100a00 */
[----:B------:R0:W-:Y:S04]  /*9100*/  STL [R1+0x8fc], R105 ;  /* 0x0008fc6901007387 */ /* 0x0001e80000100800 */
[----:B0-----:R-:W3:Y:S04]  /*9110*/  LDL.LU R105, [R1+0x6f4] ;  /* 0x0006f40001697983 */ /* 0x001ee80000300800 */
[----:B------:R0:W-:Y:S04]  /*9120*/  STL [R1+0x8f8], R106 ;  /* 0x0008f86a01007387 */ /* 0x0001e80000100800 */
[----:B0-----:R-:W4:Y:S04]  /*9130*/  LDL.LU R106, [R1+0x6ec] ;  /* 0x0006ec00016a7983 */ /* 0x001f280000300800 */
        /* <DEDUP_REMOVED lines=217> */
[----:B0-----:R-:W4:Y:S01]  /*9ed0*/  LDL.LU R87, [R1+0x478] ;  /* 0x0004780001577983 */ /* 0x001f220000300800 */
[----:B--2---:R-:W-:-:S03]  /*9ee0*/  IMAD R0, R2, -0x40, R0 ;  /* 0xffffffc002007824 */ /* 0x004fc600078e0200 */
[----:B-----5:R-:W-:Y:S04]  /*9ef0*/  STL [R1+0x728], R18 ;  /* 0x0007281201007387 */ /* 0x020fe80000100800 */
[----:B------:R0:W-:Y:S04]  /*9f00*/  STL [R1+0x724], R17 ;  /* 0x0007241101007387 */ /* 0x0001e80000100800 */
[----:B------:R1:W-:Y:S04]  /*9f10*/  STL [R1+0x720], R16 ;  /* 0x0007201001007387 */ /* 0x0003e80000100800 */
[----:B0-----:R-:W2:Y:S01]  /*9f20*/  LDL R17, [R1+0x648] ;  /* 0x0006480001117983 */ /* 0x001ea20000100800 */
[----:B------:R-:W-:-:S02]  /*9f30*/  ISETP.GT.AND P0, PT, R0, RZ, PT ;  /* 0x000000ff0000720c */ /* 0x000fc40003f04270 */
[----:B------:R-:W-:Y:S01]  /*9f40*/  ISETP.GT.AND P1, PT, R0, 0x1, PT ;  /* 0x000000010000780c */ /* 0x000fe20003f24270 */
[----:B------:R-:W-:Y:S01]  /*9f50*/  STL [R1+0xa48], R23 ;  /* 0x000a481701007387 */ /* 0x000fe20000100800 */
[----:B------:R-:W-:Y:S02]  /*9f60*/  PRMT R248, RZ, 0x7610, R248 ;  /* 0x00007610fff87816 */ /* 0x000fe400000000f8 */
[----:B------:R-:W-:Y:S01]  /*9f70*/  PRMT R165, RZ, 0x7610, R165 ;  /* 0x00007610ffa57816 */ /* 0x000fe200000000a5 */
[----:B------:R-:W-:Y:S06]  /*9f80*/  STL [R1+0xa44], R22 ;  /* 0x000a441601007387 */ /* 0x000fec0000100800 */
[----:B------:R-:W-:-:S02]  /*9f90*/  @P0 IMAD.MOV.U32 R2, RZ, RZ, R23 ;  /* 0x000000ffff020224 */ /* 0x000fc400078e0017 */
[----:B------:R-:W-:-:S05]  /*9fa0*/  @P0 IMAD.MOV.U32 R3, RZ, RZ, R22 ;  /* 0x000000ffff030224 */ /* 0x000fca00078e0016 */
[----:B------:R0:W2:Y:S01]  /*9fb0*/  @P0 LDG.E.U8 R248, desc[UR44][R2.64] ;  /* 0x0000002c02f80981 */ /* 0x0000a2000c1e1100 */
[----:B------:R-:W-:Y:S02]  /*9fc0*/  ISETP.GT.AND P2, PT, R0, 0x2, PT ;  /* 0x000000020000780c */ /* 0x000fe40003f44270 */
[----:B------:R-:W-:Y:S01]  /*9fd0*/  PRMT R246, RZ, 0x7610, R246 ;  /* 0x00007610fff67816 */ /* 0x000fe200000000f6 */
[----:B------:R-:W-:Y:S01]  /*9fe0*/  STL [R1+0xa50], R217 ;  /* 0x000a50d901007387 */ /* 0x000fe20000100800 */
[----:B------:R-:W-:Y:S02]  /*9ff0*/  PRMT R171, RZ, 0x7610, R171 ;  /* 0x00007610ffab7816 */ /* 0x000fe400000000ab */
[----:B------:R-:W-:Y:S01]  /*a000*/  PRMT R245, RZ, 0x7610, R245 ;  /* 0x00007610fff57816 */ /* 0x000fe200000000f5 */
[----:B------:R-:W-:Y:S01]  /*a010*/  STL [R1+0xa4c], R216 ;  /* 0x000a4cd801007387 */ /* 0x000fe20000100800 */
[----:B0-----:R-:W-:Y:S02]  /*a020*/  @P0 IMAD.MOV.U32 R2, RZ, RZ, R217 ;  /* 0x000000ffff020224 */ /* 0x001fe400078e00d9 */
[----:B------:R-:W-:-:S05]  /*a030*/  @P0 IMAD.MOV.U32 R3, RZ, RZ, R216 ;  /* 0x000000ffff030224 */ /* 0x000fca00078e00d8 */
[----:B------:R0:W2:Y:S01]  /*a040*/  @P0 LDG.E.U8 R165, desc[UR44][R2.64] ;  /* 0x0000002c02a50981 */ /* 0x0000a2000c1e1100 */
[----:B------:R-:W-:Y:S02]  /*a050*/  PRMT R172, RZ, 0x7610, R172 ;  /* 0x00007610ffac7816 */ /* 0x000fe400000000ac */
[----:B------:R-:W-:Y:S01]  /*a060*/  PRMT R243, RZ, 0x7610, R243 ;  /* 0x00007610fff37816 */ /* 0x000fe200000000f3 */
[----:B---3--:R-:W-:Y:S01]  /*a070*/  STL [R1+0xa58], R105 ;  /* 0x000a586901007387 */ /* 0x008fe20000100800 */
[----:B0-----:R-:W-:Y:S02]  /*a080*/  @P1 IMAD.MOV.U32 R2, RZ, RZ, R105 ;  /* 0x000000ffff021224 */ /* 0x001fe400078e0069 */
[----:B----4-:R-:W-:Y:S01]  /*a090*/  @P1 IMAD.MOV.U32 R3, RZ, RZ, R111 ;  /* 0x000000ffff031224 */ /* 0x010fe200078e006f */
[----:B------:R-:W-:Y:S01]  /*a0a0*/  ISETP.GT.AND P0, PT, R0, 0x3, PT ;  /* 0x000000030000780c */ /* 0x000fe20003f04270 */
[----:B------:R-:W-:Y:S04]  /*a0b0*/  STL [R1+0xa54], R111 ;  /* 0x000a546f01007387 */ /* 0x000fe80000100800 */
[----:B------:R0:W3:Y:S01]  /*a0c0*/  @P1 LDG.E.U8 R246, desc[UR44][R2.64] ;  /* 0x0000002c02f61981 */ /* 0x0000e2000c1e1100 */
[----:B------:R-:W-:-:S02]  /*a0d0*/  PRMT R173, RZ, 0x7610, R173 ;  /* 0x00007610ffad7816 */ /* 0x000fc400000000ad */
[----:B------:R-:W-:Y:S01]  /*a0e0*/  PRMT R242, RZ, 0x7610, R242 ;  /* 0x00007610fff27816 */ /* 0x000fe200000000f2 */
[----:B------:R-:W-:Y:S01]  /*a0f0*/  STL [R1+0xa60], R106 ;  /* 0x000a606a01007387 */ /* 0x000fe20000100800 */
[----:B------:R-:W-:Y:S02]  /*a100*/  PRMT R174, RZ, 0x7610, R174 ;  /* 0x00007610ffae7816 */ /* 0x000fe400000000ae */
[----:B------:R-:W-:Y:S01]  /*a110*/  PRMT R239, RZ, 0x7610, R239 ;  /* 0x00007610ffef7816 */ /* 0x000fe200000000ef */
[----:B------:R-:W-:Y:S01]  /*a120*/  STL [R1+0xa5c], R113 ;  /* 0x000a5c7101007387 */ /* 0x000fe20000100800 */
[----:B0-----:R-:W-:Y:S02]  /*a130*/  @P1 IMAD.MOV.U32 R2, RZ, RZ, R106 ;  /* 0x000000ffff021224 */ /* 0x001fe400078e006a */
[----:B------:R-:W-:-:S05]  /*a140*/  @P1 IMAD.MOV.U32 R3, RZ, RZ, R113 ;  /* 0x000000ffff031224 */ /* 0x000fca00078e0071 */
[----:B------:R0:W4:Y:S01]  /*a150*/  @P1 LDG.E.U8 R171, desc[UR44][R2.64] ;  /* 0x0000002c02ab1981 */ /* 0x000122000c1e1100 */
[----:B------:R-:W-:Y:S01]  /*a160*/  ISETP.GT.AND P1, PT, R0, 0x4, PT ;  /* 0x000000040000780c */ /* 0x000fe20003f24270 */
[----:B0-----:R-:W-:Y:S02]  /*a170*/  @P2 IMAD.MOV.U32 R2, RZ, RZ, R107 ;  /* 0x000000ffff022224 */ /* 0x001fe400078e006b */
[----:B------:R-:W-:-:S05]  /*a180*/  @P2 IMAD.MOV.U32 R3, RZ, RZ, R115 ;  /* 0x000000ffff032224 */ /* 0x000fca00078e0073 */
[----:B------:R0:W4:Y:S02]  /*a190*/  @P2 LDG.E.U8 R245, desc[UR44][R2.64] ;  /* 0x0000002c02f52981 */ /* 0x000124000c1e1100 */
        /* <DEDUP_REMOVED lines=16> */
[----:B------:R0:W4:Y:S01]  /*a2a0*/  @P1 LDG.E.U8 R174, desc[UR44][R2.64] ;  /* 0x0000002c02ae1981 */ /* 0x000122000c1e1100 */
[----:B------:R-:W-:Y:S01]  /*a2b0*/  PRMT R175, RZ, 0x7610, R175 ;  /* 0x00007610ffaf7816 */ /* 0x000fe200000000af */
[----:B0-----:R-:W-:Y:S02]  /*a2c0*/  @P2 IMAD.MOV.U32 R2, RZ, RZ, R116 ;  /* 0x000000ffff022224 */ /* 0x001fe400078e0074 */
[----:B------:R-:W-:-:S05]  /*a2d0*/  @P2 IMAD.MOV.U32 R3, RZ, RZ, R127 ;  /* 0x000000ffff032224 */ /* 0x000fca00078e007f */
[----:B------:R0:W4:Y:S01]  /*a2e0*/  @P2 LDG.E.U8 R239, desc[UR44][R2.64] ;  /* 0x0000002c02ef2981 */ /* 0x000122000c1e1100 */
[----:B------:R-:W-:Y:S02]  /*a2f0*/  ISETP.GT.AND P1, PT, R0, 0x7, PT ;  /* 0x000000070000780c */ /* 0x000fe40003f24270 */
[----:B------:R-:W-:Y:S01]  /*a300*/  PRMT R236, RZ, 0x7610, R236 ;  /* 0x00007610ffec7816 */ /* 0x000fe200000000ec */
[----:B0-----:R-:W-:Y:S02]  /*a310*/  @P2 IMAD.MOV.U32 R2, RZ, RZ, R118 ;  /* 0x000000ffff022224 */ /* 0x001fe400078e0076 */
[----:B------:R-:W-:-:S05]  /*a320*/  @P2 IMAD.MOV.U32 R3, RZ, RZ, R129 ;  /* 0x000000ffff032224 */ /* 0x000fca00078e0081 */
[----:B------:R0:W4:Y:S01]  /*a330*/  @P2 LDG.E.U8 R175, desc[UR44][R2.64] ;  /* 0x0000002c02af2981 */ /* 0x000122000c1e1100 */
[----:B------:R-:W-:Y:S02]  /*a340*/  PRMT R104, RZ, 0x7610, R104 ;  /* 0x00007610ff687816 */ /* 0x000fe40000000068 */
        /* <DEDUP_REMOVED lines=8> */
[----:B-1----:R-:W-:Y:S02]  /*a3d0*/  PRMT R16, RZ, 0x7610, R16 ;  /* 0x00007610ff107816 */ /* 0x002fe40000000010 */
        /* <DEDUP_REMOVED lines=27> */
[----:B------:R-:W-:Y:S02]  /*a590*/  PRMT R223, RZ, 0x7610, R223 ;  /* 0x00007610ffdf7816 */ /* 0x000fe400000000df */
[----:B------:R-:W-:Y:S02]  /*a5a0*/  PRMT R244, RZ, 0x7610, R244 ;  /* 0x00007610fff47816 */ /* 0x000fe400000000f4 */
[----:B------:R-:W-:Y:S01]  /*a5b0*/  ISETP.GT.AND P0, PT, R0, 0xc, PT ;  /* 0x0000000c0000780c */ /* 0x000fe20003f04270 */
[----:B0-----:R-:W-:Y:S02]  /*a5c0*/  @P1 IMAD.MOV.U32 R2, RZ, RZ, R136 ;  /* 0x000000ffff021224 */ /* 0x001fe400078e0088 */
[----:B------:R-:W-:-:S05]  /*a5d0*/  @P1 IMAD.MOV.U32 R3, RZ, RZ, R147 ;  /* 0x000000ffff031224 */ /* 0x000fca00078e0093 */
[----:B------:R0:W4:Y:S02]  /*a5e0*/  @P1 LDG.E.U8 R226, desc[UR44][R2.64] ;  /* 0x0000002c02e21981 */ /* 0x000124000c1e1100 */
[----:B0-----:R-:W-:Y:S02]  /*a5f0*/  @P1 IMAD.MOV.U32 R2, RZ, RZ, R138 ;  /* 0x000000ffff021224 */ /* 0x001fe400078e008a */
[----:B------:R-:W-:-:S05]  /*a600*/  @P1 IMAD.MOV.U32 R3, RZ, RZ, R149 ;  /* 0x000000ffff031224 */ /* 0x000fca00078e0095 */
[----:B------:R0:W4:Y:S01]  /*a610*/  @P1 LDG.E.U8 R247, desc[UR44][R2.64] ;  /* 0x0000002c02f71981 */ /* 0x000122000c1e1100 */
[----:B------:R-:W-:Y:S02]  /*a620*/  PRMT R220, RZ, 0x7610, R220 ;  /* 0x00007610ffdc7816 */ /* 0x000fe400000000dc */
[----:B------:R-:W-:Y:S02]  /*a630*/  PRMT R241, RZ, 0x7610, R241 ;  /* 0x00007610fff17816 */ /* 0x000fe400000000f1 */
[----:B------:R-:W-:Y:S01]  /*a640*/  ISETP.GT.AND P1, PT, R0, 0xd, PT ;  /* 0x0000000d0000780c */ /* 0x000fe20003f24270 */
[----:B0-----:R-:W-:Y:S02]  /*a650*/  @P2 IMAD.MOV.U32 R2, RZ, RZ, R140 ;  /* 0x000000ffff022224 */ /* 0x001fe400078e008c */
[----:B------:R-:W-:-:S05]  /*a660*/  @P2 IMAD.MOV.U32 R3, RZ, RZ, R151 ;  /* 0x000000ffff032224 */ /* 0x000fca00078e0097 */
[----:B------:R0:W4:Y:S02]  /*a670*/  @P2 LDG.E.U8 R223, desc[UR44][R2.64] ;  /* 0x0000002c02df2981 */ /* 0x000124000c1e1100 */
[----:B0-----:R-:W-:Y:S02]  /*a680*/  @P2 IMAD.MOV.U32 R2, RZ, RZ, R142 ;  /* 0x000000ffff022224 */ /* 0x001fe400078e008e */
[----:B--2---:R-:W-:Y:S01]  /*a690*/  @P2 IMAD.MOV.U32 R3, RZ, RZ, R17 ;  /* 0x000000ffff032224 */ /* 0x004fe200078e0011 */
[----:B------:R-:W-:Y:S01]  /*a6a0*/  PRMT R21, RZ, 0x7610, R21 ;  /* 0x00007610ff157816 */ /* 0x000fe20000000015 */
[----:B------:R-:W2:Y:S04]  /*a6b0*/  LDL R17, [R1+0x624] ;  /* 0x0006240001117983 */ /* 0x000ea80000100800 */
[----:B------:R0:W4:Y:S04]  /*a6c0*/  @P2 LDG.E.U8 R244, desc[UR44][R2.64] ;  /* 0x0000002c02f42981 */ /* 0x000128000c1e1100 */
[----:B------:R-:W3:Y:S01]  /*a6d0*/  LDL R3, [R1+0x640] ;  /* 0x0006400001037983 */ /* 0x000ee20000100800 */
[----:B0-----:R-:W-:-:S05]  /*a6e0*/  @P0 IMAD.MOV.U32 R2, RZ, RZ, R144 ;  /* 0x000000ffff020224 */ /* 0x001fca00078e0090 */
[----:B---3--:R0:W3:Y:S04]  /*a6f0*/  @P0 LDG.E.U8 R220, desc[UR44][R2.64] ;  /* 0x0000002c02dc0981 */ /* 0x0080e8000c1e1100 */
[----:B------:R-:W2:Y:S01]  /*a700*/  LDL R3, [R1+0x638] ;  /* 0x0006380001037983 */ /* 0x000ea20000100800 */
[----:B0-----:R-:W-:Y:S01]  /*a710*/  @P0 IMAD.MOV.U32 R2, RZ, RZ, R146 ;  /* 0x000000ffff020224 */ /* 0x001fe200078e0092 */
[----:B------:R-:W-:Y:S02]  /*a720*/  PRMT R238, RZ, 0x7610, R238 ;  /* 0x00007610ffee7816 */ /* 0x000fe400000000ee */
[----:B------:R-:W-:Y:S02]  /*a730*/  ISETP.GT.AND P2, PT, R0, 0xe, PT ;  /* 0x0000000e0000780c */ /* 0x000fe40003f44270 */
[----:B--2---:R0:W2:Y:S04]  /*a740*/  @P0 LDG.E.U8 R241, desc[UR44][R2.64] ;  /* 0x0000002c02f10981 */ /* 0x0040a8000c1e1100 */
[----:B------:R-:W4:Y:S01]  /*a750*/  LDL R3, [R1+0x630] ;  /* 0x0006300001037983 */ /* 0x000f220000100800 */
[----:B0-----:R-:W-:-:S05]  /*a760*/  @P1 IMAD.MOV.U32 R2, RZ, RZ, R148 ;  /* 0x000000ffff021224 */ /* 0x001fca00078e0094 */
[----:B----4-:R0:W4:Y:S04]  /*a770*/  @P1 LDG.E.U8 R21, desc[UR44][R2.64] ;  /* 0x0000002c02151981 */ /* 0x010128000c1e1100 */
[----:B------:R-:W3:Y:S01]  /*a780*/  LDL R3, [R1+0x628] ;  /* 0x0006280001037983 */ /* 0x000ee20000100800 */
[----:B0-----:R-:W-:Y:S01]  /*a790*/  @P1 IMAD.MOV.U32 R2, RZ, RZ, R150 ;  /* 0x000000ffff021224 */ /* 0x001fe200078e0096 */
[----:B------:R-:W-:Y:S02]  /*a7a0*/  PRMT R7, RZ, 0x7610, R7 ;  /* 0x00007610ff077816 */ /* 0x000fe40000000007 */
[----:B------:R-:W-:Y:S02]  /*a7b0*/  PRMT R235, RZ, 0x7610, R235 ;  /* 0x00007610ffeb7816 */ /* 0x000fe400000000eb */
[----:B------:R-:W-:Y:S01]  /*a7c0*/  ISETP.GT.AND P0, PT, R0, 0xf, PT ;  /* 0x0000000f0000780c */ /* 0x000fe20003f04270 */
[----:B---3--:R0:W3:Y:S04]  /*a7d0*/  @P1 LDG.E.U8 R238, desc[UR44][R2.64] ;  /* 0x0000002c02ee1981 */ /* 0x0080e8000c1e1100 */
[----:B------:R-:W2:Y:S01]  /*a7e0*/  LDL R3, [R1+0x620] ;  /* 0x0006200001037983 */ /* 0x000ea20000100800 */
[----:B0-----:R-:W-:Y:S01]  /*a7f0*/  @P2 IMAD.MOV.U32 R2, RZ, RZ, R17 ;  /* 0x000000ffff022224 */ /* 0x001fe200078e0011 */
[----:B------:R-:W-:-:S02]  /*a800*/  PRMT R6, RZ, 0x7610, R6 ;  /* 0x00007610ff067816 */ /* 0x000fc40000000006 */
[----:B------:R-:W-:Y:S01]  /*a810*/  PRMT R231, RZ, 0x7610, R231 ;  /* 0x00007610ffe77816 */ /* 0x000fe200000000e7 */
[----:B------:R-:W4:Y:S01]  /*a820*/  LDL R17, [R1+0x5fc] ;  /* 0x0005fc0001117983 */ /* 0x000f220000100800 */
[----:B------:R-:W-:-:S03]  /*a830*/  ISETP.GT.AND P1, PT, R0, 0x10, PT ;  /* 0x000000100000780c */ /* 0x000fc60003f24270 */
[----:B--2---:R0:W2:Y:S04]  /*a840*/  @P2 LDG.E.U8 R7, desc[UR44][R2.64] ;  /* 0x0000002c02072981 */ /* 0x0040a8000c1e1100 */
[----:B------:R-:W0:Y:S04]  /*a850*/  LDL R2, [R1+0x618] ;  /* 0x0006180001027983 */ /* 0x000e280000100800 */
[----:B------:R-:W0:Y:S02]  /*a860*/  LDL R3, [R1+0x61c] ;  /* 0x00061c0001037983 */ /* 0x000e240000100800 */
[----:B0-----:R-:W-:-:S04]  /*a870*/  @P2 LOP3.LUT R3, R3, R2, RZ, 0x3c, !PT ;  /* 0x0000000203032212 */ /* 0x001fc800078e3cff */
[----:B------:R-:W-:-:S04]  /*a880*/  @P2 LOP3.LUT R2, R3, R2, RZ, 0x3c, !PT ;  /* 0x0000000203022212 */ /* 0x000fc800078e3cff */
[----:B------:R-:W-:-:S05]  /*a890*/  @P2 LOP3.LUT R3, R3, R2, RZ, 0x3c, !PT ;  /* 0x0000000203032212 */ /* 0x000fca00078e3cff */
[----:B------:R0:W3:Y:S04]  /*a8a0*/  @P2 LDG.E.U8 R235, desc[UR44][R2.64] ;  /* 0x0000002c02eb2981 */ /* 0x0000e8000c1e1100 */
        /* <DEDUP_REMOVED lines=13> */
[----:B------:R-:W0:Y:S01]  /*a980*/  LDL R3, [R1+0x604] ;  /* 0x0006040001037983 */ /* 0x000e220000100800 */
[----:B------:R-:W-:Y:S02]  /*a990*/  PRMT R234, RZ, 0x7610, R234 ;  /* 0x00007610ffea7816 */ /* 0x000fe400000000ea */
[----:B0-----:R-:W-:-:S04]  /*a9a0*/  @P1 LOP3.LUT R3, R3, R2, RZ, 0x3c, !PT ;  /* 0x0000000203031212 */ /* 0x001fc800078e3cff */
[----:B------:R-:W-:-:S04]  /*a9b0*/  @P1 LOP3.LUT R2, R3, R2, RZ, 0x3c, !PT ;  /* 0x0000000203021212 */ /* 0x000fc800078e3cff */
[----:B------:R-:W-:-:S05]  /*a9c0*/  @P1 LOP3.LUT R3, R3, R2, RZ, 0x3c, !PT ;  /* 0x0000000203031212 */ /* 0x000fca00078e3cff */
[----:B------:R4:W3:Y:S04]  /*a9d0*/  @P1 LDG.E.U8 R234, desc[UR44][R2.64] ;  /* 0x0000002c02ea1981 */ /* 0x0008e8000c1e1100 */
[----:B------:R-:W2:Y:S01]  /*a9e0*/  LDL R3, [R1+0x5f8] ;  /* 0x0005f80001037983 */ /* 0x000ea20000100800 */
[----:B------:R-:W-:Y:S01]  /*a9f0*/  PRMT R166, RZ, 0x7610, R166 ;  /* 0x00007610ffa67816 */ /* 0x000fe200000000a6 */
[----:B----4-:R-:W-:Y:S01]  /*aa00*/  @P1 IMAD.MOV.U32 R2, RZ, RZ, R17 ;  /* 0x000000ffff021224 */ /* 0x010fe200078e0011 */
[----:B------:R-:W-:Y:S01]  /*aa10*/  ISETP.GT.AND P2, PT, R0, 0x11, PT ;  /* 0x000000110000780c */ /* 0x000fe20003f44270 */
[----:B------:R-:W4:Y:S04]  /*aa20*/  LDL R17, [R1+0x5d4] ;  /* 0x0005d40001117983 */ /* 0x000f280000100800 */
[----:B--2---:R0:W2:Y:S04]  /*aa30*/  @P1 LDG.E.U8 R166, desc[UR44][R2.64] ;  /* 0x0000002c02a61981 */ /* 0x0040a8000c1e1100 */
[----:B------:R-:W0:Y:S04]  /*aa40*/  LDL R2, [R1+0x5f0] ;  /* 0x0005f00001027983 */ /* 0x000e280000100800 */
[----:B------:R-:W0:Y:S01]  /*aa50*/  LDL R3, [R1+0x5f4] ;  /* 0x0005f40001037983 */ /* 0x000e220000100800 */
[----:B------:R-:W-:-:S02]  /*aa60*/  PRMT R230, RZ, 0x7610, R230 ;  /* 0x00007610ffe67816 */ /* 0x000fc400000000e6 */
[----:B0-----:R-:W-:-:S04]  /*aa70*/  @P2 LOP3.LUT R3, R3, R2, RZ, 0x3c, !PT ;  /* 0x0000000203032212 */ /* 0x001fc800078e3cff */
[----:B------:R-:W-:-:S04]  /*aa80*/  @P2 LOP3.LUT R2, R3, R2, RZ, 0x3c, !PT ;  /* 0x0000000203022212 */ /* 0x000fc800078e3cff */
[----:B------:R-:W-:-:S05]  /*aa90*/  @P2 LOP3.LUT R3, R3, R2, RZ, 0x3c, !PT ;  /* 0x0000000203032212 */ /* 0x000fca00078e3cff */
[----:B------:R0:W2:Y:S04]  /*aaa0*/  @P2 LDG.E.U8 R230, desc[UR44][R2.64] ;  /* 0x0000002c02e62981 */ /* 0x0000a8000c1e1100 */
[----:B------:R-:W0:Y:S04]  /*aab0*/  LDL R2, [R1+0x5e8] ;  /* 0x0005e80001027983 */ /* 0x000e280000100800 */
[----:B------:R-:W0:Y:S01]  /*aac0*/  LDL R3, [R1+0x5ec] ;  /* 0x0005ec0001037983 */ /* 0x000e220000100800 */
[----:B------:R-:W-:Y:S02]  /*aad0*/  PRMT R167, RZ, 0x7610, R167 ;  /* 0x00007610ffa77816 */ /* 0x000fe400000000a7 */
[----:B0-----:R-:W-:-:S04]  /*aae0*/  @P2 LOP3.LUT R3, R3, R2, RZ, 0x3c, !PT ;  /* 0x0000000203032212 */ /* 0x001fc800078e3cff */
[----:B------:R-:W-:-:S04]  /*aaf0*/  @P2 LOP3.LUT R2, R3, R2, RZ, 0x3c, !PT ;  /* 0x0000000203022212 */ /* 0x000fc800078e3cff */
[----:B------:R-:W-:-:S05]  /*ab00*/  @P2 LOP3.LUT R3, R3, R2, RZ, 0x3c, !PT ;  /* 0x0000000203032212 */ /* 0x000fca00078e3cff */
[----:B------:R0:W2:Y:S04]  /*ab10*/  @P2 LDG.E.U8 R167, desc[UR44][R2.64] ;  /* 0x0000002c02a72981 */ /* 0x0000a8000c1e1100 */
[----:B------:R-:W0:Y:S04]  /*ab20*/  LDL R2, [R1+0x5e0] ;  /* 0x0005e00001027983 */ /* 0x000e280000100800 */
[----:B------:R-:W0:Y:S01]  /*ab30*/  LDL R3, [R1+0x5e4] ;  /* 0x0005e40001037983 */ /* 0x000e220000100800 */
[----:B------:R-:W-:Y:S02]  /*ab40*/  ISETP.GT.AND P0, PT, R0, 0x12, PT ;  /* 0x000000120000780c */ /* 0x000fe40003f04270 */
[----:B------:R-:W-:-:S11]  /*ab50*/  PRMT R228, RZ, 0x7610, R228 ;  /* 0x00007610ffe47816 */ /* 0x000fd600000000e4 */
[----:B0-----:R-:W-:-:S04]  /*ab60*/  @P0 LOP3.LUT R3, R3, R2, RZ, 0x3c, !PT ;  /* 0x0000000203030212 */ /* 0x001fc800078e3cff */
[----:B------:R-:W-:-:S04]  /*ab70*/  @P0 LOP3.LUT R2, R3, R2, RZ, 0x3c, !PT ;  /* 0x0000000203020212 */ /* 0x000fc800078e3cff */
[----:B------:R-:W-:-:S05]  /*ab80*/  @P0 LOP3.LUT R3, R3, R2, RZ, 0x3c, !PT ;  /* 0x0000000203030212 */ /* 0x000fca00078e3cff */
[----:B------:R0:W2:Y:S04]  /*ab90*/  @P0 LDG.E.U8 R228, desc[UR44][R2.64] ;  /* 0x0000002c02e40981 */ /* 0x0000a8000c1e1100 */
[----:B------:R-:W0:Y:S04]  /*aba0*/  LDL R2, [R1+0x5d8] ;  /* 0x0005d80001027983 */ /* 0x000e280000100800 */
[----:B------:R-:W0:Y:S01]  /*abb0*/  LDL R3, [R1+0x5dc] ;  /* 0x0005dc0001037983 */ /* 0x000e220000100800 */
[----:B------:R-:W-:Y:S02]  /*abc0*/  PRMT R168, RZ, 0x7610, R168 ;  /* 0x00007610ffa87816 */ /* 0x000fe400000000a8 */
[----:B------:R-:W-:-:S02]  /*abd0*/  ISETP.GT.AND P1, PT, R0, 0x13, PT ;  /* 0x000000130000780c */ /* 0x000fc40003f24270 */
[----:B0-----:R-:W-:-:S04]  /*abe0*/  @P0 LOP3.LUT R3, R3, R2, RZ, 0x3c, !PT ;  /* 0x0000000203030212 */ /* 0x001fc800078e3cff */
[----:B------:R-:W-:-:S04]  /*abf0*/  @P0 LOP3.LUT R2, R3, R2, RZ, 0x3c, !PT ;  /* 0x0000000203020212 */ /* 0x000fc800078e3cff */
[----:B------:R-:W-:-:S05]  /*ac00*/  @P0 LOP3.LUT R3, R3, R2, RZ, 0x3c, !PT ;  /* 0x0000000203030212 */ /* 0x000fca00078e3cff */
[----:B------:R4:W2:Y:S04]  /*ac10*/  @P0 LDG.E.U8 R168, desc[UR44][R2.64] ;  /* 0x0000002c02a80981 */ /* 0x0008a8000c1e1100 */
[----:B------:R-:W3:Y:S01]  /*ac20*/  LDL R3, [R1+0x5d0] ;  /* 0x0005d00001037983 */ /* 0x000ee20000100800 */
[----:B------:R-:W-:Y:S01]  /*ac30*/  PRMT R225, RZ, 0x7610, R225 ;  /* 0x00007610ffe17816 */ /* 0x000fe200000000e1 */
[----:B----4-:R-:W-:Y:S01]  /*ac40*/  @P1 IMAD.MOV.U32 R2, RZ, RZ, R17 ;  /* 0x000000ffff021224 */ /* 0x010fe200078e0011 */
[----:B------:R-:W-:Y:S01]  /*ac50*/  PRMT R169, RZ, 0x7610, R169 ;  /* 0x00007610ffa97816 */ /* 0x000fe200000000a9 */
[----:B------:R-:W4:Y:S04]  /*ac60*/  LDL R17, [R1+0x5ac] ;  /* 0x0005ac0001117983 */ /* 0x000f280000100800 */
[----:B---3--:R0:W3:Y:S04]  /*ac70*/  @P1 LDG.E.U8 R225, desc[UR44][R2.64] ;  /* 0x0000002c02e11981 */ /* 0x0080e8000c1e1100 */
        /* <DEDUP_REMOVED lines=8> */
[----:B------:R-:W-:Y:S02]  /*ad00*/  ISETP.GT.AND P2, PT, R0, 0x14, PT ;  /* 0x000000140000780c */ /* 0x000fe40003f44270 */
[----:B------:R-:W-:-:S11]  /*ad10*/  PRMT R222, RZ, 0x7610, R222 ;  /* 0x00007610ffde7816 */ /* 0x000fd600000000de */
        /* <DEDUP_REMOVED lines=67> */
[----:B------:R-:W0:Y:S01]  /*b150*/  LDL R3, [R1+0x574] ;  /* 0x0005740001037983 */ /* 0x000e220000100800 */
[----:B------:R-:W-:Y:S02]  /*b160*/  ISETP.GT.AND P1, PT, R0, 0x19, PT ;  /* 0x000000190000780c */ /* 0x000fe40003f24270 */
[----:B------:R-:W-:Y:S01]  /*b170*/  PRMT R14, RZ, 0x7610, R14 ;  /* 0x00007610ff0e7816 */ /* 0x000fe2000000000e */
[----:B------:R1:W-:Y:S10]  /*b180*/  STL [R1+0x840], R25 ;  /* 0x0008401901007387 */ /* 0x0003f40000100800 */
[----:B0-----:R-:W-:-:S02]  /*b190*/  @P1 IMAD.MOV.U32 R2, RZ, RZ, R3 ;  /* 0x000000ffff021224 */ /* 0x001fc400078e0003 */
[----:B------:R-:W-:Y:S02]  /*b1a0*/  @P1 IMAD.MOV.U32 R3, RZ, RZ, R25 ;  /* 0x000000ffff031224 */ /* 0x000fe400078e0019 */
[----:B-1----:R-:W2:Y:S04]  /*b1b0*/  LDL.LU R25, [R1+0x55c] ;  /* 0x00055c0001197983 */ /* 0x002ea80000300800 */
[----:B------:R0:W3:Y:S04]  /*b1c0*/  @P1 LDG.E.U8 R14, desc[UR44][R2.64] ;  /* 0x0000002c020e1981 */ /* 0x0000e8000c1e1100 */
[----:B------:R-:W0:Y:S04]  /*b1d0*/  LDL R3, [R1+0x56c] ;  /* 0x00056c0001037983 */ /* 0x000e280000100800 */
[----:B------:R1:W-:Y:S01]  /*b1e0*/  STL [R1+0x83c], R27 ;  /* 0x00083c1b01007387 */ /* 0x0003e20000100800 */
[----:B------:R-:W-:-:S02]  /*b1f0*/  ISETP.GT.AND P2, PT, R0, 0x1a, PT ;  /* 0x0000001a0000780c */ /* 0x000fc40003f44270 */
[----:B------:R-:W-:Y:S02]  /*b200*/  PRMT R237, RZ, 0x7610, R237 ;  /* 0x00007610ffed7816 */ /* 0x000fe400000000ed */
[----:B------:R-:W-:Y:S02]  /*b210*/  ISETP.GT.AND P0, PT, R0, 0x1b, PT ;  /* 0x0000001b0000780c */ /* 0x000fe40003f04270 */
[----:B------:R-:W-:Y:S01]  /*b220*/  PRMT R13, RZ, 0x7610, R13 ;  /* 0x00007610ff0d7816 */ /* 0x000fe2000000000d */
[----:B0-----:R-:W-:Y:S02]  /*b230*/  @P1 IMAD.MOV.U32 R2, RZ, RZ, R3 ;  /* 0x000000ffff021224 */ /* 0x001fe400078e0003 */
[----:B------:R-:W-:Y:S02]  /*b240*/  @P1 IMAD.MOV.U32 R3, RZ, RZ, R27 ;  /* 0x000000ffff031224 */ /* 0x000fe400078e001b */
[----:B-1----:R-:W3:Y:S04]  /*b250*/  LDL.LU R27, [R1+0x554] ;  /* 0x00055400011b7983 */ /* 0x002ee80000300800 */
[----:B------:R4:W3:Y:S01]  /*b260*/  @P1 LDG.E.U8 R237, desc[UR44][R2.64] ;  /* 0x0000002c02ed1981 */ /* 0x0008e2000c1e1100 */
[----:B------:R-:W-:Y:S01]  /*b270*/  PRMT R233, RZ, 0x7610, R233 ;  /* 0x00007610ffe97816 */ /* 0x000fe200000000e9 */
[----:B----4-:R-:W-:-:S02]  /*b280*/  @P2 IMAD.MOV.U32 R2, RZ, RZ, R17 ;  /* 0x000000ffff022224 */ /* 0x010fc400078e0011 */
[----:B------:R-:W-:Y:S01]  /*b290*/  @P2 IMAD.MOV.U32 R3, RZ, RZ, R29 ;  /* 0x000000ffff032224 */ /* 0x000fe200078e001d */
[----:B------:R-:W-:Y:S01]  /*b2a0*/  ISETP.GT.AND P1, PT, R0, 0x1c, PT ;  /* 0x0000001c0000780c */ /* 0x000fe20003f24270 */
[----:B------:R-:W4:Y:S04]  /*b2b0*/  LDL R17, [R1+0x468] ;  /* 0x0004680001117983 */ /* 0x000f280000100800 */
[----:B------:R2:W4:Y:S01]  /*b2c0*/  @P2 LDG.E.U8 R13, desc[UR44][R2.64] ;  /* 0x0000002c020d2981 */ /* 0x000522000c1e1100 */
[----:B------:R-:W-:Y:S01]  /*b2d0*/  PRMT R12, RZ, 0x7610, R12 ;  /* 0x00007610ff0c7816 */ /* 0x000fe2000000000c */
[----:B--2---:R-:W-:Y:S02]  /*b2e0*/  @P2 IMAD.MOV.U32 R2, RZ, RZ, R25 ;  /* 0x000000ffff022224 */ /* 0x004fe400078e0019 */
[----:B------:R-:W-:-:S05]  /*b2f0*/  @P2 IMAD.MOV.U32 R3, RZ, RZ, R31 ;  /* 0x000000ffff032224 */ /* 0x000fca00078e001f */
[----:B------:R0:W2:Y:S01]  /*b300*/  @P2 LDG.E.U8 R233, desc[UR44][R2.64] ;  /* 0x0000002c02e92981 */ /* 0x0000a2000c1e1100 */
[----:B------:R-:W-:Y:S01]  /*b310*/  PRMT R229, RZ, 0x7610, R229 ;  /* 0x00007610ffe57816 */ /* 0x000fe200000000e5 */
[----:B0-----:R-:W-:Y:S01]  /*b320*/  @P0 IMAD.MOV.U32 R3, RZ, RZ, R33 ;  /* 0x000000ffff030224 */ /* 0x001fe200078e0021 */
[----:B------:R-:W-:Y:S02]  /*b330*/  ISETP.GT.AND P2, PT, R0, 0x1d, PT ;  /* 0x0000001d0000780c */ /* 0x000fe40003f44270 */
[----:B------:R-:W-:Y:S02]  /*b340*/  PRMT R11, RZ, 0x7610, R11 ;  /* 0x00007610ff0b7816 */ /* 0x000fe4000000000b */
[----:B------:R-:W-:Y:S02]  /*b350*/  PRMT R227, RZ, 0x7610, R227 ;  /* 0x00007610ffe37816 */ /* 0x000fe400000000e3 */
[----:B------:R-:W-:Y:S02]  /*b360*/  PRMT R10, RZ, 0x7610, R10 ;  /* 0x00007610ff0a7816 */ /* 0x000fe4000000000a */
[----:B------:R-:W-:-:S02]  /*b370*/  PRMT R224, RZ, 0x7610, R224 ;  /* 0x00007610ffe07816 */ /* 0x000fc400000000e0 */
[----:B------:R-:W-:Y:S02]  /*b380*/  PRMT R9, RZ, 0x7610, R9 ;  /* 0x00007610ff097816 */ /* 0x000fe40000000009 */
[----:B------:R-:W-:Y:S02]  /*b390*/  PRMT R221, RZ, 0x7610, R221 ;  /* 0x00007610ffdd7816 */ /* 0x000fe400000000dd */
        /* <DEDUP_REMOVED lines=19> */
[----:B------:R-:W-:Y:S01]  /*b4d0*/  PRMT R101, RZ, 0x7610, R101 ;  /* 0x00007610ff657816 */ /* 0x000fe20000000065 */
[----:B---3--:R-:W-:-:S05]  /*b4e0*/  @P0 IMAD.MOV.U32 R2, RZ, RZ, R27 ;  /* 0x000000ffff020224 */ /* 0x008fca00078e001b */
[----:B------:R0:W3:Y:S02]  /*b4f0*/  @P0 LDG.E.U8 R12, desc[UR44][R2.64] ;  /* 0x0000002c020c0981 */ /* 0x0000e4000c1e1100 */
[----:B0-----:R-:W-:Y:S02]  /*b500*/  @P0 IMAD.MOV.U32 R2, RZ, RZ, R24 ;  /* 0x000000ffff020224 */ /* 0x001fe400078e0018 */
[----:B------:R-:W-:-:S05]  /*b510*/  @P0 IMAD.MOV.U32 R3, RZ, RZ, R35 ;  /* 0x000000ffff030224 */ /* 0x000fca00078e0023 */
[----:B------:R0:W2:Y:S02]  /*b520*/  @P0 LDG.E.U8 R229, desc[UR44][R2.64] ;  /* 0x0000002c02e50981 */ /* 0x0000a4000c1e1100 */
[----:B0-----:R-:W-:Y:S02]  /*b530*/  @P1 IMAD.MOV.U32 R2, RZ, RZ, R26 ;  /* 0x000000ffff021224 */ /* 0x001fe400078e001a */
[----:B------:R-:W-:-:S05]  /*b540*/  @P1 IMAD.MOV.U32 R3, RZ, RZ, R37 ;  /* 0x000000ffff031224 */ /* 0x000fca00078e0025 */
[----:B------:R0:W2:Y:S01]  /*b550*/  @P1 LDG.E.U8 R11, desc[UR44][R2.64] ;  /* 0x0000002c020b1981 */ /* 0x0000a2000c1e1100 */
[----:B------:R-:W-:Y:S01]  /*b560*/  ISETP.GT.AND P0, PT, R0, 0x1e, PT ;  /* 0x0000001e0000780c */ /* 0x000fe20003f04270 */
        /* <DEDUP_REMOVED lines=84> */
[----:B------:R0:W2:Y:S04]  /*bab0*/  @P0 LDG.E.U8 R101, desc[UR44][R2.64] ;  /* 0x0000002c02650981 */ /* 0x0000a8000c1e1100 */
[----:B------:R-:W4:Y:S01]  /*bac0*/  LDL R3, [R1+0x470] ;  /* 0x0004700001037983 */ /* 0x000f220000100800 */
[----:B------:R-:W-:Y:S02]  /*bad0*/  ISETP.GT.AND P1, PT, R0, 0x29, PT ;  /* 0x000000290000780c */ /* 0x000fe40003f24270 */
[----:B------:R-:W-:Y:S02]  /*bae0*/  PRMT R88, RZ, 0x7610, R88 ;  /* 0x00007610ff587816 */ /* 0x000fe40000000058 */
[----:B------:R-:W-:-:S09]  /*baf0*/  PRMT R102, RZ, 0x7610, R102 ;  /* 0x00007610ff667816 */ /* 0x000fd20000000066 */
[----:B0-----:R-:W-:-:S05]  /*bb00*/  @P1 IMAD.MOV.U32 R2, RZ, RZ, R78 ;  /* 0x000000ffff021224 */ /* 0x001fca00078e004e */
[----:B----4-:R0:W4:Y:S02]  /*bb10*/  @P1 LDG.E.U8 R88, desc[UR44][R2.64] ;  /* 0x0000002c02581981 */ /* 0x010124000c1e1100 */
[----:B0-----:R-:W-:Y:S02]  /*bb20*/  @P1 IMAD.MOV.U32 R2, RZ, RZ, R80 ;  /* 0x000000ffff021224 */ /* 0x001fe400078e0050 */
[----:B------:R-:W-:Y:S01]  /*bb30*/  @P1 IMAD.MOV.U32 R3, RZ, RZ, R17 ;  /* 0x000000ffff031224 */ /* 0x000fe200078e0011 */
[----:B------:R-:W-:Y:S01]  /*bb40*/  ISETP.GT.AND P0, PT, R0, 0x2a, PT ;  /* 0x0000002a0000780c */ /* 0x000fe20003f04270 */
[----:B------:R-:W3:Y:S04]  /*bb50*/  LDL R17, [R1+0x444] ;  /* 0x0004440001117983 */ /* 0x000ee80000100800 */
[----:B------:R0:W4:Y:S04]  /*bb60*/  @P1 LDG.E.U8 R102, desc[UR44][R2.64] ;  /* 0x0000002c02661981 */ /* 0x000128000c1e1100 */
[----:B------:R-:W2:Y:S01]  /*bb70*/  LDL R3, [R1+0x460] ;  /* 0x0004600001037983 */ /* 0x000ea20000100800 */
[----:B------:R-:W-:-:S03]  /*bb80*/  PRMT R89, RZ, 0x7610, R89 ;  /* 0x00007610ff597816 */ /* 0x000fc60000000059 */
[----:B0-----:R-:W-:Y:S01]  /*bb90*/  @P0 IMAD.MOV.U32 R2, RZ, RZ, R82 ;  /* 0x000000ffff020224 */ /* 0x001fe200078e0052 */
[----:B------:R-:W-:-:S04]  /*bba0*/  PRMT R103, RZ, 0x7610, R103 ;  /* 0x00007610ff677816 */ /* 0x000fc80000000067 */
[----:B--2---:R0:W2:Y:S04]  /*bbb0*/  @P0 LDG.E.U8 R89, desc[UR44][R2.64] ;  /* 0x0000002c02590981 */ /* 0x0040a8000c1e1100 */
[----:B------:R-:W3:Y:S01]  /*bbc0*/  LDL R3, [R1+0x458] ;  /* 0x0004580001037983 */ /* 0x000ee20000100800 */
[----:B0-----:R-:W-:Y:S01]  /*bbd0*/  @P0 IMAD.MOV.U32 R2, RZ, RZ, R84 ;  /* 0x000000ffff020224 */ /* 0x001fe200078e0054 */
[----:B------:R-:W-:Y:S02]  /*bbe0*/  ISETP.GT.AND P1, PT, R0, 0x2b, PT ;  /* 0x0000002b0000780c */ /* 0x000fe40003f24270 */
[----:B------:R-:W-:Y:S02]  /*bbf0*/  PRMT R90, RZ, 0x7610, R90 ;  /* 0x00007610ff5a7816 */ /* 0x000fe4000000005a */
[----:B---3--:R0:W3:Y:S04]  /*bc00*/  @P0 LDG.E.U8 R103, desc[UR44][R2.64] ;  /* 0x0000002c02670981 */ /* 0x0080e8000c1e1100 */
[----:B------:R-:W4:Y:S05]  /*bc10*/  LDL R3, [R1+0x450] ;  /* 0x0004500001037983 */ /* 0x000f2a0000100800 */
[----:B0-----:R-:W-:-:S05]  /*bc20*/  @P1 IMAD.MOV.U32 R2, RZ, RZ, R86 ;  /* 0x000000ffff021224 */ /* 0x001fca00078e0056 */
[----:B----4-:R0:W4:Y:S04]  /*bc30*/  @P1 LDG.E.U8 R90, desc[UR44][R2.64] ;  /* 0x0000002c025a1981 */ /* 0x010128000c1e1100 */
[----:B------:R-:W0:Y:S04]  /*bc40*/  LDL R2, [R1+0x448] ;  /* 0x0004480001027983 */ /* 0x000e280000100800 */
[----:B------:R-:W0:Y:S01]  /*bc50*/  LDL R3, [R1+0x44c] ;  /* 0x00044c0001037983 */ /* 0x000e220000100800 */
[----:B------:R-:W-:Y:S02]  /*bc60*/  PRMT R188, RZ, 0x7610, R188 ;  /* 0x00007610ffbc7816 */ /* 0x000fe400000000bc */
[----:B------:R-:W-:-:S02]  /*bc70*/  ISETP.GT.AND P0, PT, R0, 0x2c, PT ;  /* 0x0000002c0000780c */ /* 0x000fc40003f04270 */
[----:B0-----:R-:W-:-:S04]  /*bc80*/  @P1 LOP3.LUT R3, R3, R2, RZ, 0x3c, !PT ;  /* 0x0000000203031212 */ /* 0x001fc800078e3cff */
[----:B------:R-:W-:-:S04]  /*bc90*/  @P1 LOP3.LUT R2, R3, R2, RZ, 0x3c, !PT ;  /* 0x0000000203021212 */ /* 0x000fc800078e3cff */
[----:B------:R-:W-:-:S05]  /*bca0*/  @P1 LOP3.LUT R3, R3, R2, RZ, 0x3c, !PT ;  /* 0x0000000203031212 */ /* 0x000fca00078e3cff */
[----:B------:R0:W3:Y:S04]  /*bcb0*/  @P1 LDG.E.U8 R188, desc[UR44][R2.64] ;  /* 0x0000002c02bc1981 */ /* 0x0000e8000c1e1100 */
[----:B------:R-:W2:Y:S01]  /*bcc0*/  LDL R3, [R1+0x440] ;  /* 0x0004400001037983 */ /* 0x000ea20000100800 */
[----:B------:R-:W-:Y:S01]  /*bcd0*/  PRMT R91, RZ, 0x7610, R91 ;  /* 0x00007610ff5b7816 */ /* 0x000fe2000000005b */
[----:B0-----:R-:W-:Y:S01]  /*bce0*/  @P0 IMAD.MOV.U32 R2, RZ, RZ, R17 ;  /* 0x000000ffff020224 */ /* 0x001fe200078e0011 */
[----:B------:R-:W-:Y:S01]  /*bcf0*/  PRMT R215, RZ, 0x7610, R215 ;  /* 0x00007610ffd77816 */ /* 0x000fe200000000d7 */
[----:B------:R-:W4:Y:S04]  /*bd00*/  LDL R17, [R1+0x41c] ;  /* 0x00041c0001117983 */ /* 0x000f280000100800 */
        /* <DEDUP_REMOVED lines=242> */
[----:B------:R0:W3:Y:S02]  /*cc30*/  @P1 LDG.E.U8 R195, desc[UR44][R2.64] ;  /* 0x0000002c02c31981 */ /* 0x0000e4000c1e1100 */
[----:B0-----:R-:W-:Y:S02]  /*cc40*/  LOP3.LUT R2, R246, 0xffff, RZ, 0xc0, !PT ;  /* 0x0000fffff6027812 */ /* 0x001fe400078ec0ff */
[----:B------:R-:W-:-:S04]  /*cc50*/  LOP3.LUT R3, R248, 0xffff, RZ, 0xc0, !PT ;  /* 0x0000fffff8037812 */ /* 0x000fc800078ec0ff */
[----:B------:R-:W-:Y:S02]  /*cc60*/  PRMT R246, R3, 0x3340, R2 ;  /* 0x0000334003f67816 */ /* 0x000fe40000000002 */
[----:B------:R-:W2:Y:S01]  /*cc70*/  LDL R2, [R1+0x328] ;  /* 0x0003280001027983 */ /* 0x000ea20000100800 */
[----:B------:R-:W-:Y:S01]  /*cc80*/  PRMT R178, RZ, 0x7610, R178 ;  /* 0x00007610ffb27816 */ /* 0x000fe200000000b2 */
[----:B--2---:R-:W-:Y:S02]  /*cc90*/  @P1 IMAD.MOV.U32 R3, RZ, RZ, R2 ;  /* 0x000000ffff031224 */ /* 0x004fe400078e0002 */
[----:B----4-:R-:W-:Y:S01]  /*cca0*/  @P1 IMAD.MOV.U32 R2, RZ, RZ, R17 ;  /* 0x000000ffff021224 */ /* 0x010fe200078e0011 */
[----:B------:R-:W-:Y:S01]  /*ccb0*/  ISETP.GT.AND P0, PT, R0, 0x3e, PT ;  /* 0x0000003e0000780c */ /* 0x000fe20003f04270 */
[----:B------:R-:W2:Y:S04]  /*ccc0*/  LDL R17, [R1+0x314] ;  /* 0x0003140001117983 */ /* 0x000ea80000100800 */
[----:B------:R0:W4:Y:S02]  /*ccd0*/  @P1 LDG.E.U8 R178, desc[UR44][R2.64] ;  /* 0x0000002c02b21981 */ /* 0x000124000c1e1100 */
[----:B0-----:R-:W-:-:S02]  /*cce0*/  LOP3.LUT R3, R245, 0xffff, RZ, 0xc0, !PT ;  /* 0x0000fffff5037812 */ /* 0x001fc400078ec0ff */
[----:B------:R-:W-:-:S04]  /*ccf0*/  LOP3.LUT R2, R243, 0xffff, RZ, 0xc0, !PT ;  /* 0x0000fffff3027812 */ /* 0x000fc800078ec0ff */
[----:B------:R-:W-:Y:S02]  /*cd00*/  PRMT R243, R3, 0x3340, R2 ;  /* 0x0000334003f37816 */ /* 0x000fe40000000002 */
[----:B------:R-:W3:Y:S04]  /*cd10*/  LDL R3, [R1+0x320] ;  /* 0x0003200001037983 */ /* 0x000ee80000100800 */
[----:B------:R-:W3:Y:S01]  /*cd20*/  LDL R2, [R1+0x324] ;  /* 0x0003240001027983 */ /* 0x000ee20000100800 */
[----:B------:R-:W-:-:S06]  /*cd30*/  PRMT R194, RZ, 0x7610, R194 ;  /* 0x00007610ffc27816 */ /* 0x000fcc00000000c2 */
[----:B---3--:R0:W3:Y:S02]  /*cd40*/  @P0 LDG.E.U8 R194, desc[UR44][R2.64] ;  /* 0x0000002c02c20981 */ /* 0x0080e4000c1e1100 */
[----:B0-----:R-:W-:Y:S02]  /*cd50*/  LOP3.LUT R3, R242, 0xffff, RZ, 0xc0, !PT ;  /* 0x0000fffff2037812 */ /* 0x001fe400078ec0ff */
[----:B------:R-:W-:-:S04]  /*cd60*/  LOP3.LUT R2, R239, 0xffff, RZ, 0xc0, !PT ;  /* 0x0000ffffef027812 */ /* 0x000fc800078ec0ff */
[----:B------:R-:W-:Y:S02]  /*cd70*/  PRMT R239, R3, 0x3340, R2 ;  /* 0x0000334003ef7816 */ /* 0x000fe40000000002 */
[----:B------:R-:W2:Y:S04]  /*cd80*/  LDL R3, [R1+0x318] ;  /* 0x0003180001037983 */ /* 0x000ea80000100800 */
[----:B------:R-:W2:Y:S01]  /*cd90*/  LDL R2, [R1+0x31c] ;  /* 0x00031c0001027983 */ /* 0x000ea20000100800 */
[----:B------:R-:W-:-:S06]  /*cda0*/  PRMT R193, RZ, 0x7610, R193 ;  /* 0x00007610ffc17816 */ /* 0x000fcc00000000c1 */
[----:B--2---:R0:W2:Y:S02]  /*cdb0*/  @P0 LDG.E.U8 R193, desc[UR44][R2.64] ;  /* 0x0000002c02c10981 */ /* 0x0040a4000c1e1100 */
[----:B0-----:R-:W-:Y:S02]  /*cdc0*/  LOP3.LUT R2, R232, 0xffff, RZ, 0xc0, !PT ;  /* 0x0000ffffe8027812 */ /* 0x001fe400078ec0ff */
[----:B------:R-:W-:-:S04]  /*cdd0*/  LOP3.LUT R3, R236, 0xffff, RZ, 0xc0, !PT ;  /* 0x0000ffffec037812 */ /* 0x000fc800078ec0ff */
[----:B------:R-:W-:Y:S02]  /*cde0*/  PRMT R232, R3, 0x3340, R2 ;  /* 0x0000334003e87816 */ /* 0x000fe40000000002 */
[----:B------:R-:W4:Y:S01]  /*cdf0*/  LDL R2, [R1+0x310] ;  /* 0x0003100001027983 */ /* 0x000f220000100800 */
[----:B------:R-:W-:Y:S02]  /*ce00*/  ISETP.GT.AND P0, PT, R0, 0x3f, PT ;  /* 0x0000003f0000780c */ /* 0x000fe40003f04270 */
[----:B------:R-:W-:Y:S02]  /*ce10*/  PRMT R192, RZ, 0x7610, R192 ;  /* 0x00007610ffc07816 */ /* 0x000fe400000000c0 */
[----:B------:R-:W-:Y:S02]  /*ce20*/  LOP3.LUT R5, R5, 0xffff, RZ, 0xc0, !PT ;  /* 0x0000ffff05057812 */ /* 0x000fe400078ec0ff */
[----:B------:R-:W-:-:S07]  /*ce30*/  LOP3.LUT R4, R4, 0xffff, RZ, 0xc0, !PT ;  /* 0x0000ffff04047812 */ /* 0x000fce00078ec0ff */
[----:B----4-:R-:W-:Y:S02]  /*ce40*/  @P0 IMAD.MOV.U32 R3, RZ, RZ, R2 ;  /* 0x000000ffff030224 */ /* 0x010fe400078e0002 */
[----:B------:R-:W-:Y:S02]  /*ce50*/  @P0 IMAD.MOV.U32 R2, RZ, RZ, R17 ;  /* 0x000000ffff020224 */ /* 0x000fe400078e0011 */
[----:B------:R-:W4:Y:S04]  /*ce60*/  LDL R17, [R1+0x6f8] ;  /* 0x0006f80001117983 */ /* 0x000f280000100800 */
[----:B------:R0:W2:Y:S02]  /*ce70*/  @P0 LDG.E.U8 R192, desc[UR44][R2.64] ;  /* 0x0000002c02c00981 */ /* 0x0000a4000c1e1100 */
[----:B0-----:R-:W-:-:S02]  /*ce80*/  LOP3.LUT R3, R226, 0xffff, RZ, 0xc0, !PT ;  /* 0x0000ffffe2037812 */ /* 0x001fc400078ec0ff */
[----:B------:R-:W-:Y:S02]  /*ce90*/  PRMT R226, R5, 0x3340, R4 ;  /* 0x0000334005e27816 */ /* 0x000fe40000000004 */
[----:B------:R-:W-:Y:S02]  /*cea0*/  LOP3.LUT R5, R220, 0xffff, RZ, 0xc0, !PT ;  /* 0x0000ffffdc057812 */ /* 0x000fe400078ec0ff */
[----:B------:R-:W-:Y:S01]  /*ceb0*/  LOP3.LUT R4, R21, 0xffff, RZ, 0xc0, !PT ;  /* 0x0000ffff15047812 */ /* 0x000fe200078ec0ff */
[----:B------:R-:W3:Y:S04]  /*cec0*/  LDL R220, [R1+0x30c] ;  /* 0x00030c0001dc7983 */ /* 0x000ee80000100800 */
[----:B------:R-:W4:Y:S01]  /*ced0*/  LDL R21, [R1+0x308] ;  /* 0x0003080001157983 */ /* 0x000f220000100800 */
[----:B------:R-:W-:-:S04]  /*cee0*/  LOP3.LUT R2, R223, 0xffff, RZ, 0xc0, !PT ;  /* 0x0000ffffdf027812 */ /* 0x000fc800078ec0ff */
[----:B------:R-:W-:Y:S02]  /*cef0*/  PRMT R223, R3, 0x3340, R2 ;  /* 0x0000334003df7816 */ /* 0x000fe40000000002 */
[----:B------:R-:W-:Y:S02]  /*cf00*/  LOP3.LUT R3, R7, 0xffff, RZ, 0xc0, !PT ;  /* 0x0000ffff07037812 */ /* 0x000fe400078ec0ff */
[----:B------:R-:W-:Y:S02]  /*cf10*/  LOP3.LUT R2, R6, 0xffff, RZ, 0xc0, !PT ;  /* 0x0000ffff06027812 */ /* 0x000fe400078ec0ff */
[----:B------:R-:W-:Y:S02]  /*cf20*/  PRMT R7, R5, 0x3340, R4 ;  /* 0x0000334005077816 */ /* 0x000fe40000000004 */
[----:B------:R-:W-:Y:S02]  /*cf30*/  PRMT R2, R3, 0x3340, R2 ;  /* 0x0000334003027816 */ /* 0x000fe40000000002 */
[----:B------:R-:W-:-:S02]  /*cf40*/  PRMT R191, RZ, 0x7610, R191 ;  /* 0x00007610ffbf7816 */ /* 0x000fc400000000bf */
[----:B------:R-:W-:Y:S02]  /*cf50*/  PRMT R7, R7, 0x5410, R2 ;  /* 0x0000541007077816 */ /* 0x000fe40000000002 */
[----:B------:R-:W-:Y:S02]  /*cf60*/  PRMT R4, R246, 0x5410, R243 ;  /* 0x00005410f6047816 */ /* 0x000fe400000000f3 */
[----:B------:R-:W-:Y:S02]  /*cf70*/  PRMT R5, R239, 0x5410, R232 ;  /* 0x00005410ef057816 */ /* 0x000fe400000000e8 */
[----:B------:R-:W-:Y:S01]  /*cf80*/  PRMT R6, R226, 0x5410, R223 ;  /* 0x00005410e2067816 */ /* 0x000fe200000000df */
[----:B---3--:R-:W-:Y:S02]  /*cf90*/  @P0 IMAD.MOV.U32 R2, RZ, RZ, R220 ;  /* 0x000000ffff020224 */ /* 0x008fe400078e00dc */
[----:B----4-:R-:W-:-:S05]  /*cfa0*/  @P0 IMAD.MOV.U32 R3, RZ, RZ, R21 ;  /* 0x000000ffff030224 */ /* 0x010fca00078e0015 */
[----:B------:R0:W3:Y:S01]  /*cfb0*/  @P0 LDG.E.U8 R191, desc[UR44][R2.64] ;  /* 0x0000002c02bf0981 */ /* 0x0000e2000c1e1100 */
[----:B------:R-:W-:Y:S01]  /*cfc0*/  BAR.SYNC.DEFER_BLOCKING 0x0 ;  /* 0x0000000000007b1d */ /* 0x000fe20000010000 */
[----:B0-----:R-:W-:Y:S02]  /*cfd0*/  LOP3.LUT R3, R172, 0xffff, RZ, 0xc0, !PT ;  /* 0x0000ffffac037812 */ /* 0x001fe400078ec0ff */
[----:B------:R-:W-:-:S04]  /*cfe0*/  LOP3.LUT R2, R173, 0xffff, RZ, 0xc0, !PT ;  /* 0x0000ffffad027812 */ /* 0x000fc800078ec0ff */
[----:B------:R-:W-:Y:S02]  /*cff0*/  PRMT R226, R3, 0x3340, R2 ;  /* 0x0000334003e27816 */ /* 0x000fe40000000002 */
[----:B------:R-:W-:Y:S02]  /*d000*/  LOP3.LUT R3, R104, 0xffff, RZ, 0xc0, !PT ;  /* 0x0000ffff68037812 */ /* 0x000fe400078ec0ff */
[----:B------:R-:W-:Y:S01]  /*d010*/  LOP3.LUT R2, R16, 0xffff, RZ, 0xc0, !PT ;  /* 0x0000ffff10027812 */ /* 0x000fe200078ec0ff */
[----:B------:R0:W-:Y:S03]  /*d020*/  STS.128 [R17+UR7], R4 ;  /* 0x0000000411007988 */ /* 0x0001e60008000c07 */
[----:B------:R-:W-:Y:S02]  /*d030*/  PRMT R220, R3, 0x3340, R2 ;  /* 0x0000334003dc7816 */ /* 0x000fe40000000002 */
[----:B------:R-:W-:-:S02]  /*d040*/  LOP3.LUT R3, R247, 0xffff, RZ, 0xc0, !PT ;  /* 0x0000fffff7037812 */ /* 0x000fc400078ec0ff */
[----:B------:R-:W-:Y:S02]  /*d050*/  LOP3.LUT R2, R244, 0xffff, RZ, 0xc0, !PT ;  /* 0x0000fffff4027812 */ /* 0x000fe400078ec0ff */
[----:B0-----:R-:W-:Y:S02]  /*d060*/  LOP3.LUT R5, R165, 0xffff, RZ, 0xc0, !PT ;  /* 0x0000ffffa5057812 */ /* 0x001fe400078ec0ff */
[----:B------:R-:W-:Y:S01]  /*d070*/  LOP3.LUT R4, R171, 0xffff, RZ, 0xc0, !PT ;  /* 0x0000ffffab047812 */ /* 0x000fe200078ec0ff */
[----:B------:R-:W4:Y:S03]  /*d080*/  LDL.LU R165, [R1+0xa90] ;  /* 0x000a900001a57983 */ /* 0x000f260000300800 */
[----:B------:R-:W-:Y:S01]  /*d090*/  PRMT R232, R5, 0x3340, R4 ;  /* 0x0000334005e87816 */ /* 0x000fe20000000004 */
[----:B------:R-:W2:Y:S01]  /*d0a0*/  LDL.LU R171, [R1+0xa8c] ;  /* 0x000a8c0001ab7983 */ /* 0x000ea20000300800 */
[----:B------:R-:W-:-:S02]  /*d0b0*/  LOP3.LUT R5, R174, 0xffff, RZ, 0xc0, !PT ;  /* 0x0000ffffae057812 */ /* 0x000fc400078ec0ff */
[----:B------:R-:W-:Y:S01]  /*d0c0*/  LOP3.LUT R4, R175, 0xffff, RZ, 0xc0, !PT ;  /* 0x0000ffffaf047812 */ /* 0x000fe200078ec0ff */
[----:B------:R-:W3:Y:S03]  /*d0d0*/  LDL.LU R172, [R1+0xa88] ;  /* 0x000a880001ac7983 */ /* 0x000ee60000300800 */
[----:B------:R-:W-:Y:S01]  /*d0e0*/  PRMT R223, R5, 0x3340, R4 ;  /* 0x0000334005df7816 */ /* 0x000fe20000000004 */
[----:B------:R-:W4:Y:S01]  /*d0f0*/  LDL.LU R173, [R1+0xa84] ;  /* 0x000a840001ad7983 */ /* 0x000f220000300800 */
[----:B------:R-:W-:Y:S02]  /*d100*/  LOP3.LUT R5, R252, 0xffff, RZ, 0xc0, !PT ;  /* 0x0000fffffc057812 */ /* 0x000fe400078ec0ff */
[----:B------:R-:W-:Y:S01]  /*d110*/  LOP3.LUT R4, R250, 0xffff, RZ, 0xc0, !PT ;  /* 0x0000fffffa047812 */ /* 0x000fe200078ec0ff */
[----:B------:R-:W2:Y:S01]  /*d120*/  LDL.LU R174, [R1+0xa80] ;  /* 0x000a800001ae7983 */ /* 0x000ea20000300800 */
[----:B------:R-:W-:-:S02]  /*d130*/  PRMT R6, R3, 0x3340, R2 ;  /* 0x0000334003067816 */ /* 0x000fc40000000002 */
[----:B------:R-:W-:Y:S01]  /*d140*/  PRMT R21, R5, 0x3340, R4 ;  /* 0x0000334005157816 */ /* 0x000fe20000000004 */
[----:B------:R-:W3:Y:S01]  /*d150*/  LDL.LU R175, [R1+0xa7c] ;  /* 0x000a7c0001af7983 */ /* 0x000ee20000300800 */
[----:B------:R-:W-:Y:S02]  /*d160*/  LOP3.LUT R5, R241, 0xffff, RZ, 0xc0, !PT ;  /* 0x0000fffff1057812 */ /* 0x000fe400078ec0ff */
[----:B------:R-:W-:Y:S01]  /*d170*/  LOP3.LUT R4, R238, 0xffff, RZ, 0xc0, !PT ;  /* 0x0000ffffee047812 */ /* 0x000fe200078ec0ff */
[----:B------:R-:W4:Y:S01]  /*d180*/  LDL.LU R104, [R1+0xa78] ;  /* 0x000a780001687983 */ /* 0x000f220000300800 */
[----:B------:R-:W-:Y:S02]  /*d190*/  LOP3.LUT R3, R235, 0xffff, RZ, 0xc0, !PT ;  /* 0x0000ffffeb037812 */ /* 0x000fe400078ec0ff */
[----:B------:R-:W-:Y:S02]  /*d1a0*/  LOP3.LUT R2, R231, 0xffff, RZ, 0xc0, !PT ;  /* 0x0000ffffe7027812 */ /* 0x000fe400078ec0ff */
[----:B------:R-:W-:-:S02]  /*d1b0*/  PRMT R7, R5, 0x3340, R4 ;  /* 0x0000334005077816 */ /* 0x000fc40000000004 */
[----:B------:R-:W-:Y:S02]  /*d1c0*/  PRMT R2, R3, 0x3340, R2 ;  /* 0x0000334003027816 */ /* 0x000fe40000000002 */
[----:B------:R-:W-:Y:S02]  /*d1d0*/  PRMT R4, R232, 0x5410, R226 ;  /* 0x00005410e8047816 */ /* 0x000fe400000000e2 */
[----:B------:R-:W-:Y:S02]  /*d1e0*/  PRMT R5, R223, 0x5410, R220 ;  /* 0x00005410df057816 */ /* 0x000fe400000000dc */
[----:B------:R-:W-:Y:S02]  /*d1f0*/  PRMT R6, R21, 0x5410, R6 ;  /* 0x0000541015067816 */ /* 0x000fe40000000006 */
[----:B------:R-:W-:-:S05]  /*d200*/  PRMT R7, R7, 0x5410, R2 ;  /* 0x0000541007077816 */ /* 0x000fca0000000002 */
[----:B------:R0:W-:Y:S04]  /*d210*/  STS.128 [R17+UR7+0x2000], R4 ;  /* 0x0020000411007988 */ /* 0x0001e80008000c07 */
[----:B0-----:R-:W2:Y:S01]  /*d220*/  LDL R17, [R1+0x704] ;  /* 0x0007040001117983 */ /* 0x001ea20000100800 */
[----:B------:R-:W0:Y:S01]  /*d230*/  S2R R16, SR_TID.X ;  /* 0x0000000000107919 */ /* 0x000e220000002100 */
[----:B------:R-:W-:Y:S02]  /*d240*/  LOP3.LUT R4, R234, 0xffff, RZ, 0xc0, !PT ;  /* 0x0000ffffea047812 */ /* 0x000fe400078ec0ff */
[----:B------:R-:W-:Y:S02]  /*d250*/  LOP3.LUT R3, R230, 0xffff, RZ, 0xc0, !PT ;  /* 0x0000ffffe6037812 */ /* 0x000fe400078ec0ff */
[----:B------:R-:W-:-:S02]  /*d260*/  LOP3.LUT R2, R228, 0xffff, RZ, 0xc0, !PT ;  /* 0x0000ffffe4027812 */ /* 0x000fc400078ec0ff */
[----:B------:R-:W-:Y:S02]  /*d270*/  PRMT R220, R4, 0x3340, R3 ;  /* 0x0000334004dc7816 */ /* 0x000fe40000000003 */
[----:B------:R-:W-:Y:S02]  /*d280*/  LOP3.LUT R4, R222, 0xffff, RZ, 0xc0, !PT ;  /* 0x0000ffffde047812 */ /* 0x000fe400078ec0ff */
[----:B------:R-:W-:Y:S02]  /*d290*/  LOP3.LUT R3, R219, 0xffff, RZ, 0xc0, !PT ;  /* 0x0000ffffdb037812 */ /* 0x000fe400078ec0ff */
[----:B0-----:R-:W-:-:S04]  /*d2a0*/  LOP3.LUT R16, R16, 0x3f, RZ, 0xc0, !PT ;  /* 0x0000003f10107812 */ /* 0x001fc800078ec0ff */
[----:B------:R-:W-:Y:S02]  /*d2b0*/  ISETP.GE.AND P0, PT, R16, R0, PT ;  /* 0x000000001000720c */ /* 0x000fe40003f06270 */
[----:B------:R-:W-:Y:S01]  /*d2c0*/  LOP3.LUT R0, R225, 0xffff, RZ, 0xc0, !PT ;  /* 0x0000ffffe1007812 */ /* 0x000fe200078ec0ff */
[----:B------:R-:W3:Y:S03]  /*d2d0*/  LDL.LU R16, [R1+0x104] ;  /* 0x0001040001107983 */ /* 0x000ee60000300800 */
[----:B------:R-:W-:Y:S02]  /*d2e0*/  PRMT R21, R2, 0x3340, R0 ;  /* 0x0000334002157816 */ /* 0x000fe40000000000 */
[----:B------:R-:W-:Y:S02]  /*d2f0*/  LOP3.LUT R2, R20, 0xffff, RZ, 0xc0, !PT ;  /* 0x0000ffff14027812 */ /* 0x000fe400078ec0ff */
[----:B------:R-:W-:-:S02]  /*d300*/  LOP3.LUT R0, R19, 0xffff, RZ, 0xc0, !PT ;  /* 0x0000ffff13007812 */ /* 0x000fc400078ec0ff */
[----:B------:R-:W-:Y:S02]  /*d310*/  PRMT R19, R4, 0x3340, R3 ;  /* 0x0000334004137816 */ /* 0x000fe40000000003 */
[----:B------:R-:W-:Y:S02]  /*d320*/  PRMT R5, R2, 0x3340, R0 ;  /* 0x0000334002057816 */ /* 0x000fe40000000000 */
[----:B------:R-:W-:Y:S02]  /*d330*/  LOP3.LUT R4, R15, 0xffff, RZ, 0xc0, !PT ;  /* 0x0000ffff0f047812 */ /* 0x000fe400078ec0ff */
[----:B------:R-:W-:Y:S01]  /*d340*/  LOP3.LUT R3, R14, 0xffff, RZ, 0xc0, !PT ;  /* 0x0000ffff0e037812 */ /* 0x000fe200078ec0ff */
[----:B------:R-:W3:Y:S01]  /*d350*/  LDL R15, [R1+0x280] ;  /* 0x00028000010f7983 */ /* 0x000ee20000100800 */
[----:B------:R-:W-:Y:S02]  /*d360*/  LOP3.LUT R2, R13, 0xffff, RZ, 0xc0, !PT ;  /* 0x0000ffff0d027812 */ /* 0x000fe400078ec0ff */
[----:B------:R-:W-:Y:S01]  /*d370*/  LOP3.LUT R0, R12, 0xffff, RZ, 0xc0, !PT ;  /* 0x0000ffff0c007812 */ /* 0x000fe200078ec0ff */
[----:B------:R-:W3:Y:S01]  /*d380*/  LDL R13, [R1+0x2a4] ;  /* 0x0002a400010d7983 */ /* 0x000ee20000100800 */
[----:B------:R-:W-:-:S02]  /*d390*/  PRMT R7, R4, 0x3340, R3 ;  /* 0x0000334004077816 */ /* 0x000fc40000000003 */
[----:B------:R-:W-:Y:S01]  /*d3a0*/  PRMT R6, R2, 0x3340, R0 ;  /* 0x0000334002067816 */ /* 0x000fe20000000000 */
[----:B------:R-:W3:Y:S01]  /*d3b0*/  LDL R12, [R1+0x2a0] ;  /* 0x0002a000010c7983 */ /* 0x000ee20000100800 */
        /* <DEDUP_REMOVED lines=9> */
[----:B------:R-:W-:Y:S02]  /*d450*/  PRMT R6, R7, 0x5410, R6 ;  /* 0x0000541007067816 */ /* 0x000fe40000000006 */
[----:B------:R-:W-:Y:S01]  /*d460*/  PRMT R4, R220, 0x5410, R21 ;  /* 0x00005410dc047816 */ /* 0x000fe20000000015 */
[----:B------:R-:W3:Y:S01]  /*d470*/  LDL R2, [R1+0x108] ;  /* 0x0001080001027983 */ /* 0x000ee20000100800 */
[----:B------:R-:W-:Y:S02]  /*d480*/  PRMT R5, R19, 0x5410, R5 ;  /* 0x0000541013057816 */ /* 0x000fe40000000005 */
[----:B------:R-:W-:Y:S01]  /*d490*/  PRMT R7, R3, 0x5410, R0 ;  /* 0x0000541003077816 */ /* 0x000fe20000000000 */
[----:B------:R-:W3:Y:S04]  /*d4a0*/  LDL R10, [R1+0x2c0] ;  /* 0x0002c000010a7983 */ /* 0x000ee80000100800 */
[----:B------:R-:W3:Y:S04]  /*d4b0*/  LDL R0, [R1+0x304] ;  /* 0x0003040001007983 */ /* 0x000ee80000100800 */
[----:B------:R-:W3:Y:S04]  /*d4c0*/  LDL R14, [R1+0x27c] ;  /* 0x00027c00010e7983 */ /* 0x000ee80000100800 */
[----:B--2---:R0:W-:Y:S04]  /*d4d0*/  STS.128 [R17+UR7], R4 ;  /* 0x0000000411007988 */ /* 0x0041e80008000c07 */
[----:B0-----:R-:W2:Y:S01]  /*d4e0*/  LDL R7, [R1+0x300] ;  /* 0x0003000001077983 */ /* 0x001ea20000100800 */
[----:B----4-:R-:W-:-:S02]  /*d4f0*/  PRMT R104, RZ, 0x7610, R104 ;  /* 0x00007610ff687816 */ /* 0x010fc40000000068 */
[----:B---3--:R-:W-:Y:S02]  /*d500*/  PRMT R175, RZ, 0x7610, R175 ;  /* 0x00007610ffaf7816 */ /* 0x008fe400000000af */
[----:B------:R-:W-:Y:S02]  /*d510*/  PRMT R174, RZ, 0x7610, R174 ;  /* 0x00007610ffae7816 */ /* 0x000fe400000000ae */
[----:B------:R-:W-:Y:S01]  /*d520*/  PRMT R173, RZ, 0x7610, R173 ;  /* 0x00007610ffad7816 */ /* 0x000fe200000000ad */
[----:B------:R-:W-:Y:S01]  /*d530*/  @!P0 IMAD.MOV.U32 R3, RZ, RZ, R16 ;  /* 0x000000ffff038224 */ /* 0x000fe200078e0010 */
[----:B------:R-:W-:Y:S02]  /*d540*/  PRMT R172, RZ, 0x7610, R172 ;  /* 0x00007610ffac7816 */ /* 0x000fe400000000ac */
[----:B------:R-:W-:Y:S01]  /*d550*/  PRMT R171, RZ, 0x7610, R171 ;  /* 0x00007610ffab7816 */ /* 0x000fe200000000ab */
[----:B------:R0:W-:Y:S01]  /*d560*/  STL [R1+0x72c], R16 ;  /* 0x00072c1001007387 */ /* 0x0001e20000100800 */
[----:B------:R-:W-:-:S03]  /*d570*/  LOP3.LUT R4, R166, 0xffff, RZ, 0xc0, !PT ;  /* 0x0000ffffa6047812 */ /* 0x000fc600078ec0ff */
[----:B------:R-:W3:Y:S04]  /*d580*/  LDL.LU R166, [R1+0xa74] ;  /* 0x000a740001a67983 */ /* 0x000ee80000300800 */
[----:B------:R1:W4:Y:S02]  /*d590*/  @!P0 LDG.E.U8 R104, desc[UR44][R2.64] ;  /* 0x0000002c02688981 */ /* 0x000324000c1e1100 */
[----:B-1----:R-:W-:Y:S01]  /*d5a0*/  @!P0 IMAD.MOV.U32 R2, RZ, RZ, R0 ;  /* 0x000000ffff028224 */ /* 0x002fe200078e0000 */
[----:B------:R-:W-:Y:S01]  /*d5b0*/  LOP3.LUT R0, R169, 0xffff, RZ, 0xc0, !PT ;  /* 0x0000ffffa9007812 */ /* 0x000fe200078ec0ff */
[----:B--2---:R-:W-:-:S05]  /*d5c0*/  @!P0 IMAD.MOV.U32 R3, RZ, RZ, R7 ;  /* 0x000000ffff038224 */ /* 0x004fca00078e0007 */
[----:B------:R1:W2:Y:S02]  /*d5d0*/  @!P0 LDG.E.U8 R175, desc[UR44][R2.64] ;  /* 0x0000002c02af8981 */ /* 0x0002a4000c1e1100 */
[----:B-1----:R-:W-:Y:S02]  /*d5e0*/  @!P0 IMAD.MOV.U32 R2, RZ, RZ, R9 ;  /* 0x000000ffff028224 */ /* 0x002fe400078e0009 */
[----:B------:R-:W-:-:S05]  /*d5f0*/  @!P0 IMAD.MOV.U32 R3, RZ, RZ, R8 ;  /* 0x000000ffff038224 */ /* 0x000fca00078e0008 */
[----:B------:R1:W4:Y:S02]  /*d600*/  @!P0 LDG.E.U8 R174, desc[UR44][R2.64] ;  /* 0x0000002c02ae8981 */ /* 0x000324000c1e1100 */
        /* <DEDUP_REMOVED lines=9> */
[----:B-1----:R-:W-:Y:S02]  /*d6a0*/  LOP3.LUT R3, R167, 0xffff, RZ, 0xc0, !PT ;  /* 0x0000ffffa7037812 */ /* 0x002fe400078ec0ff */
[----:B------:R-:W3:Y:S01]  /*d6b0*/  LDL.LU R167, [R1+0xa70] ;  /* 0x000a700001a77983 */ /* 0x000ee20000300800 */
[----:B------:R-:W-:-:S03]  /*d6c0*/  LOP3.LUT R2, R168, 0xffff, RZ, 0xc0, !PT ;  /* 0x0000ffffa8027812 */ /* 0x000fc600078ec0ff */
[----:B------:R-:W2:Y:S04]  /*d6d0*/  LDL.LU R168, [R1+0xa6c] ;  /* 0x000a6c0001a87983 */ /* 0x000ea80000300800 */
[----:B------:R-:W4:Y:S04]  /*d6e0*/  LDL.LU R169, [R1+0xa68] ;  /* 0x000a680001a97983 */ /* 0x000f280000300800 */
[----:B------:R-:W3:Y:S01]  /*d6f0*/  LDL R13, [R1+0x260] ;  /* 0x00026000010d7983 */ /* 0x000ee20000100800 */
[----:B------:R-:W-:Y:S02]  /*d700*/  PRMT R10, R4, 0x3340, R3 ;  /* 0x00003340040a7816 */ /* 0x000fe40000000003 */
[----:B------:R-:W-:-:S02]  /*d710*/  PRMT R9, R2, 0x3340, R0 ;  /* 0x0000334002097816 */ /* 0x000fc40000000000 */
[----:B------:R-:W-:Y:S02]  /*d720*/  LOP3.LUT R4, R170, 0xffff, RZ, 0xc0, !PT ;  /* 0x0000ffffaa047812 */ /* 0x000fe400078ec0ff */
[----:B------:R-:W-:Y:S01]  /*d730*/  LOP3.LUT R2, R251, 0xffff, RZ, 0xc0, !PT ;  /* 0x0000fffffb027812 */ /* 0x000fe200078ec0ff */
[----:B------:R-:W2:Y:S01]  /*d740*/  LDL.LU R170, [R1+0xa64] ;  /* 0x000a640001aa7983 */ /* 0x000ea20000300800 */
[----:B------:R-:W-:Y:S02]  /*d750*/  LOP3.LUT R0, R249, 0xffff, RZ, 0xc0, !PT ;  /* 0x0000fffff9007812 */ /* 0x000fe400078ec0ff */
[----:B------:R-:W-:Y:S01]  /*d760*/  LOP3.LUT R3, R18, 0xffff, RZ, 0xc0, !PT ;  /* 0x0000ffff12037812 */ /* 0x000fe200078ec0ff */
[----:B0-----:R-:W4:Y:S01]  /*d770*/  LDL R16, [R1+0x25c] ;  /* 0x00025c0001107983 */ /* 0x001f220000100800 */
[----:B------:R-:W-:Y:S02]  /*d780*/  PRMT R5, R2, 0x3340, R0 ;  /* 0x0000334002057816 */ /* 0x000fe40000000000 */
[----:B------:R-:W-:Y:S01]  /*d790*/  PRMT R8, R4, 0x3340, R3 ;  /* 0x0000334004087816 */ /* 0x000fe20000000003 */
[----:B------:R-:W4:Y:S01]  /*d7a0*/  LDL R15, [R1+0x23c] ;  /* 0x00023c00010f7983 */ /* 0x000f220000100800 */
[----:B------:R-:W-:-:S02]  /*d7b0*/  LOP3.LUT R2, R233, 0xffff, RZ, 0xc0, !PT ;  /* 0x0000ffffe9027812 */ /* 0x000fc400078ec0ff */
[----:B------:R-:W-:Y:S01]  /*d7c0*/  LOP3.LUT R0, R229, 0xffff, RZ, 0xc0, !PT ;  /* 0x0000ffffe5007812 */ /* 0x000fe200078ec0ff */
[----:B------:R-:W4:Y:S01]  /*d7d0*/  LDL R14, [R1+0x240] ;  /* 0x00024000010e7983 */ /* 0x000f220000100800 */
[----:B------:R-:W-:Y:S02]  /*d7e0*/  LOP3.LUT R4, R240, 0xffff, RZ, 0xc0, !PT ;  /* 0x0000fffff0047812 */ /* 0x000fe400078ec0ff */
[----:B------:R-:W-:Y:S01]  /*d7f0*/  LOP3.LUT R3, R237, 0xffff, RZ, 0xc0, !PT ;  /* 0x0000ffffed037812 */ /* 0x000fe200078ec0ff */
[----:B------:R-:W4:Y:S01]  /*d800*/  LDL R12, [R1+0x21c] ;  /* 0x00021c00010c7983 */ /* 0x000f220000100800 */
[----:B------:R-:W-:Y:S02]  /*d810*/  PRMT R6, R2, 0x3340, R0 ;  /* 0x0000334002067816 */ /* 0x000fe40000000000 */
[----:B------:R-:W-:Y:S01]  /*d820*/  PRMT R7, R4, 0x3340, R3 ;  /* 0x0000334004077816 */ /* 0x000fe20000000003 */
[----:B------:R-:W4:Y:S01]  /*d830*/  LDL R11, [R1+0x220] ;  /* 0x00022000010b7983 */ /* 0x000f220000100800 */
[----:B------:R-:W-:-:S02]  /*d840*/  LOP3.LUT R2, R221, 0xffff, RZ, 0xc0, !PT ;  /* 0x0000ffffdd027812 */ /* 0x000fc400078ec0ff */
[----:B------:R-:W-:Y:S02]  /*d850*/  LOP3.LUT R0, R218, 0xffff, RZ, 0xc0, !PT ;  /* 0x0000ffffda007812 */ /* 0x000fe400078ec0ff */
[----:B------:R-:W-:Y:S02]  /*d860*/  LOP3.LUT R4, R227, 0xffff, RZ, 0xc0, !PT ;  /* 0x0000ffffe3047812 */ /* 0x000fe400078ec0ff */
[----:B------:R-:W-:Y:S02]  /*d870*/  LOP3.LUT R3, R224, 0xffff, RZ, 0xc0, !PT ;  /* 0x0000ffffe0037812 */ /* 0x000fe400078ec0ff */
[----:B------:R-:W-:Y:S02]  /*d880*/  PRMT R0, R2, 0x3340, R0 ;  /* 0x0000334002007816 */ /* 0x000fe40000000000 */
[----:B------:R-:W-:Y:S02]  /*d890*/  PRMT R3, R4, 0x3340, R3 ;  /* 0x0000334004037816 */ /* 0x000fe40000000003 */
[----:B------:R-:W-:-:S02]  /*d8a0*/  PRMT R6, R7, 0x5410, R6 ;  /* 0x0000541007067816 */ /* 0x000fc40000000006 */
[----:B------:R-:W-:Y:S02]  /*d8b0*/  PRMT R7, R3, 0x5410, R0 ;  /* 0x0000541003077816 */ /* 0x000fe40000000000 */
[----:B------:R-:W4:Y:S01]  /*d8c0*/  LDL R0, [R1+0x200] ;  /* 0x0002000001007983 */ /* 0x000f220000100800 */
[----:B------:R-:W-:Y:S02]  /*d8d0*/  PRMT R4, R10, 0x5410, R9 ;  /* 0x000054100a047816 */ /* 0x000fe40000000009 */
[----:B------:R-:W-:Y:S01]  /*d8e0*/  PRMT R5, R8, 0x5410, R5 ;  /* 0x0000541008057816 */ /* 0x000fe20000000005 */
[----:B------:R-:W4:Y:S04]  /*d8f0*/  LDL R10, [R1+0x1dc] ;  /* 0x0001dc00010a7983 */ /* 0x000f280000100800 */
[----:B------:R-:W4:Y:S04]  /*d900*/  LDL R9, [R1+0x1e0] ;  /* 0x0001e00001097983 */ /* 0x000f280000100800 */
[----:B------:R0:W-:Y:S01]  /*d910*/  STS.128 [R17+UR7+0x2000], R4 ;  /* 0x0020000411007988 */ /* 0x0001e20008000c07 */
[----:B---3--:R-:W-:-:S03]  /*d920*/  @!P0 IMAD.MOV.U32 R2, RZ, RZ, R13 ;  /* 0x000000ffff028224 */ /* 0x008fc600078e000d */
[----:B------:R-:W3:Y:S04]  /*d930*/  LDL R13, [R1+0x1fc] ;  /* 0x0001fc00010d7983 */ /* 0x000ee80000100800 */
[----:B------:R-:W3:Y:S01]  /*d940*/  LDL.LU R18, [R1+0x114] ;  /* 0x0001140001127983 */ /* 0x000ee20000300800 */
[----:B--2---:R-:W-:-:S03]  /*d950*/  PRMT R170, RZ, 0x7610, R170 ;  /* 0x00007610ffaa7816 */ /* 0x004fc600000000aa */
[----:B0-----:R-:W2:Y:S01]  /*d960*/  LDL.LU R17, [R1+0x10c] ;  /* 0x00010c0001117983 */ /* 0x001ea20000300800 */
[----:B----4-:R-:W-:-:S03]  /*d970*/  @!P0 IMAD.MOV.U32 R3, RZ, RZ, R16 ;  /* 0x000000ffff038224 */ /* 0x010fc600078e0010 */
[----:B------:R-:W4:Y:S01]  /*d980*/  LDL R5, [R1+0x1c0] ;  /* 0x0001c00001057983 */ /* 0x000f220000100800 */
[----:B------:R-:W-:-:S03]  /*d990*/  PRMT R169, RZ, 0x7610, R169 ;  /* 0x00007610ffa97816 */ /* 0x000fc600000000a9 */
[----:B------:R0:W2:Y:S04]  /*d9a0*/  @!P0 LDG.E.U8 R170, desc[UR44][R2.64] ;  /* 0x0000002c02aa8981 */ /* 0x0000a8000c1e1100 */
[----:B------:R-:W2:Y:S01]  /*d9b0*/  LDL R8, [R1+0x1bc] ;  /* 0x0001bc0001087983 */ /* 0x000ea20000100800 */
[----:B------:R-:W-:-:S03]  /*d9c0*/  PRMT R168, RZ, 0x7610, R168 ;  /* 0x00007610ffa87816 */ /* 0x000fc600000000a8 */
[----:B------:R-:W2:Y:S01]  /*d9d0*/  LDL R4, [R1+0x17c] ;  /* 0x00017c0001047983 */ /* 0x000ea20000100800 */
[----:B0-----:R-:W-:Y:S02]  /*d9e0*/  @!P0 IMAD.MOV.U32 R2, RZ, RZ, R14 ;  /* 0x000000ffff028224 */ /* 0x001fe400078e000e */
[----:B------:R-:W-:Y:S01]  /*d9f0*/  @!P0 IMAD.MOV.U32 R3, RZ, RZ, R15 ;  /* 0x000000ffff038224 */ /* 0x000fe200078e000f */
[----:B------:R-:W-:Y:S01]  /*da00*/  PRMT R167, RZ, 0x7610, R167 ;  /* 0x00007610ffa77816 */ /* 0x000fe200000000a7 */
[----:B------:R-:W2:Y:S04]  /*da10*/  LDL R7, [R1+0x15c] ;  /* 0x00015c0001077983 */ /* 0x000ea80000100800 */
[----:B------:R0:W2:Y:S04]  /*da20*/  @!P0 LDG.E.U8 R169, desc[UR44][R2.64] ;  /* 0x0000002c02a98981 */ /* 0x0000a8000c1e1100 */
[----:B------:R-:W2:Y:S01]  /*da30*/  LDL R6, [R1+0x160] ;  /* 0x0001600001067983 */ /* 0x000ea20000100800 */
[----:B0-----:R-:W-:-:S02]  /*da40*/  @!P0 IMAD.MOV.U32 R2, RZ, RZ, R11 ;  /* 0x000000ffff028224 */ /* 0x001fc400078e000b */
[----:B------:R-:W-:Y:S01]  /*da50*/  @!P0 IMAD.MOV.U32 R3, RZ, RZ, R12 ;  /* 0x000000ffff038224 */ /* 0x000fe200078e000c */
[----:B------:R-:W2:Y:S04]  /*da60*/  LDL R11, [R1+0x1a0] ;  /* 0x0001a000010b7983 */ /* 0x000ea80000100800 */
[----:B------:R-:W2:Y:S04]  /*da70*/  LDL R12, [R1+0x19c] ;  /* 0x00019c00010c7983 */ /* 0x000ea80000100800 */
[----:B------:R0:W2:Y:S02]  /*da80*/  @!P0 LDG.E.U8 R168, desc[UR44][R2.64] ;  /* 0x0000002c02a88981 */ /* 0x0000a4000c1e1100 */
[----:B0-----:R-:W-:-:S02]  /*da90*/  @!P0 IMAD.MOV.U32 R2, RZ, RZ, R0 ;  /* 0x000000ffff028224 */ /* 0x001fc400078e0000 */
[----:B------:R-:W2:Y:S01]  /*daa0*/  LDL R0, [R1+0x180] ;  /* 0x0001800001007983 */ /* 0x000ea20000100800 */
[----:B------:R-:W-:Y:S02]  /*dab0*/  PRMT R166, RZ, 0x7610, R166 ;  /* 0x00007610ffa67816 */ /* 0x000fe400000000a6 */
[----:B------:R-:W-:Y:S02]  /*dac0*/  PRMT R165, RZ, 0x7610, R165 ;  /* 0x00007610ffa57816 */ /* 0x000fe400000000a5 */
[----:B------:R-:W-:Y:S01]  /*dad0*/  PRMT R164, RZ, 0x7610, R164 ;  /* 0x00007610ffa47816 */ /* 0x000fe200000000a4 */
[----:B---3--:R-:W-:-:S05]  /*dae0*/  @!P0 IMAD.MOV.U32 R3, RZ, RZ, R13 ;  /* 0x000000ffff038224 */ /* 0x008fca00078e000d */
[----:B------:R0:W3:Y:S02]  /*daf0*/  @!P0 LDG.E.U8 R167, desc[UR44][R2.64] ;  /* 0x0000002c02a78981 */ /* 0x0000e4000c1e1100 */
[----:B0-----:R-:W-:Y:S02]  /*db00*/  @!P0 IMAD.MOV.U32 R2, RZ, RZ, R9 ;  /* 0x000000ffff028224 */ /* 0x001fe400078e0009 */
[----:B------:R-:W-:Y:S01]  /*db10*/  @!P0 IMAD.MOV.U32 R3, RZ, RZ, R10 ;  /* 0x000000ffff038224 */ /* 0x000fe200078e000a */
[----:B------:R-:W3:Y:S04]  /*db20*/  LDL R9, [R1+0x140] ;  /* 0x0001400001097983 */ /* 0x000ee80000100800 */
[----:B------:R-:W3:Y:S04]  /*db30*/  LDL R10, [R1+0x13c] ;  /* 0x00013c00010a7983 */ /* 0x000ee80000100800 */
[----:B------:R4:W3:Y:S02]  /*db40*/  @!P0 LDG.E.U8 R166, desc[UR44][R2.64] ;  /* 0x0000002c02a68981 */ /* 0x0008e4000c1e1100 */
[----:B----4-:R-:W-:-:S02]  /*db50*/  @!P0 IMAD.MOV.U32 R2, RZ, RZ, R5 ;  /* 0x000000ffff028224 */ /* 0x010fc400078e0005 */
[----:B------:R-:W4:Y:S01]  /*db60*/  LDL R5, [R1+0x120] ;  /* 0x0001200001057983 */ /* 0x000f220000100800 */
[----:B--2---:R-:W-:-:S03]  /*db70*/  @!P0 IMAD.MOV.U32 R3, RZ, RZ, R8 ;  /* 0x000000ffff038224 */ /* 0x004fc600078e0008 */
[----:B------:R-:W2:Y:S04]  /*db80*/  LDL R8, [R1+0x11c] ;  /* 0x00011c0001087983 */ /* 0x000ea80000100800 */
[----:B------:R0:W2:Y:S02]  /*db90*/  @!P0 LDG.E.U8 R165, desc[UR44][R2.64] ;  /* 0x0000002c02a58981 */ /* 0x0000a4000c1e1100 */
[----:B0-----:R-:W-:Y:S02]  /*dba0*/  @!P0 IMAD.MOV.U32 R2, RZ, RZ, R11 ;  /* 0x000000ffff028224 */ /* 0x001fe400078e000b */
[----:B------:R-:W-:-:S05]  /*dbb0*/  @!P0 IMAD.MOV.U32 R3, RZ, RZ, R12 ;  /* 0x000000ffff038224 */ /* 0x000fca00078e000c */
[----:B------:R0:W2:Y:S02]  /*dbc0*/  @!P0 LDG.E.U8 R164, desc[UR44][R2.64] ;  /* 0x0000002c02a48981 */ /* 0x0000a4000c1e1100 */
[----:B0-----:R-:W-:Y:S02]  /*dbd0*/  @!P0 IMAD.MOV.U32 R2, RZ, RZ, R0 ;  /* 0x000000ffff028224 */ /* 0x001fe400078e0000 */
[----:B------:R-:W2:Y:S01]  /*dbe0*/  LDL R0, [R1+0x2fc] ;  /* 0x0002fc0001007983 */ /* 0x000ea20000100800 */
[----:B------:R-:W-:-:S03]  /*dbf0*/  @!P0 IMAD.MOV.U32 R3, RZ, RZ, R4 ;  /* 0x000000ffff038224 */ /* 0x000fc600078e0004 */
[----:B------:R-:W2:Y:S01]  /*dc00*/  LDL R4, [R1+0x2f8] ;  /* 0x0002f80001047983 */ /* 0x000ea20000100800 */
[----:B------:R-:W-:Y:S02]  /*dc10*/  PRMT R163, RZ, 0x7610, R163 ;  /* 0x00007610ffa37816 */ /* 0x000fe400000000a3 */
[----:B------:R-:W-:-:S04]  /*dc20*/  PRMT R162, RZ, 0x7610, R162 ;  /* 0x00007610ffa27816 */ /* 0x000fc800000000a2 */
[----:B------:R0:W2:Y:S01]  /*dc30*/  @!P0 LDG.E.U8 R163, desc[UR44][R2.64] ;  /* 0x0000002c02a38981 */ /* 0x0000a2000c1e1100 */
[----:B------:R-:W-:Y:S01]  /*dc40*/  PRMT R161, RZ, 0x7610, R161 ;  /* 0x00007610ffa17816 */ /* 0x000fe200000000a1 */
[----:B0-----:R-:W-:Y:S02]  /*dc50*/  @!P0 IMAD.MOV.U32 R2, RZ, RZ, R6 ;  /* 0x000000ffff028224 */ /* 0x001fe400078e0006 */
[----:B------:R-:W-:Y:S01]  /*dc60*/  @!P0 IMAD.MOV.U32 R3, RZ, RZ, R7 ;  /* 0x000000ffff038224 */ /* 0x000fe200078e0007 */
[----:B------:R-:W2:Y:S04]  /*dc70*/  LDL R6, [R1+0x2dc] ;  /* 0x0002dc0001067983 */ /* 0x000ea80000100800 */
[----:B------:R-:W2:Y:S04]  /*dc80*/  LDL R7, [R1+0x2d8] ;  /* 0x0002d80001077983 */ /* 0x000ea80000100800 */
[----:B------:R3:W2:Y:S01]  /*dc90*/  @!P0 LDG.E.U8 R162, desc[UR44][R2.64] ;  /* 0x0000002c02a28981 */ /* 0x0006a2000c1e1100 */
[----:B------:R-:W-:Y:S01]  /*dca0*/  PRMT R160, RZ, 0x7610, R160 ;  /* 0x00007610ffa07816 */ /* 0x000fe200000000a0 */
[----:B---3--:R-:W-:-:S02]  /*dcb0*/  @!P0 IMAD.MOV.U32 R2, RZ, RZ, R9 ;  /* 0x000000ffff028224 */ /* 0x008fc400078e0009 */
[----:B------:R-:W-:-:S05]  /*dcc0*/  @!P0 IMAD.MOV.U32 R3, RZ, RZ, R10 ;  /* 0x000000ffff038224 */ /* 0x000fca00078e000a */
[----:B------:R4:W3:Y:S02]  /*dcd0*/  @!P0 LDG.E.U8 R161, desc[UR44][R2.64] ;  /* 0x0000002c02a18981 */ /* 0x0008e4000c1e1100 */
[----:B----4-:R-:W-:Y:S02]  /*dce0*/  @!P0 IMAD.MOV.U32 R2, RZ, RZ, R5 ;  /* 0x000000ffff028224 */ /* 0x010fe400078e0005 */
[----:B------:R-:W4:Y:S01]  /*dcf0*/  LDL R5, [R1+0x2bc] ;  /* 0x0002bc0001057983 */ /* 0x000f220000100800 */
[----:B--2---:R-:W-:-:S03]  /*dd00*/  @!P0 IMAD.MOV.U32 R3, RZ, RZ, R8 ;  /* 0x000000ffff038224 */ /* 0x004fc600078e0008 */
[----:B------:R-:W2:Y:S04]  /*dd10*/  LDL R8, [R1+0x2b8] ;  /* 0x0002b80001087983 */ /* 0x000ea80000100800 */
[----:B------:R-:W3:Y:S04]  /*dd20*/  LDL.LU R16, [R1+0x12c] ;  /* 0x00012c0001107983 */ /* 0x000ee80000300800 */
[----:B------:R-:W3:Y:S04]  /*dd30*/  LDL R12, [R1+0x294] ;  /* 0x00029400010c7983 */ /* 0x000ee80000100800 */
[----:B------:R-:W3:Y:S04]  /*dd40*/  LDL R11, [R1+0x298] ;  /* 0x00029800010b7983 */ /* 0x000ee80000100800 */
[----:B------:R0:W3:Y:S01]  /*dd50*/  @!P0 LDG.E.U8 R160, desc[UR44][R2.64] ;  /* 0x0000002c02a08981 */ /* 0x0000e2000c1e1100 */
[----:B------:R-:W-:-:S03]  /*dd60*/  PRMT R159, RZ, 0x7610, R159 ;  /* 0x00007610ff9f7816 */ /* 0x000fc6000000009f */
[----:B------:R-:W3:Y:S04]  /*dd70*/  LDL R10, [R1+0x254] ;  /* 0x00025400010a7983 */ /* 0x000ee80000100800 */
[----:B------:R-:W3:Y:S01]  /*dd80*/  LDL R9, [R1+0x258] ;  /* 0x0002580001097983 */ /* 0x000ee20000100800 */
[----:B0-----:R-:W-:-:S03]  /*dd90*/  @!P0 IMAD.MOV.U32 R2, RZ, RZ, R0 ;  /* 0x000000ffff028224 */ /* 0x001fc600078e0000 */
[----:B------:R-:W3:Y:S01]  /*dda0*/  LDL R0, [R1+0x278] ;  /* 0x0002780001007983 */ /* 0x000ee20000100800 */
[----:B------:R-:W-:-:S03]  /*ddb0*/  @!P0 IMAD.MOV.U32 R3, RZ, RZ, R4 ;  /* 0x000000ffff038224 */ /* 0x000fc600078e0004 */
[----:B------:R-:W3:Y:S04]  /*ddc0*/  LDL R4, [R1+0x274] ;  /* 0x0002740001047983 */ /* 0x000ee80000100800 */
[----:B------:R0:W3:Y:S01]  /*ddd0*/  @!P0 LDG.E.U8 R159, desc[UR44][R2.64] ;  /* 0x0000002c029f8981 */ /* 0x0000e2000c1e1100 */
[----:B------:R-:W-:Y:S01]  /*dde0*/  PRMT R158, RZ, 0x7610, R158 ;  /* 0x00007610ff9e7816 */ /* 0x000fe2000000009e */
[----:B0-----:R-:W-:Y:S02]  /*ddf0*/  @!P0 IMAD.MOV.U32 R3, RZ, RZ, R7 ;  /* 0x000000ffff038224 */ /* 0x001fe400078e0007 */
[----:B------:R-:W3:Y:S01]  /*de00*/  LDL R7, [R1+0x234] ;  /* 0x0002340001077983 */ /* 0x000ee20000100800 */
[----:B------:R-:W-:-:S03]  /*de10*/  @!P0 IMAD.MOV.U32 R2, RZ, RZ, R6 ;  /* 0x000000ffff028224 */ /* 0x000fc600078e0006 */
[----:B------:R-:W3:Y:S04]  /*de20*/  LDL R6, [R1+0x238] ;  /* 0x0002380001067983 */ /* 0x000ee80000100800 */
[----:B------:R4:W3:Y:S01]  /*de30*/  @!P0 LDG.E.U8 R158, desc[UR44][R2.64] ;  /* 0x0000002c029e8981 */ /* 0x0008e2000c1e1100 */
[----:B------:R-:W-:Y:S02]  /*de40*/  PRMT R157, RZ, 0x7610, R157 ;  /* 0x00007610ff9d7816 */ /* 0x000fe4000000009d */
[----:B------:R-:W-:Y:S01]  /*de50*/  PRMT R156, RZ, 0x7610, R156 ;  /* 0x00007610ff9c7816 */ /* 0x000fe2000000009c */
[----:B----4-:R-:W-:Y:S02]  /*de60*/  @!P0 IMAD.MOV.U32 R2, RZ, RZ, R5 ;  /* 0x000000ffff028224 */ /* 0x010fe400078e0005 */
[----:B------:R-:W4:Y:S01]  /*de70*/  LDL R5, [R1+0x218] ;  /* 0x0002180001057983 */ /* 0x000f220000100800 */
[----:B--2---:R-:W-:-:S03]  /*de80*/  @!P0 IMAD.MOV.U32 R3, RZ, RZ, R8 ;  /* 0x000000ffff038224 */ /* 0x004fc600078e0008 */
[----:B------:R-:W2:Y:S04]  /*de90*/  LDL R8, [R1+0x214] ;  /* 0x0002140001087983 */ /* 0x000ea80000100800 */
[----:B------:R3:W2:Y:S02]  /*dea0*/  @!P0 LDG.E.U8 R157, desc[UR44][R2.64] ;  /* 0x0000002c029d8981 */ /* 0x0006a4000c1e1100 */
[----:B---3--:R-:W-:Y:S02]  /*deb0*/  @!P0 IMAD.MOV.U32 R2, RZ, RZ, R11 ;  /* 0x000000ffff028224 */ /* 0x008fe400078e000b */
[----:B------:R-:W-:Y:S01]  /*dec0*/  @!P0 IMAD.MOV.U32 R3, RZ, RZ, R12 ;  /* 0x000000ffff038224 */ /* 0x000fe200078e000c */
[----:B------:R-:W-:Y:S01]  /*ded0*/  PRMT R155, RZ, 0x7610, R155 ;  /* 0x00007610ff9b7816 */ /* 0x000fe2000000009b */
[----:B------:R-:W3:Y:S04]  /*dee0*/  LDL R12, [R1+0x1b4] ;  /* 0x0001b400010c7983 */ /* 0x000ee80000100800 */
[----:B------:R0:W3:Y:S01]  /*def0*/  @!P0 LDG.E.U8 R156, desc[UR44][R2.64] ;  /* 0x0000002c029c8981 */ /* 0x0000e2000c1e1100 */
[----:B------:R-:W-:-:S02]  /*df00*/  PRMT R154, RZ, 0x7610, R154 ;  /* 0x00007610ff9a7816 */ /* 0x000fc4000000009a */
[----:B------:R-:W-:Y:S01]  /*df10*/  PRMT R153, RZ, 0x7610, R153 ;  /* 0x00007610ff997816 */ /* 0x000fe20000000099 */
[----:B------:R-:W3:Y:S01]  /*df20*/  LDL R11, [R1+0x194] ;  /* 0x00019400010b7983 */ /* 0x000ee20000100800 */
[----:B0-----:R-:W-:-:S03]  /*df30*/  @!P0 IMAD.MOV.U32 R2, RZ, RZ, R0 ;  /* 0x000000ffff028224 */ /* 0x001fc600078e0000 */
[----:B------:R-:W3:Y:S01]  /*df40*/  LDL R0, [R1+0x1f8] ;  /* 0x0001f80001007983 */ /* 0x000ee20000100800 */
[----:B------:R-:W-:-:S03]  /*df50*/  @!P0 IMAD.MOV.U32 R3, RZ, RZ, R4 ;  /* 0x000000ffff038224 */ /* 0x000fc600078e0004 */
[----:B------:R-:W3:Y:S04]  /*df60*/  LDL R4, [R1+0x1f4] ;  /* 0x0001f40001047983 */ /* 0x000ee80000100800 */
[----:B------:R0:W3:Y:S02]  /*df70*/  @!P0 LDG.E.U8 R155, desc[UR44][R2.64] ;  /* 0x0000002c029b8981 */ /* 0x0000e4000c1e1100 */
[----:B0-----:R-:W-:Y:S02]  /*df80*/  @!P0 IMAD.MOV.U32 R2, RZ, RZ, R9 ;  /* 0x000000ffff028224 */ /* 0x001fe400078e0009 */
[----:B------:R-:W-:Y:S01]  /*df90*/  @!P0 IMAD.MOV.U32 R3, RZ, RZ, R10 ;  /* 0x000000ffff038224 */ /* 0x000fe200078e000a */
[----:B------:R-:W-:Y:S01]  /*dfa0*/  PRMT R152, RZ, 0x7610, R152 ;  /* 0x00007610ff987816 */ /* 0x000fe20000000098 */
[----:B------:R-:W3:Y:S04]  /*dfb0*/  LDL R10, [R1+0x198] ;  /* 0x00019800010a7983 */ /* 0x000ee80000100800 */
[----:B------:R0:W3:Y:S04]  /*dfc0*/  @!P0 LDG.E.U8 R154, desc[UR44][R2.64] ;  /* 0x0000002c029a8981 */ /* 0x0000e8000c1e1100 */
[----:B------:R-:W3:Y:S01]  /*dfd0*/  LDL R9, [R1+0x174] ;  /* 0x0001740001097983 */ /* 0x000ee20000100800 */
[----:B0-----:R-:W-:-:S03]  /*dfe0*/  @!P0 IMAD.MOV.U32 R3, RZ, RZ, R7 ;  /* 0x000000ffff038224 */ /* 0x001fc600078e0007 */
[----:B------:R-:W3:Y:S01]  /*dff0*/  LDL R7, [R1+0x1d4] ;  /* 0x0001d40001077983 */ /* 0x000ee20000100800 */
[----:B------:R-:W-:-:S03]  /*e000*/  @!P0 IMAD.MOV.U32 R2, RZ, RZ, R6 ;  /* 0x000000ffff028224 */ /* 0x000fc600078e0006 */
[----:B------:R-:W3:Y:S04]  /*e010*/  LDL R6, [R1+0x1d8] ;  /* 0x0001d80001067983 */ /* 0x000ee80000100800 */
[----:B------:R4:W3:Y:S02]  /*e020*/  @!P0 LDG.E.U8 R153, desc[UR44][R2.64] ;  /* 0x0000002c02998981 */ /* 0x0008e4000c1e1100 */
[----:B----4-:R-:W-:Y:S02]  /*e030*/  @!P0 IMAD.MOV.U32 R2, RZ, RZ, R5 ;  /* 0x000000ffff028224 */ /* 0x010fe400078e0005 */
[----:B------:R-:W4:Y:S01]  /*e040*/  LDL R5, [R1+0x1b8] ;  /* 0x0001b80001057983 */ /* 0x000f220000100800 */
[----:B--2---:R-:W-:-:S03]  /*e050*/  @!P0 IMAD.MOV.U32 R3, RZ, RZ, R8 ;  /* 0x000000ffff038224 */ /* 0x004fc600078e0008 */
[----:B------:R-:W2:Y:S04]  /*e060*/  LDL R8, [R1+0x178] ;  /* 0x0001780001087983 */ /* 0x000ea80000100800 */
[----:B------:R3:W2:Y:S02]  /*e070*/  @!P0 LDG.E.U8 R152, desc[UR44][R2.64] ;  /* 0x0000002c02988981 */ /* 0x0006a4000c1e1100 */
[----:B---3--:R-:W-:Y:S02]  /*e080*/  @!P0 IMAD.MOV.U32 R2, RZ, RZ, R0 ;  /* 0x000000ffff028224 */ /* 0x008fe400078e0000 */
[----:B------:R-:W3:Y:S01]  /*e090*/  LDL R0, [R1+0x158] ;  /* 0x0001580001007983 */ /* 0x000ee20000100800 */
[----:B------:R-:W-:-:S03]  /*e0a0*/  @!P0 IMAD.MOV.U32 R3, RZ, RZ, R4 ;  /* 0x000000ffff038224 */ /* 0x000fc600078e0004 */
[----:B------:R-:W3:Y:S01]  /*e0b0*/  LDL R4, [R1+0x154] ;  /* 0x0001540001047983 */ /* 0x000ee20000100800 */
[----:B------:R-:W-:-:S06]  /*e0c0*/  PRMT R252, RZ, 0x7610, R252 ;  /* 0x00007610fffc7816 */ /* 0x000fcc00000000fc */
[----:B------:R0:W3:Y:S01]  /*e0d0*/  @!P0 LDG.E.U8 R252, desc[UR44][R2.64] ;  /* 0x0000002c02fc8981 */ /* 0x0000e2000c1e1100 */
[----:B------:R-:W-:Y:S02]  /*e0e0*/  PRMT R251, RZ, 0x7610, R251 ;  /* 0x00007610fffb7816 */ /* 0x000fe400000000fb */
[----:B------:R-:W-:Y:S02]  /*e0f0*/  PRMT R250, RZ, 0x7610, R250 ;  /* 0x00007610fffa7816 */ /* 0x000fe400000000fa */
[----:B------:R-:W-:Y:S01]  /*e100*/  PRMT R249, RZ, 0x7610, R249 ;  /* 0x00007610fff97816 */ /* 0x000fe200000000f9 */
[----:B0-----:R-:W-:Y:S02]  /*e110*/  @!P0 IMAD.MOV.U32 R3, RZ, RZ, R7 ;  /* 0x000000ffff038224 */ /* 0x001fe400078e0007 */
[----:B------:R-:W3:Y:S01]  /*e120*/  LDL R7, [R1+0x134] ;  /* 0x0001340001077983 */ /* 0x000ee20000100800 */
[----:B------:R-:W-:-:S03]  /*e130*/  @!P0 IMAD.MOV.U32 R2, RZ, RZ, R6 ;  /* 0x000000ffff028224 */ /* 0x000fc600078e0006 */
[----:B------:R-:W3:Y:S04]  /*e140*/  LDL R6, [R1+0x138] ;  /* 0x0001380001067983 */ /* 0x000ee80000100800 */
[----:B------:R0:W3:Y:S02]  /*e150*/  @!P0 LDG.E.U8 R251, desc[UR44][R2.64] ;  /* 0x0000002c02fb8981 */ /* 0x0000e4000c1e1100 */
[----:B0-----:R-:W-:Y:S01]  /*e160*/  @!P0 IMAD.MOV.U32 R3, RZ, RZ, R12 ;  /* 0x000000ffff038224 */ /* 0x001fe200078e000c */
[----:B------:R-:W-:Y:S01]  /*e170*/  PRMT R248, RZ, 0x7610, R248 ;  /* 0x00007610fff87816 */ /* 0x000fe200000000f8 */
[----:B------:R-:W3:Y:S01]  /*e180*/  LDL R12, [R1+0x2b0] ;  /* 0x0002b000010c7983 */ /* 0x000ee20000100800 */
[----:B----4-:R-:W-:-:S03]  /*e190*/  @!P0 IMAD.MOV.U32 R2, RZ, RZ, R5 ;  /* 0x000000ffff028224 */ /* 0x010fc600078e0005 */
[----:B------:R-:W4:Y:S04]  /*e1a0*/  LDL R5, [R1+0x118] ;  /* 0x0001180001057983 */ /* 0x000f280000100800 */
[----:B------:R0:W4:Y:S02]  /*e1b0*/  @!P0 LDG.E.U8 R250, desc[UR44][R2.64] ;  /* 0x0000002c02fa8981 */ /* 0x000124000c1e1100 */
[----:B0-----:R-:W-:Y:S02]  /*e1c0*/  @!P0 IMAD.MOV.U32 R2, RZ, RZ, R10 ;  /* 0x000000ffff028224 */ /* 0x001fe400078e000a */
[----:B------:R-:W-:Y:S01]  /*e1d0*/  @!P0 IMAD.MOV.U32 R3, RZ, RZ, R11 ;  /* 0x000000ffff038224 */ /* 0x000fe200078e000b */
[----:B------:R-:W-:Y:S01]  /*e1e0*/  PRMT R247, RZ, 0x7610, R247 ;  /* 0x00007610fff77816 */ /* 0x000fe200000000f7 */
[----:B------:R-:W4:Y:S04]  /*e1f0*/  LDL R11, [R1+0x2b4] ;  /* 0x0002b400010b7983 */ /* 0x000f280000100800 */
[----:B------:R2:W4:Y:S04]  /*e200*/  @!P0 LDG.E.U8 R249, desc[UR44][R2.64] ;  /* 0x0000002c02f98981 */ /* 0x000528000c1e1100 */
[----:B------:R-:W4:Y:S01]  /*e210*/  LDL R10, [R1+0x28c] ;  /* 0x00028c00010a7983 */ /* 0x000f220000100800 */
[----:B--2---:R-:W-:-:S02]  /*e220*/  @!P0 IMAD.MOV.U32 R2, RZ, RZ, R8 ;  /* 0x000000ffff028224 */ /* 0x004fc400078e0008 */
[----:B------:R-:W-:Y:S01]  /*e230*/  @!P0 IMAD.MOV.U32 R3, RZ, RZ, R9 ;  /* 0x000000ffff038224 */ /* 0x000fe200078e0009 */
[----:B------:R-:W2:Y:S04]  /*e240*/  LDL R8, [R1+0x2d0] ;  /* 0x0002d00001087983 */ /* 0x000ea80000100800 */
[----:B------:R3:W2:Y:S04]  /*e250*/  @!P0 LDG.E.U8 R248, desc[UR44][R2.64] ;  /* 0x0000002c02f88981 */ /* 0x0006a8000c1e1100 */
[----:B------:R-:W2:Y:S01]  /*e260*/  LDL R9, [R1+0x290] ;  /* 0x0002900001097983 */ /* 0x000ea20000100800 */
[----:B---3--:R-:W-:-:S03]  /*e270*/  @!P0 IMAD.MOV.U32 R2, RZ, RZ, R0 ;  /* 0x000000ffff028224 */ /* 0x008fc600078e0000 */
[----:B------:R-:W3:Y:S01]  /*e280*/  LDL R0, [R1+0x2f4] ;  /* 0x0002f40001007983 */ /* 0x000ee20000100800 */
[----:B------:R-:W-:-:S03]  /*e290*/  @!P0 IMAD.MOV.U32 R3, RZ, RZ, R4 ;  /* 0x000000ffff038224 */ /* 0x000fc600078e0004 */
[----:B------:R-:W2:Y:S04]  /*e2a0*/  LDL R4, [R1+0x2f0] ;  /* 0x0002f00001047983 */ /* 0x000ea80000100800 */
[----:B------:R0:W2:Y:S02]  /*e2b0*/  @!P0 LDG.E.U8 R247, desc[UR44][R2.64] ;  /* 0x0000002c02f78981 */ /* 0x0000a4000c1e1100 */
[----:B0-----:R-:W-:Y:S02]  /*e2c0*/  @!P0 IMAD.MOV.U32 R3, RZ, RZ, R7 ;  /* 0x000000ffff038224 */ /* 0x001fe400078e0007 */
[----:B------:R-:W2:Y:S01]  /*e2d0*/  LDL R7, [R1+0x2d4] ;  /* 0x0002d40001077983 */ /* 0x000ea20000100800 */
[----:B------:R-:W-:Y:S01]  /*e2e0*/  PRMT R246, RZ, 0x7610, R246 ;  /* 0x00007610fff67816 */ /* 0x000fe200000000f6 */
[----:B------:R-:W-:-:S02]  /*e2f0*/  @!P0 IMAD.MOV.U32 R2, RZ, RZ, R6 ;  /* 0x000000ffff028224 */ /* 0x000fc400078e0006 */
[----:B------:R-:W2:Y:S01]  /*e300*/  LDL R6, [R1+0x26c] ;  /* 0x00026c0001067983 */ /* 0x000ea20000100800 */
[----:B------:R-:W-:-:S03]  /*e310*/  PRMT R245, RZ, 0x7610, R245 ;  /* 0x00007610fff57816 */ /* 0x000fc600000000f5 */
[----:B------:R0:W2:Y:S02]  /*e320*/  @!P0 LDG.E.U8 R246, desc[UR44][R2.64] ;  /* 0x0000002c02f68981 */ /* 0x0000a4000c1e1100 */
[----:B0-----:R-:W-:Y:S02]  /*e330*/  @!P0 IMAD.MOV.U32 R3, RZ, RZ, R18 ;  /* 0x000000ffff038224 */ /* 0x001fe400078e0012 */
[----:B----4-:R-:W-:Y:S02]  /*e340*/  @!P0 IMAD.MOV.U32 R2, RZ, RZ, R5 ;  /* 0x000000ffff028224 */ /* 0x010fe400078e0005 */
[----:B------:R-:W4:Y:S04]  /*e350*/  LDL R5, [R1+0x270] ;  /* 0x0002700001057983 */ /* 0x000f280000100800 */
[----:B------:R3:W4:Y:S04]  /*e360*/  @!P0 LDG.E.U8 R245, desc[UR44][R2.64] ;  /* 0x0000002c02f58981 */ /* 0x000728000c1e1100 */
[----:B------:R-:W-:Y:S01]  /*e370*/  STL [R1+0x730], R18 ;  /* 0x0007301201007387 */ /* 0x000fe20000100800 */
[----:B---3--:R-:W-:-:S03]  /*e380*/  @!P0 IMAD.MOV.U32 R2, RZ, RZ, R0 ;  /* 0x000000ffff028224 */ /* 0x008fc600078e0000 */
[----:B------:R-:W3:Y:S01]  /*e390*/  LDL R0, [R1+0x250] ;  /* 0x0002500001007983 */ /* 0x000ee20000100800 */
[----:B--2---:R-:W-:-:S03]  /*e3a0*/  @!P0 IMAD.MOV.U32 R3, RZ, RZ, R4 ;  /* 0x000000ffff038224 */ /* 0x004fc600078e0004 */
[----:B------:R-:W2:Y:S01]  /*e3b0*/  LDL R4, [R1+0x24c] ;  /* 0x00024c0001047983 */ /* 0x000ea20000100800 */
[----:B------:R-:W-:Y:S02]  /*e3c0*/  PRMT R244, RZ, 0x7610, R244 ;  /* 0x00007610fff47816 */ /* 0x000fe400000000f4 */
[----:B------:R-:W-:-:S04]  /*e3d0*/  PRMT R243, RZ, 0x7610, R243 ;  /* 0x00007610fff37816 */ /* 0x000fc800000000f3 */
[----:B------:R0:W2:Y:S01]  /*e3e0*/  @!P0 LDG.E.U8 R244, desc[UR44][R2.64] ;  /* 0x0000002c02f48981 */ /* 0x0000a2000c1e1100 */
[----:B------:R-:W-:Y:S01]  /*e3f0*/  PRMT R242, RZ, 0x7610, R242 ;  /* 0x00007610fff27816 */ /* 0x000fe200000000f2 */
        /* <DEDUP_REMOVED lines=18> */
[----:B0-----:R-:W-:-:S03]  /*e520*/  @!P0 IMAD.MOV.U32 R3, RZ, RZ, R6 ;  /* 0x000000ffff038224 */ /* 0x001fc600078e0006 */
[----:B------:R-:W2:Y:S01]  /*e530*/  LDL R6, [R1+0x20c] ;  /* 0x00020c0001067983 */ /* 0x000ea20000100800 */
[----:B----4-:R-:W-:-:S03]  /*e540*/  @!P0 IMAD.MOV.U32 R2, RZ, RZ, R5 ;  /* 0x000000ffff028224 */ /* 0x010fc600078e0005 */
[----:B------:R-:W4:Y:S04]  /*e550*/  LDL R5, [R1+0x210] ;  /* 0x0002100001057983 */ /* 0x000f280000100800 */
[----:B------:R3:W4:Y:S02]  /*e560*/  @!P0 LDG.E.U8 R240, desc[UR44][R2.64] ;  /* 0x0000002c02f08981 */ /* 0x000724000c1e1100 */
[----:B---3--:R-:W-:Y:S02]  /*e570*/  @!P0 IMAD.MOV.U32 R2, RZ, RZ, R0 ;  /* 0x000000ffff028224 */ /* 0x008fe400078e0000 */
[----:B------:R-:W3:Y:S01]  /*e580*/  LDL R0, [R1+0x1f0] ;  /* 0x0001f00001007983 */ /* 0x000ee20000100800 */
[----:B--2---:R-:W-:-:S03]  /*e590*/  @!P0 IMAD.MOV.U32 R3, RZ, RZ, R4 ;  /* 0x000000ffff038224 */ /* 0x004fc600078e0004 */
[----:B------:R-:W2:Y:S01]  /*e5a0*/  LDL R4, [R1+0x1ec] ;  /* 0x0001ec0001047983 */ /* 0x000ea20000100800 */
[----:B------:R-:W-:-:S03]  /*e5b0*/  PRMT R238, RZ, 0x7610, R238 ;  /* 0x00007610ffee7816 */ /* 0x000fc600000000ee */
[----:B------:R0:W2:Y:S01]  /*e5c0*/  @!P0 LDG.E.U8 R239, desc[UR44][R2.64] ;  /* 0x0000002c02ef8981 */ /* 0x0000a2000c1e1100 */
[----:B------:R-:W-:Y:S01]  /*e5d0*/  PRMT R237, RZ, 0x7610, R237 ;  /* 0x00007610ffed7816 */ /* 0x000fe200000000ed */
[----:B0-----:R-:W-:Y:S02]  /*e5e0*/  @!P0 IMAD.MOV.U32 R3, RZ, RZ, R8 ;  /* 0x000000ffff038224 */ /* 0x001fe400078e0008 */
[----:B------:R-:W2:Y:S01]  /*e5f0*/  LDL R8, [R1+0x18c] ;  /* 0x00018c0001087983 */ /* 0x000ea20000100800 */
[----:B------:R-:W-:-:S03]  /*e600*/  @!P0 IMAD.MOV.U32 R2, RZ, RZ, R7 ;  /* 0x000000ffff028224 */ /* 0x000fc600078e0007 */
[----:B------:R-:W2:Y:S04]  /*e610*/  LDL R7, [R1+0x190] ;  /* 0x0001900001077983 */ /* 0x000ea80000100800 */
[----:B------:R0:W2:Y:S02]  /*e620*/  @!P0 LDG.E.U8 R238, desc[UR44][R2.64] ;  /* 0x0000002c02ee8981 */ /* 0x0000a4000c1e1100 */
[----:B0-----:R-:W-:Y:S02]  /*e630*/  @!P0 IMAD.MOV.U32 R3, RZ, RZ, R6 ;  /* 0x000000ffff038224 */ /* 0x001fe400078e0006 */
        /* <DEDUP_REMOVED lines=43> */
[----:B------:R-:W-:-:S05]  /*e8f0*/  @!P0 IMAD.MOV.U32 R2, RZ, RZ, R12 ;  /* 0x000000ffff028224 */ /* 0x000fca00078e000c */
[----:B------:R0:W2:Y:S01]  /*e900*/  @!P0 LDG.E.U8 R230, desc[UR44][R2.64] ;  /* 0x0000002c02e68981 */ /* 0x0000a2000c1e1100 */
[----:B------:R-:W-:Y:S01]  /*e910*/  PRMT R228, RZ, 0x7610, R228 ;  /* 0x00007610ffe47816 */ /* 0x000fe200000000e4 */
[----:B0-----:R-:W-:Y:S02]  /*e920*/  @!P0 IMAD.MOV.U32 R2, RZ, RZ, R11 ;  /* 0x000000ffff028224 */ /* 0x001fe400078e000b */
[----:B------:R-:W-:-:S05]  /*e930*/  @!P0 IMAD.MOV.U32 R3, RZ, RZ, R17 ;  /* 0x000000ffff038224 */ /* 0x000fca00078e0011 */
[----:B------:R0:W2:Y:S01]  /*e940*/  @!P0 LDG.E.U8 R229, desc[UR44][R2.64] ;  /* 0x0000002c02e58981 */ /* 0x0000a2000c1e1100 */
[----:B------:R-:W-:-:S03]  /*e950*/  PRMT R227, RZ, 0x7610, R227 ;  /* 0x00007610ffe37816 */ /* 0x000fc600000000e3 */
[----:B------:R-:W-:Y:S04]  /*e960*/  STL [R1+0x734], R16 ;  /* 0x0007341001007387 */ /* 0x000fe80000100800 */
[----:B------:R1:W-:Y:S04]  /*e970*/  STL [R1+0x738], R17 ;  /* 0x0007381101007387 */ /* 0x0003e80000100800 */
[----:B-1----:R-:W2:Y:S01]  /*e980*/  LDL.LU R17, [R1+0x164] ;  /* 0x0001640001117983 */ /* 0x002ea20000300800 */
[----:B0-----:R-:W-:Y:S01]  /*e990*/  @!P0 IMAD.MOV.U32 R3, RZ, RZ, R8 ;  /* 0x000000ffff038224 */ /* 0x001fe200078e0008 */
[----:B------:R-:W-:-:S02]  /*e9a0*/  PRMT R226, RZ, 0x7610, R226 ;  /* 0x00007610ffe27816 */ /* 0x000fc400000000e2 */
[----:B------:R-:W2:Y:S04]  /*e9b0*/  LDL R8, [R1+0x264] ;  /* 0x0002640001087983 */ /* 0x000ea80000100800 */
[----:B------:R-:W2:Y:S01]  /*e9c0*/  LDL R12, [R1+0x224] ;  /* 0x00022400010c7983 */ /* 0x000ea20000100800 */
[----:B------:R-:W-:-:S03]  /*e9d0*/  @!P0 IMAD.MOV.U32 R2, RZ, RZ, R6 ;  /* 0x000000ffff028224 */ /* 0x000fc600078e0006 */
[----:B------:R-:W2:Y:S04]  /*e9e0*/  LDL R11, [R1+0x228] ;  /* 0x00022800010b7983 */ /* 0x000ea80000100800 */
[----:B------:R0:W2:Y:S04]  /*e9f0*/  @!P0 LDG.E.U8 R228, desc[UR44][R2.64] ;  /* 0x0000002c02e48981 */ /* 0x0000a8000c1e1100 */
[----:B------:R-:W2:Y:S01]  /*ea00*/  LDL R6, [R1+0x268] ;  /* 0x0002680001067983 */ /* 0x000ea20000100800 */
[----:B0-----:R-:W-:Y:S02]  /*ea10*/  @!P0 IMAD.MOV.U32 R2, RZ, RZ, R9 ;  /* 0x000000ffff028224 */ /* 0x001fe400078e0009 */
[----:B------:R-:W-:Y:S01]  /*ea20*/  @!P0 IMAD.MOV.U32 R3, RZ, RZ, R10 ;  /* 0x000000ffff038224 */ /* 0x000fe200078e000a */
[----:B------:R-:W-:Y:S01]  /*ea30*/  PRMT R225, RZ, 0x7610, R225 ;  /* 0x00007610ffe17816 */ /* 0x000fe200000000e1 */
[----:B------:R-:W2:Y:S04]  /*ea40*/  LDL R10, [R1+0x1e4] ;  /* 0x0001e400010a7983 */ /* 0x000ea80000100800 */
[----:B------:R4:W2:Y:S04]  /*ea50*/  @!P0 LDG.E.U8 R227, desc[UR44][R2.64] ;  /* 0x0000002c02e38981 */ /* 0x0008a8000c1e1100 */
[----:B------:R-:W2:Y:S01]  /*ea60*/  LDL R9, [R1+0x1e8] ;  /* 0x0001e80001097983 */ /* 0x000ea20000100800 */
[----:B----4-:R-:W-:-:S03]  /*ea70*/  @!P0 IMAD.MOV.U32 R3, RZ, RZ, R5 ;  /* 0x000000ffff038224 */ /* 0x010fc600078e0005 */
[----:B------:R-:W4:Y:S01]  /*ea80*/  LDL R5, [R1+0x244] ;  /* 0x0002440001057983 */ /* 0x000f220000100800 */
[----:B---3--:R-:W-:-:S03]  /*ea90*/  @!P0 IMAD.MOV.U32 R2, RZ, RZ, R0 ;  /* 0x000000ffff028224 */ /* 0x008fc600078e0000 */
[----:B------:R-:W3:Y:S04]  /*eaa0*/  LDL R0, [R1+0x248] ;  /* 0x0002480001007983 */ /* 0x000ee80000100800 */
[----:B------:R2:W3:Y:S02]  /*eab0*/  @!P0 LDG.E.U8 R226, desc[UR44][R2.64] ;  /* 0x0000002c02e28981 */ /* 0x0004e4000c1e1100 */
[----:B--2---:R-:W-:Y:S02]  /*eac0*/  @!P0 IMAD.MOV.U32 R2, RZ, RZ, R4 ;  /* 0x000000ffff028224 */ /* 0x004fe400078e0004 */
[----:B------:R-:W-:Y:S01]  /*ead0*/  @!P0 IMAD.MOV.U32 R3, RZ, RZ, R7 ;  /* 0x000000ffff038224 */ /* 0x000fe200078e0007 */
[----:B------:R-:W2:Y:S04]  /*eae0*/  LDL R4, [R1+0x208] ;  /* 0x0002080001047983 */ /* 0x000ea80000100800 */
[----:B------:R-:W2:Y:S01]  /*eaf0*/  LDL R7, [R1+0x204] ;  /* 0x0002040001077983 */ /* 0x000ea20000100800 */
[----:B------:R-:W-:-:S03]  /*eb00*/  PRMT R224, RZ, 0x7610, R224 ;  /* 0x00007610ffe07816 */ /* 0x000fc600000000e0 */
[----:B------:R0:W2:Y:S02]  /*eb10*/  @!P0 LDG.E.U8 R225, desc[UR44][R2.64] ;  /* 0x0000002c02e18981 */ /* 0x0000a4000c1e1100 */
[----:B0-----:R-:W-:Y:S02]  /*eb20*/  @!P0 IMAD.MOV.U32 R3, RZ, RZ, R8 ;  /* 0x000000ffff038224 */ /* 0x001fe400078e0008 */
[----:B------:R-:W2:Y:S01]  /*eb30*/  LDL R8, [R1+0x1c4] ;  /* 0x0001c40001087983 */ /* 0x000ea20000100800 */
[----:B------:R-:W-:-:S03]  /*eb40*/  @!P0 IMAD.MOV.U32 R2, RZ, RZ, R6 ;  /* 0x000000ffff028224 */ /* 0x000fc600078e0006 */
[----:B------:R-:W2:Y:S04]  /*eb50*/  LDL R6, [R1+0x1c8] ;  /* 0x0001c80001067983 */ /* 0x000ea80000100800 */
[----:B------:R4:W2:Y:S02]  /*eb60*/  @!P0 LDG.E.U8 R224, desc[UR44][R2.64] ;  /* 0x0000002c02e08981 */ /* 0x0008a4000c1e1100 */
[----:B----4-:R-:W-:Y:S02]  /*eb70*/  @!P0 IMAD.MOV.U32 R3, RZ, RZ, R5 ;  /* 0x000000ffff038224 */ /* 0x010fe400078e0005 */
[----:B------:R-:W4:Y:S01]  /*eb80*/  LDL R5, [R1+0x1a4] ;  /* 0x0001a40001057983 */ /* 0x000f220000100800 */
[----:B---3--:R-:W-:-:S03]  /*eb90*/  @!P0 IMAD.MOV.U32 R2, RZ, RZ, R0 ;  /* 0x000000ffff028224 */ /* 0x008fc600078e0000 */
[----:B------:R-:W3:Y:S01]  /*eba0*/  LDL R0, [R1+0x1a8] ;  /* 0x0001a80001007983 */ /* 0x000ee20000100800 */
[----:B------:R-:W-:Y:S02]  /*ebb0*/  PRMT R223, RZ, 0x7610, R223 ;  /* 0x00007610ffdf7816 */ /* 0x000fe400000000df */
[----:B------:R-:W-:-:S04]  /*ebc0*/  PRMT R222, RZ, 0x7610, R222 ;  /* 0x00007610ffde7816 */ /* 0x000fc800000000de */
[----:B------:R0:W3:Y:S02]  /*ebd0*/  @!P0 LDG.E.U8 R223, desc[UR44][R2.64] ;  /* 0x0000002c02df8981 */ /* 0x0000e4000c1e1100 */
[----:B0-----:R-:W-:Y:S02]  /*ebe0*/  @!P0 IMAD.MOV.U32 R2, RZ, RZ, R11 ;  /* 0x000000ffff028224 */ /* 0x001fe400078e000b */
[----:B------:R-:W-:-:S05]  /*ebf0*/  @!P0 IMAD.MOV.U32 R3, RZ, RZ, R12 ;  /* 0x000000ffff038224 */ /* 0x000fca00078e000c */
[----:B------:R2:W3:Y:S02]  /*ec00*/  @!P0 LDG.E.U8 R222, desc[UR44][R2.64] ;  /* 0x0000002c02de8981 */ /* 0x0004e4000c1e1100 */
[----:B--2---:R-:W-:Y:S02]  /*ec10*/  @!P0 IMAD.MOV.U32 R2, RZ, RZ, R4 ;  /* 0x000000ffff028224 */ /* 0x004fe400078e0004 */
[----:B------:R-:W-:Y:S01]  /*ec20*/  @!P0 IMAD.MOV.U32 R3, RZ, RZ, R7 ;  /* 0x000000ffff038224 */ /* 0x000fe200078e0007 */
[----:B------:R-:W2:Y:S04]  /*ec30*/  LDL R4, [R1+0x188] ;  /* 0x0001880001047983 */ /* 0x000ea80000100800 */
[----:B------:R-:W2:Y:S01]  /*ec40*/  LDL R7, [R1+0x184] ;  /* 0x0001840001077983 */ /* 0x000ea20000100800 */
[----:B------:R-:W-:-:S02]  /*ec50*/  PRMT R221, RZ, 0x7610, R221 ;  /* 0x00007610ffdd7816 */ /* 0x000fc400000000dd */
        /* <DEDUP_REMOVED lines=8> */
[----:B------:R-:W-:Y:S02]  /*ece0*/  @!P0 IMAD.MOV.U32 R2, RZ, RZ, R6 ;  /* 0x000000ffff028224 */ /* 0x000fe400078e0006 */
[----:B------:R-:W2:Y:S04]  /*ecf0*/  LDL R6, [R1+0x168] ;  /* 0x0001680001067983 */ /* 0x000ea80000100800 */
[----:B------:R4:W2:Y:S02]  /*ed00*/  @!P0 LDG.E.U8 R219, desc[UR44][R2.64] ;  /* 0x0000002c02db8981 */ /* 0x0008a4000c1e1100 */
[----:B----4-:R-:W-:-:S02]  /*ed10*/  @!P0 IMAD.MOV.U32 R3, RZ, RZ, R5 ;  /* 0x000000ffff038224 */ /* 0x010fc400078e0005 */
[----:B---3--:R-:W-:Y:S01]  /*ed20*/  @!P0 IMAD.MOV.U32 R2, RZ, RZ, R0 ;  /* 0x000000ffff028224 */ /* 0x008fe200078e0000 */
[----:B------:R-:W-:-:S04]  /*ed30*/  LOP3.LUT R0, R113, 0xffff, RZ, 0xc0, !PT ;  /* 0x0000ffff71007812 */ /* 0x000fc800078ec0ff */
[----:B------:R0:W3:Y:S02]  /*ed40*/  @!P0 LDG.E.U8 R218, desc[UR44][R2.64] ;  /* 0x0000002c02da8981 */ /* 0x0000e4000c1e1100 */
[----:B0-----:R-:W-:Y:S02]  /*ed50*/  LOP3.LUT R2, R106, 0xffff, RZ, 0xc0, !PT ;  /* 0x0000ffff6a027812 */ /* 0x001fe400078ec0ff */
[----:B------:R-:W4:Y:S04]  /*ed60*/  LDL.LU R106, [R1+0xa60] ;  /* 0x000a6000016a7983 */ /* 0x000f280000300800 */
[----:B------:R-:W3:Y:S04]  /*ed70*/  LDL.LU R18, [R1+0x144] ;  /* 0x0001440001127983 */ /* 0x000ee80000300800 */
[----:B------:R-:W4:Y:S04]  /*ed80*/  LDL.LU R113, [R1+0xa5c] ;  /* 0x000a5c0001717983 */ /* 0x000f280000300800 */
[----:B------:R-:W4:Y:S01]  /*ed90*/  LDL R5, [R1+0x148] ;  /* 0x0001480001057983 */ /* 0x000f220000100800 */
[----:B------:R-:W-:-:S02]  /*eda0*/  PRMT R12, R2, 0x3340, R0 ;  /* 0x00003340020c7816 */ /* 0x000fc40000000000 */
[----:B------:R-:W-:Y:S01]  /*edb0*/  PRMT R21, RZ, 0x7610, R21 ;  /* 0x00007610ff157816 */ /* 0x000fe20000000015 */
[----:B--2---:R-:W-:Y:S02]  /*edc0*/  @!P0 IMAD.MOV.U32 R2, RZ, RZ, R4 ;  /* 0x000000ffff028224 */ /* 0x004fe400078e0004 */
[----:B------:R-:W-:-:S05]  /*edd0*/  @!P0 IMAD.MOV.U32 R3, RZ, RZ, R7 ;  /* 0x000000ffff038224 */ /* 0x000fca00078e0007 */
[----:B------:R0:W2:Y:S02]  /*ede0*/  @!P0 LDG.E.U8 R21, desc[UR44][R2.64] ;  /* 0x0000002c02158981 */ /* 0x0000a4000c1e1100 */
[----:B0-----:R-:W-:Y:S02]  /*edf0*/  LOP3.LUT R2, R105, 0xffff, RZ, 0xc0, !PT ;  /* 0x0000ffff69027812 */ /* 0x001fe400078ec0ff */
[----:B------:R-:W2:Y:S04]  /*ee00*/  LDL.LU R105, [R1+0xa58] ;  /* 0x000a580001697983 */ /* 0x000ea80000300800 */
[----:B------:R-:W2:Y:S04]  /*ee10*/  LDL R4, [R1+0x124] ;  /* 0x0001240001047983 */ /* 0x000ea80000100800 */
[----:B------:R-:W2:Y:S01]  /*ee20*/  LDL.LU R16, [R1+0x128] ;  /* 0x0001280001107983 */ /* 0x000ea20000300800 */
[----:B------:R-:W-:Y:S01]  /*ee30*/  LOP3.LUT R0, R111, 0xffff, RZ, 0xc0, !PT ;  /* 0x0000ffff6f007812 */ /* 0x000fe200078ec0ff */
[----:B------:R-:W-:Y:S01]  /*ee40*/  @!P0 IMAD.MOV.U32 R3, RZ, RZ, R17 ;  /* 0x000000ffff038224 */ /* 0x000fe200078e0011 */
[----:B------:R-:W-:Y:S01]  /*ee50*/  PRMT R20, RZ, 0x7610, R20 ;  /* 0x00007610ff147816 */ /* 0x000fe20000000014 */
[----:B------:R-:W2:Y:S01]  /*ee60*/  LDL.LU R111, [R1+0xa54] ;  /* 0x000a5400016f7983 */ /* 0x000ea20000300800 */
[----:B------:R-:W-:-:S02]  /*ee70*/  PRMT R11, R2, 0x3340, R0 ;  /* 0x00003340020b7816 */ /* 0x000fc40000000000 */
[----:B------:R-:W-:Y:S01]  /*ee80*/  LOP3.LUT R0, R216, 0xffff, RZ, 0xc0, !PT ;  /* 0x0000ffffd8007812 */ /* 0x000fe200078ec0ff */
[----:B------:R-:W-:-:S05]  /*ee90*/  @!P0 IMAD.MOV.U32 R2, RZ, RZ, R6 ;  /* 0x000000ffff028224 */ /* 0x000fca00078e0006 */
[----:B------:R0:W2:Y:S01]  /*eea0*/  @!P0 LDG.E.U8 R20, desc[UR44][R2.64] ;  /* 0x0000002c02148981 */ /* 0x0000a2000c1e1100 */
[----:B------:R-:W-:Y:S02]  /*eeb0*/  PRMT R19, RZ, 0x7610, R19 ;  /* 0x00007610ff137816 */ /* 0x000fe40000000013 */
[----:B0-----:R-:W-:Y:S02]  /*eec0*/  LOP3.LUT R2, R217, 0xffff, RZ, 0xc0, !PT ;  /* 0x0000ffffd9027812 */ /* 0x001fe400078ec0ff */
[----:B------:R-:W2:Y:S02]  /*eed0*/  LDL.LU R217, [R1+0xa50] ;  /* 0x000a500001d97983 */ /* 0x000ea40000300800 */
[----:B------:R-:W-:Y:S02]  /*eee0*/  PRMT R10, R2, 0x3340, R0 ;  /* 0x00003340020a7816 */ /* 0x000fe40000000000 */
[----:B------:R-:W2:Y:S01]  /*eef0*/  LDL.LU R216, [R1+0xa4c] ;  /* 0x000a4c0001d87983 */ /* 0x000ea20000300800 */
[----:B------:R-:W-:Y:S01]  /*ef00*/  LOP3.LUT R0, R22, 0xffff, RZ, 0xc0, !PT ;  /* 0x0000ffff16007812 */ /* 0x000fe200078ec0ff */
[----:B---3--:R-:W-:-:S02]  /*ef10*/  @!P0 IMAD.MOV.U32 R3, RZ, RZ, R18 ;  /* 0x000000ffff038224 */ /* 0x008fc400078e0012 */
[----:B----4-:R-:W-:Y:S01]  /*ef20*/  @!P0 IMAD.MOV.U32 R2, RZ, RZ, R5 ;  /* 0x000000ffff028224 */ /* 0x010fe200078e0005 */
[----:B------:R-:W-:-:S04]  /*ef30*/  LOP3.LUT R5, R177, 0xffff, RZ, 0xc0, !PT ;  /* 0x0000ffffb1057812 */ /* 0x000fc800078ec0ff */
[----:B------:R0:W3:Y:S02]  /*ef40*/  @!P0 LDG.E.U8 R19, desc[UR44][R2.64] ;  /* 0x0000002c02138981 */ /* 0x0000e4000c1e1100 */
[----:B0-----:R-:W-:Y:S02]  /*ef50*/  LOP3.LUT R2, R23, 0xffff, RZ, 0xc0, !PT ;  /* 0x0000ffff17027812 */ /* 0x001fe400078ec0ff */
[----:B------:R-:W4:Y:S04]  /*ef60*/  LDL.LU R23, [R1+0xa48] ;  /* 0x000a480001177983 */ /* 0x000f280000300800 */
[----:B------:R-:W4:Y:S04]  /*ef70*/  LDL.LU R22, [R1+0xa44] ;  /* 0x000a440001167983 */ /* 0x000f280000300800 */
[----:B------:R-:W3:Y:S01]  /*ef80*/  LDL R177, [R1+0x700] ;  /* 0x0007000001b17983 */ /* 0x000ee20000100800 */
[----:B------:R-:W-:-:S02]  /*ef90*/  PRMT R9, R2, 0x3340, R0 ;  /* 0x0000334002097816 */ /* 0x000fc40000000000 */
[----:B------:R-:W-:Y:S01]  /*efa0*/  PRMT R0, RZ, 0x7610, R0 ;  /* 0x00007610ff007816 */ /* 0x000fe20000000000 */
[----:B--2---:R-:W-:Y:S02]  /*efb0*/  @!P0 IMAD.MOV.U32 R3, RZ, RZ, R4 ;  /* 0x000000ffff038224 */ /* 0x004fe400078e0004 */
[----:B------:R-:W-:Y:S01]  /*efc0*/  @!P0 IMAD.MOV.U32 R2, RZ, RZ, R16 ;  /* 0x000000ffff028224 */ /* 0x000fe200078e0010 */
[----:B------:R-:W-:Y:S02]  /*efd0*/  LOP3.LUT R4, R88, 0xffff, RZ, 0xc0, !PT ;  /* 0x0000ffff58047812 */ /* 0x000fe400078ec0ff */
[----:B------:R-:W2:Y:S04]  /*efe0*/  LDL.LU R88, [R1+0xa40] ;  /* 0x000a400001587983 */ /* 0x000ea80000300800 */
[----:B------:R0:W4:Y:S01]  /*eff0*/  @!P0 LDG.E.U8 R0, desc[UR44][R2.64] ;  /* 0x0000002c02008981 */ /* 0x000122000c1e1100 */
[----:B------:R-:W-:-:S02]  /*f000*/  PRMT R8, R5, 0x3340, R4 ;  /* 0x0000334005087816 */ /* 0x000fc40000000004 */
[----:B------:R-:W-:Y:S02]  /*f010*/  LOP3.LUT R5, R91, 0xffff, RZ, 0xc0, !PT ;  /* 0x0000ffff5b057812 */ /* 0x000fe400078ec0ff */
[----:B------:R-:W-:Y:S02]  /*f020*/  LOP3.LUT R4, R92, 0xffff, RZ, 0xc0, !PT ;  /* 0x0000ffff5c047812 */ /* 0x000fe400078ec0ff */
[----:B0-----:R-:W-:Y:S02]  /*f030*/  LOP3.LUT R3, R89, 0xffff, RZ, 0xc0, !PT ;  /* 0x0000ffff59037812 */ /* 0x001fe400078ec0ff */
[----:B------:R-:W-:Y:S01]  /*f040*/  LOP3.LUT R2, R90, 0xffff, RZ, 0xc0, !PT ;  /* 0x0000ffff5a027812 */ /* 0x000fe200078ec0ff */
[----:B------:R-:W2:Y:S03]  /*f050*/  LDL.LU R89, [R1+0xa3c] ;  /* 0x000a3c0001597983 */ /* 0x000ea60000300800 */
[----:B------:R-:W-:Y:S01]  /*f060*/  PRMT R6, R3, 0x3340, R2 ;  /* 0x0000334003067816 */ /* 0x000fe20000000002 */
[----:B------:R-:W2:Y:S01]  /*f070*/  LDL.LU R90, [R1+0xa38] ;  /* 0x000a3800015a7983 */ /* 0x000ea20000300800 */
[----:B------:R-:W-:-:S02]  /*f080*/  LOP3.LUT R3, R93, 0xffff, RZ, 0xc0, !PT ;  /* 0x0000ffff5d037812 */ /* 0x000fc400078ec0ff */
[----:B------:R-:W-:Y:S01]  /*f090*/  LOP3.LUT R2, R94, 0xffff, RZ, 0xc0, !PT ;  /* 0x0000ffff5e027812 */ /* 0x000fe200078ec0ff */
[----:B------:R-:W2:Y:S01]  /*f0a0*/  LDL.LU R91, [R1+0xa34] ;  /* 0x000a3400015b7983 */ /* 0x000ea20000300800 */
[----:B------:R-:W-:Y:S02]  /*f0b0*/  PRMT R7, R5, 0x3340, R4 ;  /* 0x0000334005077816 */ /* 0x000fe40000000004 */
[----:B------:R-:W-:Y:S01]  /*f0c0*/  PRMT R2, R3, 0x3340, R2 ;  /* 0x0000334003027816 */ /* 0x000fe20000000002 */
[----:B------:R-:W2:Y:S01]  /*f0d0*/  LDL.LU R92, [R1+0xa30] ;  /* 0x000a3000015c7983 */ /* 0x000ea20000300800 */
[----:B------:R-:W-:Y:S02]  /*f0e0*/  LOP3.LUT R3, R97, 0xffff, RZ, 0xc0, !PT ;  /* 0x0000ffff61037812 */ /* 0x000fe400078ec0ff */
[----:B------:R-:W-:Y:S01]  /*f0f0*/  PRMT R7, R7, 0x5410, R2 ;  /* 0x0000541007077816 */ /* 0x000fe20000000002 */
[----:B------:R-:W2:Y:S01]  /*f100*/  LDL.LU R93, [R1+0xa2c] ;  /* 0x000a2c00015d7983 */ /* 0x000ea20000300800 */
[----:B------:R-:W-:-:S02]  /*f110*/  LOP3.LUT R2, R190, 0xffff, RZ, 0xc0, !PT ;  /* 0x0000ffffbe027812 */ /* 0x000fc400078ec0ff */
[----:B------:R-:W-:Y:S01]  /*f120*/  PRMT R4, R12, 0x5410, R11 ;  /* 0x000054100c047816 */ /* 0x000fe2000000000b */
[----:B------:R-:W2:Y:S01]  /*f130*/  LDL.LU R94, [R1+0xa28] ;  /* 0x000a2800015e7983 */ /* 0x000ea20000300800 */
[----:B------:R-:W-:Y:S02]  /*f140*/  PRMT R12, R3, 0x3340, R2 ;  /* 0x00003340030c7816 */ /* 0x000fe40000000002 */
[----:B------:R-:W-:Y:S02]  /*f150*/  LOP3.LUT R3, R100, 0xffff, RZ, 0xc0, !PT ;  /* 0x0000ffff64037812 */ /* 0x000fe400078ec0ff */
[----:B------:R-:W-:-:S04]  /*f160*/  LOP3.LUT R2, R189, 0xffff, RZ, 0xc0, !PT ;  /* 0x0000ffffbd027812 */ /* 0x000fc800078ec0ff */
        /* <DEDUP_REMOVED lines=8> */
[----:B------:R-:W-:Y:S02]  /*f1f0*/  LOP3.LUT R2, R184, 0xffff, RZ, 0xc0, !PT ;  /* 0x0000ffffb8027812 */ /* 0x000fe400078ec0ff */
[----:B------:R-:W-:Y:S02]  /*f200*/  PRMT R5, R10, 0x5410, R9 ;  /* 0x000054100a057816 */ /* 0x000fe40000000009 */
[----:B------:R-:W-:Y:S02]  /*f210*/  PRMT R184, R3, 0x3340, R2 ;  /* 0x0000334003b87816 */ /* 0x000fe40000000002 */
[----:B------:R-:W-:-:S02]  /*f220*/  LOP3.LUT R3, R209, 0xffff, RZ, 0xc0, !PT ;  /* 0x0000ffffd1037812 */ /* 0x000fc400078ec0ff */
[----:B------:R-:W-:Y:S02]  /*f230*/  LOP3.LUT R2, R185, 0xffff, RZ, 0xc0, !PT ;  /* 0x0000ffffb9027812 */ /* 0x000fe400078ec0ff */
[----:B------:R-:W-:Y:S02]  /*f240*/  PRMT R6, R8, 0x5410, R6 ;  /* 0x0000541008067816 */ /* 0x000fe40000000006 */
        /* <DEDUP_REMOVED lines=10> */
[----:B------:R-:W-:Y:S01]  /*f2f0*/  LOP3.LUT R2, R176, 0xffff, RZ, 0xc0, !PT ;  /* 0x0000ffffb0027812 */ /* 0x000fe200078ec0ff */
[----:B---3--:R0:W-:Y:S02]  /*f300*/  STS.128 [R177+UR7], R4 ;  /* 0x00000004b1007988 */ /* 0x0081e40008000c07 */
[----:B0-----:R-:W-:Y:S02]  /*f310*/  LOP3.LUT R5, R95, 0xffff, RZ, 0xc0, !PT ;  /* 0x0000ffff5f057812 */ /* 0x001fe400078ec0ff */
[----:B------:R-:W-:Y:S01]  /*f320*/  LOP3.LUT R4, R96, 0xffff, RZ, 0xc0, !PT ;  /* 0x0000ffff60047812 */ /* 0x000fe200078ec0ff */
[----:B------:R-:W2:Y:S03]  /*f330*/  LDL.LU R95, [R1+0xa24] ;  /* 0x000a2400015f7983 */ /* 0x000ea60000300800 */
[----:B------:R-:W-:Y:S01]  /*f340*/  PRMT R190, R5, 0x3340, R4 ;  /* 0x0000334005be7816 */ /* 0x000fe20000000004 */
[----:B------:R-:W2:Y:S01]  /*f350*/  LDL.LU R96, [R1+0xa20] ;  /* 0x000a200001607983 */ /* 0x000ea20000300800 */
[----:B------:R-:W-:-:S02]  /*f360*/  LOP3.LUT R5, R98, 0xffff, RZ, 0xc0, !PT ;  /* 0x0000ffff62057812 */ /* 0x000fc400078ec0ff */
[----:B------:R-:W-:Y:S01]  /*f370*/  LOP3.LUT R4, R99, 0xffff, RZ, 0xc0, !PT ;  /* 0x0000ffff63047812 */ /* 0x000fe200078ec0ff */
[----:B------:R-:W2:Y:S03]  /*f380*/  LDL.LU R97, [R1+0xa1c] ;  /* 0x000a1c0001617983 */ /* 0x000ea60000300800 */
[----:B------:R-:W-:Y:S01]  /*f390*/  PRMT R189, R5, 0x3340, R4 ;  /* 0x0000334005bd7816 */ /* 0x000fe20000000004 */
[----:B------:R-:W2:Y:S01]  /*f3a0*/  LDL.LU R98, [R1+0xa18] ;  /* 0x000a180001627983 */ /* 0x000ea20000300800 */
[----:B------:R-:W-:-:S03]  /*f3b0*/  LOP3.LUT R5, R101, 0xffff, RZ, 0xc0, !PT ;  /* 0x0000ffff65057812 */ /* 0x000fc600078ec0ff */
[----:B------:R-:W2:Y:S01]  /*f3c0*/  LDL.LU R99, [R1+0xa14] ;  /* 0x000a140001637983 */ /* 0x000ea20000300800 */
[----:B------:R-:W-:-:S03]  /*f3d0*/  LOP3.LUT R4, R102, 0xffff, RZ, 0xc0, !PT ;  /* 0x0000ffff66047812 */ /* 0x000fc600078ec0ff */
[----:B------:R-:W2:Y:S04]  /*f3e0*/  LDL.LU R100, [R1+0xa10] ;  /* 0x000a100001647983 */ /* 0x000ea80000300800 */
[----:B------:R-:W2:Y:S04]  /*f3f0*/  LDL.LU R101, [R1+0xa0c] ;  /* 0x000a0c0001657983 */ /* 0x000ea80000300800 */
[----:B------:R-:W2:Y:S04]  /*f400*/  LDL.LU R102, [R1+0xa08] ;  /* 0x000a080001667983 */ /* 0x000ea80000300800 */
[----:B------:R-:W2:Y:S04]  /*f410*/  LDL.LU R103, [R1+0xa04] ;  /* 0x000a040001677983 */ /* 0x000ea80000300800 */
[----:B------:R-:W3:Y:S01]  /*f420*/  LDL R176, [R1+0x6fc] ;  /* 0x0006fc0001b07983 */ /* 0x000ee20000100800 */
[----:B------:R-:W-:-:S02]  /*f430*/  PRMT R188, R5, 0x3340, R4 ;  /* 0x0000334005bc7816 */ /* 0x000fc40000000004 */
        /* <DEDUP_REMOVED lines=10> */
[----:B------:R-:W-:-:S02]  /*f4e0*/  PRMT R14, R188, 0x5410, R14 ;  /* 0x00005410bc0e7816 */ /* 0x000fc4000000000e */
[----:B------:R-:W-:Y:S02]  /*f4f0*/  PRMT R15, R187, 0x5410, R15 ;  /* 0x00005410bb0f7816 */ /* 0x000fe4000000000f */
[----:B------:R-:W-:Y:S02]  /*f500*/  PRMT R8, R5, 0x3340, R4 ;  /* 0x0000334005087816 */ /* 0x000fe40000000004 */
[----:B------:R-:W-:Y:S02]  /*f510*/  LOP3.LUT R5, R207, 0xffff, RZ, 0xc0, !PT ;  /* 0x0000ffffcf057812 */ /* 0x000fe400078ec0ff */
[----:B------:R-:W-:Y:S01]  /*f520*/  LOP3.LUT R4, R183, 0xffff, RZ, 0xc0, !PT ;  /* 0x0000ffffb7047812 */ /* 0x000fe200078ec0ff */
[----:B------:R0:W-:Y:S03]  /*f530*/  STS.128 [R177+UR7+0x2000], R12 ;  /* 0x0020000cb1007988 */ /* 0x0001e60008000c07 */
[----:B------:R-:W-:-:S02]  /*f540*/  PRMT R183, R5, 0x3340, R4 ;  /* 0x0000334005b77816 */ /* 0x000fc40000000004 */
[----:B------:R-:W-:Y:S02]  /*f550*/  LOP3.LUT R5, R205, 0xffff, RZ, 0xc0, !PT ;  /* 0x0000ffffcd057812 */ /* 0x000fe400078ec0ff */
[----:B------:R-:W-:Y:S01]  /*f560*/  LOP3.LUT R4, R203, 0xffff, RZ, 0xc0, !PT ;  /* 0x0000ffffcb047812 */ /* 0x000fe200078ec0ff */
[----:B0-----:R-:W0:Y:S03]  /*f570*/  S2R R15, SR_TID.X ;  /* 0x00000000000f7919 */ /* 0x001e260000002100 */
[----:B------:R-:W-:Y:S02]  /*f580*/  PRMT R9, R5, 0x3340, R4 ;  /* 0x0000334005097816 */ /* 0x000fe40000000004 */
[----:B------:R-:W-:Y:S02]  /*f590*/  LOP3.LUT R5, R202, 0xffff, RZ, 0xc0, !PT ;  /* 0x0000ffffca057812 */ /* 0x000fe400078ec0ff */
[----:B------:R-:W-:Y:S01]  /*f5a0*/  LOP3.LUT R4, R180, 0xffff, RZ, 0xc0, !PT ;  /* 0x0000ffffb4047812 */ /* 0x000fe200078ec0ff */
[----:B------:R-:W1:Y:S01]  /*f5b0*/  S2R R215, SR_TID.X ;  /* 0x0000000000d77919 */ /* 0x000e620000002100 */
[----:B------:R-:W-:-:S02]  /*f5c0*/  LOP3.LUT R3, R199, 0xffff, RZ, 0xc0, !PT ;  /* 0x0000ffffc7037812 */ /* 0x000fc400078ec0ff */
[----:B------:R-:W-:Y:S02]  /*f5d0*/  PRMT R180, R5, 0x3340, R4 ;  /* 0x0000334005b47816 */ /* 0x000fe40000000004 */
[----:B------:R-:W-:Y:S02]  /*f5e0*/  LOP3.LUT R5, R200, 0xffff, RZ, 0xc0, !PT ;  /* 0x0000ffffc8057812 */ /* 0x000fe400078ec0ff */
[----:B------:R-:W-:Y:S02]  /*f5f0*/  LOP3.LUT R4, R198, 0xffff, RZ, 0xc0, !PT ;  /* 0x0000ffffc6047812 */ /* 0x000fe400078ec0ff */
[----:B------:R-:W-:Y:S02]  /*f600*/  PRMT R6, R3, 0x3340, R2 ;  /* 0x0000334003067816 */ /* 0x000fe40000000002 */
[----:B------:R-:W-:Y:S02]  /*f610*/  PRMT R10, R5, 0x3340, R4 ;  /* 0x00003340050a7816 */ /* 0x000fe40000000004 */
[----:B------:R-:W-:-:S02]  /*f620*/  LOP3.LUT R5, R197, 0xffff, RZ, 0xc0, !PT ;  /* 0x0000ffffc5057812 */ /* 0x000fc400078ec0ff */
[----:B------:R-:W-:Y:S02]  /*f630*/  LOP3.LUT R4, R195, 0xffff, RZ, 0xc0, !PT ;  /* 0x0000ffffc3047812 */ /* 0x000fe400078ec0ff */
        /* <DEDUP_REMOVED lines=12> */
[----:B------:R-:W-:Y:S02]  /*f700*/  PRMT R10, R180, 0x5410, R10 ;  /* 0x00005410b40a7816 */ /* 0x000fe4000000000a */
[----:B------:R-:W-:Y:S02]  /*f710*/  PRMT R11, R178, 0x5410, R11 ;  /* 0x00005410b20b7816 */ /* 0x000fe4000000000b */
[----:B------:R-:W-:Y:S02]  /*f720*/  PRMT R4, R184, 0x5410, R185 ;  /* 0x00005410b8047816 */ /* 0x000fe400000000b9 */
[----:B------:R-:W-:Y:S02]  /*f730*/  PRMT R5, R181, 0x5410, R182 ;  /* 0x00005410b5057816 */ /* 0x000fe400000000b6 */
[----:B------:R-:W-:-:S02]  /*f740*/  PRMT R6, R179, 0x5410, R6 ;  /* 0x00005410b3067816 */ /* 0x000fc40000000006 */
[----:B------:R-:W-:Y:S02]  /*f750*/  PRMT R7, R7, 0x5410, R2 ;  /* 0x0000541007077816 */ /* 0x000fe40000000002 */
[----:B0-----:R-:W-:Y:S02]  /*f760*/  LOP3.LUT R15, R15, 0x7f, RZ, 0xc0, !PT ;  /* 0x0000007f0f0f7812 */ /* 0x001fe400078ec0ff */
[----:B-1----:R-:W-:-:S04]  /*f770*/  LOP3.LUT R215, R215, 0x7f, RZ, 0xc0, !PT ;  /* 0x0000007fd7d77812 */ /* 0x002fc800078ec0ff */
[----:B------:R-:W-:Y:S01]  /*f780*/  LOP3.LUT R3, R215, 0x10, RZ, 0x3c, !PT ;  /* 0x00000010d7037812 */ /* 0x000fe200078e3cff */
[----:B---3--:R-:W-:Y:S04]  /*f790*/  STS.128 [R176+UR7], R8 ;  /* 0x00000008b0007988 */ /* 0x008fe80008000c07 */
[----:B------:R-:W-:Y:S04]  /*f7a0*/  STS.128 [R176+UR7+0x2000], R4 ;  /* 0x00200004b0007988 */ /* 0x000fe80008000c07 */
[----:B------:R-:W-:Y:S04]  /*f7b0*/  STS.U8 [R15+UR7+0x4000], R175 ;  /* 0x004000af0f007988 */ /* 0x000fe80008000007 */
        /* <DEDUP_REMOVED lines=22> */
[----:B------:R0:W-:Y:S04]  /*f920*/  STS.U8 [R3+UR7+0x4e80], R152 ;  /* 0x004e809803007988 */ /* 0x0001e80008000007 */
[----:B0-----:R-:W3:Y:S04]  /*f930*/  LDL.LU.64 R152, [R1] ;  /* 0x0000000001987983 */ /* 0x001ee80000300a00 */
[----:B------:R-:W3:Y:S04]  /*f940*/  LDL.LU.64 R154, [R1+0x8] ;  /* 0x00000800019a7983 */ /* 0x000ee80000300a00 */
        /* <DEDUP_REMOVED lines=29> */
[----:B------:R-:W3:Y:S01]  /*fb20*/  LDL.LU.64 R214, [R1+0xf8] ;  /* 0x0000f80001d67983 */ /* 0x000ee20000300a00 */
[----:B------:R-:W-:-:S03]  /*fb30*/  LOP3.LUT R2, R15, 0x20, RZ, 0x3c, !PT ;  /* 0x000000200f027812 */ /* 0x000fc600078e3cff */
        /* <DEDUP_REMOVED lines=8> */
[----:B------:R-:W-:Y:S04]  /*fbc0*/  STS.U8 [R2+UR7+0x4100], R244 ;  /* 0x004100f402007988 */ /* 0x000fe80008000007 */
[----:B------:R-:W-:Y:S04]  /*fbd0*/  STS.U8 [R2+UR7+0x4300], R243 ;  /* 0x004300f302007988 */ /* 0x000fe80008000007 */
[----:B------:R-:W-:Y:S04]  /*fbe0*/  STS.U8 [R2+UR7+0x4500], R242 ;  /* 0x004500f202007988 */ /* 0x000fe80008000007 */
[----:B------:R-:W-:Y:S04]  /*fbf0*/  STS.U8 [R2+UR7+0x4700], R241 ;  /* 0x004700f102007988 */ /* 0x000fe80008000007 */
[----:B------:R-:W-:Y:S04]  /*fc00*/  STS.U8 [R2+UR7+0x4900], R240 ;  /* 0x004900f002007988 */ /* 0x000fe80008000007 */
[----:B------:R-:W-:Y:S04]  /*fc10*/  STS.U8 [R2+UR7+0x4b00], R239 ;  /* 0x004b00ef02007988 */ /* 0x000fe80008000007 */
[----:B------:R-:W-:Y:S04]  /*fc20*/  STS.U8 [R2+UR7+0x4d00], R238 ;  /* 0x004d00ee02007988 */ /* 0x000fe80008000007 */
[----:B------:R-:W-:Y:S01]  /*fc30*/  STS.U8 [R2+UR7+0x4f00], R237 ;  /* 0x004f00ed02007988 */ /* 0x000fe20008000007 */
        /* <DEDUP_REMOVED lines=24> */
[----:B----4-:R-:W-:Y:S01]  /*fdc0*/  STS.U8 [R4+UR7+0x5d80], R0 ;  /* 0x005d800004007988 */ /* 0x010fe20008000007 */
[----:B------:R4:W-:Y:S06]  /*fdd0*/  MEMBAR.ALL.CTA ;  /* 0x0000000000007992 */ /* 0x0009ec0000008000 */
[----:B----4-:R-:W4:Y:S04]  /*fde0*/  FENCE.VIEW.ASYNC.S ;  /* 0x00000000000073c6 */ /* 0x010f280000000000 */
[----:B0-----:R-:W2:Y:S01]  /*fdf0*/  LDL.LU R3, [R1+0x100] ;  /* 0x0001000001037983 */ /* 0x001ea20000300800 */
[----:B------:R-:W-:Y:S01]  /*fe00*/  UMOV UR40, UR10 ;  /* 0x0000000a00287c82 */ /* 0x000fe20008000000 */
[----:B------:R-:W-:-:S02]  /*fe10*/  UMOV UR41, 0x80000020 ;  /* 0x8000002000297882 */ /* 0x000fc40000000000 */
[----:B-1----:R-:W2:Y:S04]  /*fe20*/  LDL.LU R104, [R1+0xa00] ;  /* 0x000a000001687983 */ /* 0x002ea80000300800 */
[----:B------:R-:W2:Y:S01]  /*fe30*/  LDL R2, [R1+0x718] ;  /* 0x0007180001027983 */ /* 0x000ea20000100800 */
[----:B----4-:R-:W-:Y:S06]  /*fe40*/  BAR.SYNC.DEFER_BLOCKING 0x0 ;  /* 0x0000000000007b1d */ /* 0x010fec0000010000 */
[----:B---3--:R-:W-:-:S06]  /*fe50*/  WARPGROUP.ARRIVE ;  /* 0x00000000000079c5 */ /* 0x008fcc0000000000 */
[----:B------:R-:W-:Y:S03]  /*fe60*/  QGMMA.64x128x32.F32.E5M2.E5M2 R152, gdesc[UR40], R152, gsb0 ;  /* 0x01e00000289879f3 */ /* 0x000fe60008003898 */
[----:B------:R-:W-:Y:S02]  /*fe70*/  WARPGROUP.DEPBAR.LE gsb0, 0x0 ;  /* 0x00008000000079c5 */ /* 0x000fe40000010000 */
[----:B------:R-:W-:-:S07]  /*fe80*/  WARPGROUP.ARRIVE ;  /* 0x00000000000079c5 */ /* 0x000fce0000000000 */
[----:B------:R-:W-:Y:S01]  /*fe90*/  QGMMA.64x128x32.F32.E5M2.E5M2 R152, gdesc[UR36], R152, gsb0 ;  /* 0x01e00000249879f3 */ /* 0x000fe20008003898 */
[----:B------:R-:W-:Y:S02]  /*fea0*/  IADD3 R105, P6, R105, UR9, RZ ;  /* 0x0000000969697c10 */ /* 0x000fe4000ffde0ff */
[----:B------:R-:W-:Y:S02]  /*feb0*/  IADD3 R106, P1, R106, UR9, RZ ;  /* 0x000000096a6a7c10 */ /* 0x000fe4000ff3e0ff */
[----:B------:R-:W-:Y:S02]  /*fec0*/  IADD3 R23, P4, R23, UR9, RZ ;  /* 0x0000000917177c10 */ /* 0x000fe4000ff9e0ff */
[----:B------:R-:W-:Y:S02]  /*fed0*/  IADD3 R107, P2, R107, UR9, RZ ;  /* 0x000000096b6b7c10 */ /* 0x000fe4000ff5e0ff */
[----:B------:R-:W-:Y:S02]  /*fee0*/  IADD3 R217, P5, R217, UR9, RZ ;  /* 0x00000009d9d97c10 */ /* 0x000fe4000ffbe0ff */
[----:B------:R-:W-:Y:S01]  /*fef0*/  IADD3 R108, P3, R108, UR9, RZ ;  /* 0x000000096c6c7c10 */ /* 0x000fe2000ff7e0ff */
[----:B--2---:R-:W-:Y:S01]  /*ff00*/  VIADD R3, R3, 0x1 ;  /* 0x0000000103037836 */ /* 0x004fe20000000000 */
[----:B------:R-:W-:-:S02]  /*ff10*/  IADD3.X R22, R22, UR6, RZ, P4, !PT ;  /* 0x0000000616167c10 */ /* 0x000fc4000a7fe4ff */
[----:B------:R-:W-:Y:S02]  /*ff20*/  IADD3 R109, P4, R109, UR9, RZ ;  /* 0x000000096d6d7c10 */ /* 0x000fe4000ff9e0ff */
[----:B------:R-:W-:Y:S02]  /*ff30*/  IADD3.X R216, R216, UR6, RZ, P5, !PT ;  /* 0x00000006d8d87c10 */ /* 0x000fe4000affe4ff */
[----:B------:R-:W-:Y:S02]  /*ff40*/  IADD3 R110, P5, R110, UR9, RZ ;  /* 0x000000096e6e7c10 */ /* 0x000fe4000ffbe0ff */
[----:B------:R-:W-:Y:S02]  /*ff50*/  IADD3.X R111, R111, UR6, RZ, P6, !PT ;  /* 0x000000066f6f7c10 */ /* 0x000fe4000b7fe4ff */
[----:B------:R-:W-:Y:S02]  /*ff60*/  IADD3 R112, P6, R112, UR9, RZ ;  /* 0x0000000970707c10 */ /* 0x000fe4000ffde0ff */
[----:B------:R-:W-:-:S02]  /*ff70*/  IADD3.X R113, R113, UR6, RZ, P1, !PT ;  /* 0x0000000671717c10 */ /* 0x000fc40008ffe4ff */
[----:B------:R-:W-:Y:S02]  /*ff80*/  IADD3 R114, P1, R114, UR9, RZ ;  /* 0x0000000972727c10 */ /* 0x000fe4000ff3e0ff */
[----:B------:R-:W-:Y:S02]  /*ff90*/  IADD3.X R115, R115, UR6, RZ, P2, !PT ;  /* 0x0000000673737c10 */ /* 0x000fe400097fe4ff */
[----:B------:R-:W-:Y:S02]  /*ffa0*/  IADD3 R116, P2, R116, UR9, RZ ;  /* 0x0000000974747c10 */ /* 0x000fe4000ff5e0ff */
[----:B------:R-:W-:Y:S02]  /*ffb0*/  IADD3.X R117, R117, UR6, RZ, P3, !PT ;  /* 0x0000000675757c10 */ /* 0x000fe40009ffe4ff */
[----:B------:R-:W-:Y:S02]  /*ffc0*/  IADD3 R118, P3, R118, UR9, RZ ;  /* 0x0000000976767c10 */ /* 0x000fe4000ff7e0ff */
[----:B------:R-:W-:Y:S01]  /*ffd0*/  IADD3.X R119, R119, UR6, RZ, P4, !PT ;  /* 0x0000000677777c10 */ /* 0x000fe2000a7fe4ff */
[----:B------:R-:W-:-:S02]  /*ffe0*/  WARPGROUP.DEPBAR.LE gsb0, 0x0 ;  /* 0x00008000000079c5 */ /* 0x000fc40000010000 */
[----:B------:R-:W-:Y:S04]  /*fff0*/  STL.64 [R1], R152 ;  /* 0x0000009801007387 */ /* 0x000fe80000100a00 */
        /* <DEDUP_REMOVED lines=30> */
[----:B------:R0:W-:Y:S04]  /*101e0*/  STL.64 [R1+0xf8], R214 ;  /* 0x0000f8d601007387 */ /* 0x0001e80000100a00 */
[----:B0-----:R-:W2:Y:S04]  /*101f0*/  LDL.LU.64 R214, [R1+0x9f8] ;  /* 0x0009f80001d67983 */ /* 0x001ea80000300a00 */
[----:B------:R-:W2:Y:S04]  /*10200*/  LDL.LU.64 R212, [R1+0x9f0] ;  /* 0x0009f00001d47983 */ /* 0x000ea80000300a00 */
        /* <DEDUP_REMOVED lines=30> */
[----:B------:R-:W-:Y:S04]  /*103f0*/  STL [R1+0x100], R3 ;  /* 0x0001000301007387 */ /* 0x000fe80000100800 */
[----:B------:R0:W-:Y:S04]  /*10400*/  STL [R1+0x6f4], R105 ;  /* 0x0006f46901007387 */ /* 0x0001e80000100800 */
[----:B0-----:R-:W3:Y:S04]  /*10410*/  LDL.LU R105, [R1+0x8fc] ;  /* 0x0008fc0001697983 */ /* 0x001ee80000300800 */
        /* <DEDUP_REMOVED lines=14> */
[----:B------:R0:W-:Y:S01]  /*10500*/  STL [R1+0x6e8], R113 ;  /* 0x0006e87101007387 */ /* 0x0001e20000100800 */
[----:B------:R-:W-:-:S03]  /*10510*/  IADD3 R120, P4, R120, UR9, RZ ;  /* 0x0000000978787c10 */ /* 0x000fc6000ff9e0ff */
[----:B0-----:R-:W3:Y:S04]  /*10520*/  LDL.LU R113, [R1+0x8dc] ;  /* 0x0008dc0001717983 */ /* 0x001ee80000300800 */
[----:B------:R0:W-:Y:S01]  /*10530*/  STL [R1+0x6bc], R114 ;  /* 0x0006bc7201007387 */ /* 0x0001e20000100800 */
[----:B------:R-:W-:-:S03]  /*10540*/  IADD3.X R121, R121, UR6, RZ, P5, !PT ;  /* 0x0000000679797c10 */ /* 0x000fc6000affe4ff */
        /* <DEDUP_REMOVED lines=71> */
[----:B------:R-:W-:-:S03]  /*109c0*/  IADD3.X R143, R143, UR6, RZ, P4, !PT ;  /* 0x000000068f8f7c10 */ /* 0x000fc6000a7fe4ff */
[----:B0-----:R-:W3:Y:S04]  /*109d0*/  LDL.LU R139, [R1+0x874] ;  /* 0x00087400018b7983 */ /* 0x001ee80000300800 */
[----:B------:R0:W-:Y:S04]  /*109e0*/  STL [R1+0x654], R140 ;  /* 0x0006548c01007387 */ /* 0x0001e80000100800 */
[----:B0-----:R-:W3:Y:S04]  /*109f0*/  LDL.LU R140, [R1+0x870] ;  /* 0x00087000018c7983 */ /* 0x001ee80000300800 */
[----:B------:R0:W-:Y:S04]  /*10a00*/  STL [R1+0x678], R141 ;  /* 0x0006788d01007387 */ /* 0x0001e80000100800 */
[----:B0-----:R-:W3:Y:S04]  /*10a10*/  LDL.LU R141, [R1+0x86c] ;  /* 0x00086c00018d7983 */ /* 0x001ee80000300800 */
[----:B------:R0:W-:Y:S04]  /*10a20*/  STL [R1+0x64c], R142 ;  /* 0x00064c8e01007387 */ /* 0x0001e80000100800 */
[----:B0-----:R-:W3:Y:S04]  /*10a30*/  LDL.LU R142, [R1+0x868] ;  /* 0x00086800018e7983 */ /* 0x001ee80000300800 */
[----:B------:R-:W4:Y:S04]  /*10a40*/  LDL.LU R246, [R1+0x624] ;  /* 0x0006240001f67983 */ /* 0x000f280000300800 */
[----:B------:R-:W2:Y:S04]  /*10a50*/  LDL.LU R247, [R1+0x648] ;  /* 0x0006480001f77983 */ /* 0x000ea80000300800 */
[----:B------:R-:W3:Y:S04]  /*10a60*/  LDL.LU R248, [R1+0x61c] ;  /* 0x00061c0001f87983 */ /* 0x000ee80000300800 */
[----:B------:R-:W3:Y:S04]  /*10a70*/  LDL.LU R249, [R1+0x640] ;  /* 0x0006400001f97983 */ /* 0x000ee80000300800 */
[----:B------:R-:W3:Y:S04]  /*10a80*/  LDL.LU R250, [R1+0x614] ;  /* 0x0006140001fa7983 */ /* 0x000ee80000300800 */
[----:B------:R-:W3:Y:S04]  /*10a90*/  LDL.LU R251, [R1+0x638] ;  /* 0x0006380001fb7983 */ /* 0x000ee80000300800 */
[----:B------:R-:W3:Y:S04]  /*10aa0*/  LDL.LU R252, [R1+0x60c] ;  /* 0x00060c0001fc7983 */ /* 0x000ee80000300800 */
[----:B------:R0:W-:Y:S04]  /*10ab0*/  STL [R1+0x670], R143 ;  /* 0x0006708f01007387 */ /* 0x0001e80000100800 */
[----:B0-----:R-:W3:Y:S04]  /*10ac0*/  LDL.LU R143, [R1+0x864] ;  /* 0x00086400018f7983 */ /* 0x001ee80000300800 */
[----:B------:R-:W3:Y:S04]  /*10ad0*/  LDL.LU R4, [R1+0x630] ;  /* 0x0006300001047983 */ /* 0x000ee80000300800 */
[----:B------:R-:W3:Y:S04]  /*10ae0*/  LDL.LU R5, [R1+0x604] ;  /* 0x0006040001057983 */ /* 0x000ee80000300800 */
[----:B------:R-:W3:Y:S04]  /*10af0*/  LDL.LU R6, [R1+0x628] ;  /* 0x0006280001067983 */ /* 0x000ee80000300800 */
[----:B------:R-:W3:Y:S04]  /*10b00*/  LDL.LU R7, [R1+0x5fc] ;  /* 0x0005fc0001077983 */ /* 0x000ee80000300800 */
[----:B------:R-:W3:Y:S04]  /*10b10*/  LDL.LU R8, [R1+0x620] ;  /* 0x0006200001087983 */ /* 0x000ee80000300800 */
[----:B------:R-:W3:Y:S04]  /*10b20*/  LDL.LU R9, [R1+0x5f4] ;  /* 0x0005f40001097983 */ /* 0x000ee80000300800 */
[----:B------:R-:W3:Y:S01]  /*10b30*/  LDL.LU R10, [R1+0x618] ;  /* 0x00061800010a7983 */ /* 0x000ee20000300800 */
[----:B------:R-:W-:-:S03]  /*10b40*/  ISETP.NE.U32.AND P0, PT, R3, R2, PT ;  /* 0x000000020300720c */ /* 0x000fc60003f05070 */
[----:B------:R-:W3:Y:S04]  /*10b50*/  LDL.LU R11, [R1+0x5ec] ;  /* 0x0005ec00010b7983 */ /* 0x000ee80000300800 */
[----:B------:R-:W3:Y:S04]  /*10b60*/  LDL.LU R12, [R1+0x610] ;  /* 0x00061000010c7983 */ /* 0x000ee80000300800 */
[----:B------:R-:W3:Y:S04]  /*10b70*/  LDL.LU R13, [R1+0x5e4] ;  /* 0x0005e400010d7983 */ /* 0x000ee80000300800 */
[----:B------:R-:W3:Y:S04]  /*10b80*/  LDL.LU R14, [R1+0x608] ;  /* 0x00060800010e7983 */ /* 0x000ee80000300800 */
[----:B------:R-:W3:Y:S01]  /*10b90*/  LDL.LU R2, [R1+0x5dc] ;  /* 0x0005dc0001027983 */ /* 0x000ee20000300800 */
[----:B------:R-:W-:-:S02]  /*10ba0*/  IADD3 R144, P4, R144, UR9, RZ ;  /* 0x0000000990907c10 */ /* 0x000fc4000ff9e0ff */
[----:B------:R-:W-:Y:S02]  /*10bb0*/  IADD3.X R145, R145, UR6, RZ, P5, !PT ;  /* 0x0000000691917c10 */ /* 0x000fe4000affe4ff */
[----:B------:R-:W-:Y:S01]  /*10bc0*/  IADD3 R146, P5, R146, UR9, RZ ;  /* 0x0000000992927c10 */ /* 0x000fe2000ffbe0ff */
[----:B------:R0:W-:Y:S01]  /*10bd0*/  STL [R1+0x644], R144 ;  /* 0x0006449001007387 */ /* 0x0001e20000100800 */
[----:B------:R-:W-:Y:S02]  /*10be0*/  IADD3.X R147, R147, UR6, RZ, P6, !PT ;  /* 0x0000000693937c10 */ /* 0x000fe4000b7fe4ff */
[----:B------:R-:W-:Y:S01]  /*10bf0*/  IADD3 R148, P6, R148, UR9, RZ ;  /* 0x0000000994947c10 */ /* 0x000fe2000ffde0ff */
[----:B0-----:R-:W3:Y:S04]  /*10c00*/  LDL.LU R144, [R1+0x860] ;  /* 0x0008600001907983 */ /* 0x001ee80000300800 */
[----:B------:R-:W3:Y:S04]  /*10c10*/  LDL.LU R3, [R1+0x600] ;  /* 0x0006000001037983 */ /* 0x000ee80000300800 */
[----:B------:R0:W-:Y:S01]  /*10c20*/  STL [R1+0x668], R145 ;  /* 0x0006689101007387 */ /* 0x0001e20000100800 */
[----:B------:R-:W-:-:S02]  /*10c30*/  IADD3.X R149, R149, UR6, RZ, P1, !PT ;  /* 0x0000000695957c10 */ /* 0x000fc40008ffe4ff */
[----:B------:R-:W-:Y:S01]  /*10c40*/  IADD3 R150, P1, R150, UR9, RZ ;  /* 0x0000000996967c10 */ /* 0x000fe2000ff3e0ff */
[----:B0-----:R-:W3:Y:S04]  /*10c50*/  LDL.LU R145, [R1+0x85c] ;  /* 0x00085c0001917983 */ /* 0x001ee80000300800 */
[----:B------:R-:W3:Y:S04]  /*10c60*/  LDL.LU R15, [R1+0x5d4] ;  /* 0x0005d400010f7983 */ /* 0x000ee80000300800 */
        /* <DEDUP_REMOVED lines=12> */
[----:B0-----:R-:W3:Y:S01]  /*10d30*/  LDL.LU R151, [R1+0x844] ;  /* 0x0008440001977983 */ /* 0x001ee20000300800 */
[----:B----4-:R-:W-:-:S02]  /*10d40*/  IADD3 R246, P2, R246, UR9, RZ ;  /* 0x00000009f6f67c10 */ /* 0x010fc4000ff5e0ff */
[----:B--2---:R-:W-:-:S03]  /*10d50*/  IADD3.X R247, R247, UR6, RZ, P3, !PT ;  /* 0x00000006f7f77c10 */ /* 0x004fc60009ffe4ff */
[----:B------:R-:W-:Y:S01]  /*10d60*/  STL [R1+0x624], R246 ;  /* 0x000624f601007387 */ /* 0x000fe20000100800 */
[----:B---3--:R-:W-:-:S03]  /*10d70*/  IADD3 R248, P3, R248, UR9, RZ ;  /* 0x00000009f8f87c10 */ /* 0x008fc6000ff7e0ff */
[----:B------:R-:W-:Y:S01]  /*10d80*/  STL [R1+0x648], R247 ;  /* 0x000648f701007387 */ /* 0x000fe20000100800 */
[----:B------:R-:W-:-:S03]  /*10d90*/  IADD3.X R249, R249, UR6, RZ, P4, !PT ;  /* 0x00000006f9f97c10 */ /* 0x000fc6000a7fe4ff */
[----:B------:R-:W-:Y:S01]  /*10da0*/  STL [R1+0x61c], R248 ;  /* 0x00061cf801007387 */ /* 0x000fe20000100800 */
[----:B------:R-:W-:-:S03]  /*10db0*/  IADD3 R250, P4, R250, UR9, RZ ;  /* 0x00000009fafa7c10 */ /* 0x000fc6000ff9e0ff */
[----:B------:R-:W-:Y:S01]  /*10dc0*/  STL [R1+0x640], R249 ;  /* 0x000640f901007387 */ /* 0x000fe20000100800 */
[----:B------:R-:W-:-:S03]  /*10dd0*/  IADD3.X R251, R251, UR6, RZ, P5, !PT ;  /* 0x00000006fbfb7c10 */ /* 0x000fc6000affe4ff */
[----:B------:R-:W-:Y:S01]  /*10de0*/  STL [R1+0x614], R250 ;  /* 0x000614fa01007387 */ /* 0x000fe20000100800 */
[----:B------:R-:W-:-:S03]  /*10df0*/  IADD3 R252, P5, R252, UR9, RZ ;  /* 0x00000009fcfc7c10 */ /* 0x000fc6000ffbe0ff */
[----:B------:R-:W-:Y:S04]  /*10e00*/  STL [R1+0x638], R251 ;  /* 0x000638fb01007387 */ /* 0x000fe80000100800 */
[----:B------:R-:W-:Y:S01]  /*10e10*/  STL [R1+0x60c], R252 ;  /* 0x00060cfc01007387 */ /* 0x000fe20000100800 */
[----:B------:R-:W-:Y:S02]  /*10e20*/  IADD3.X R4, R4, UR6, RZ, P6, !PT ;  /* 0x0000000604047c10 */ /* 0x000fe4000b7fe4ff */
[----:B------:R-:W-:-:S03]  /*10e30*/  IADD3 R5, P6, R5, UR9, RZ ;  /* 0x0000000905057c10 */ /* 0x000fc6000ffde0ff */
        /* <DEDUP_REMOVED lines=15> */
[----:B------:R-:W-:Y:S02]  /*10f30*/  IADD3 R13, P4, R13, UR9, RZ ;  /* 0x000000090d0d7c10 */ /* 0x000fe4000ff9e0ff */
[----:B------:R-:W-:Y:S02]  /*10f40*/  IADD3.X R14, R14, UR6, RZ, P5, !PT ;  /* 0x000000060e0e7c10 */ /* 0x000fe4000affe4ff */
[----:B------:R-:W-:Y:S01]  /*10f50*/  IADD3 R2, P5, R2, UR9, RZ ;  /* 0x0000000902027c10 */ /* 0x000fe2000ffbe0ff */
[----:B------:R-:W-:Y:S04]  /*10f60*/  STL [R1+0x610], R12 ;  /* 0x0006100c01007387 */ /* 0x000fe80000100800 */
[----:B------:R0:W-:Y:S04]  /*10f70*/  STL [R1+0x5dc], R2 ;  /* 0x0005dc0201007387 */ /* 0x0001e80000100800 */
[----:B------:R-:W-:Y:S04]  /*10f80*/  STL [R1+0x5e4], R13 ;  /* 0x0005e40d01007387 */ /* 0x000fe80000100800 */
[----:B0-----:R-:W2:Y:S01]  /*10f90*/  LDL.LU R2, [R1+0x5f8] ;  /* 0x0005f80001027983 */ /* 0x001ea20000300800 */
[----:B------:R-:W-:-:S03]  /*10fa0*/  IADD3.X R3, R3, UR6, RZ, P6, !PT ;  /* 0x0000000603037c10 */ /* 0x000fc6000b7fe4ff */
[----:B------:R-:W-:Y:S04]  /*10fb0*/  STL [R1+0x608], R14 ;  /* 0x0006080e01007387 */ /* 0x000fe80000100800 */
[----:B------:R0:W-:Y:S04]  /*10fc0*/  STL [R1+0x600], R3 ;  /* 0x0006000301007387 */ /* 0x0001e80000100800 */
[----:B0-----:R-:W3:Y:S01]  /*10fd0*/  LDL.LU R3, [R1+0x5cc] ;  /* 0x0005cc0001037983 */ /* 0x001ee20000300800 */
[----:B------:R-:W-:-:S03]  /*10fe0*/  IADD3 R15, P6, R15, UR9, RZ ;  /* 0x000000090f0f7c10 */ /* 0x000fc6000ffde0ff */
[----:B------:R-:W4:Y:S04]  /*10ff0*/  LDL.LU R238, [R1+0x5f0] ;  /* 0x0005f00001ee7983 */ /* 0x000f280000300800 */
[----:B------:R-:W4:Y:S04]  /*11000*/  LDL.LU R239, [R1+0x5c4] ;  /* 0x0005c40001ef7983 */ /* 0x000f280000300800 */
[----:B------:R-:W4:Y:S04]  /*11010*/  LDL.LU R240, [R1+0x5e8] ;  /* 0x0005e80001f07983 */ /* 0x000f280000300800 */
[----:B------:R0:W-:Y:S04]  /*11020*/  STL [R1+0x5d4], R15 ;  /* 0x0005d40f01007387 */ /* 0x0001e80000100800 */
[----:B------:R-:W4:Y:S04]  /*11030*/  LDL.LU R241, [R1+0x5bc] ;  /* 0x0005bc0001f17983 */ /* 0x000f280000300800 */
        /* <DEDUP_REMOVED lines=22> */
[----:B0-----:R-:W4:Y:S01]  /*111a0*/  LDL.LU R15, [R1+0x588] ;  /* 0x00058800010f7983 */ /* 0x001f220000300800 */
[----:B--2---:R-:W-:-:S05]  /*111b0*/  IADD3.X R2, R2, UR6, RZ, P1, !PT ;  /* 0x0000000602027c10 */ /* 0x004fca0008ffe4ff */
[----:B------:R0:W-:Y:S04]  /*111c0*/  STL [R1+0x5f8], R2 ;  /* 0x0005f80201007387 */ /* 0x0001e80000100800 */
[----:B0-----:R-:W2:Y:S01]  /*111d0*/  LDL.LU R2, [R1+0x580] ;  /* 0x0005800001027983 */ /* 0x001ea20000300800 */
[----:B---3--:R-:W-:Y:S02]  /*111e0*/  IADD3 R3, P1, R3, UR9, RZ ;  /* 0x0000000903037c10 */ /* 0x008fe4000ff3e0ff */
[----:B----4-:R-:W-:-:S03]  /*111f0*/  IADD3.X R238, R238, UR6, RZ, P2, !PT ;  /* 0x00000006eeee7c10 */ /* 0x010fc600097fe4ff */
[----:B------:R0:W-:Y:S01]  /*11200*/  STL [R1+0x5cc], R3 ;  /* 0x0005cc0301007387 */ /* 0x0001e20000100800 */
[----:B------:R-:W-:Y:S02]  /*11210*/  IADD3 R239, P2, R239, UR9, RZ ;  /* 0x00000009efef7c10 */ /* 0x000fe4000ff5e0ff */
[----:B------:R-:W-:Y:S01]  /*11220*/  IADD3.X R240, R240, UR6, RZ, P3, !PT ;  /* 0x00000006f0f07c10 */ /* 0x000fe20009ffe4ff */
[----:B0-----:R-:W3:Y:S01]  /*11230*/  LDL.LU R3, [R1+0x578] ;  /* 0x0005780001037983 */ /* 0x001ee20000300800 */
        /* <DEDUP_REMOVED lines=46> */
[----:B------:R-:W-:Y:S02]  /*11520*/  IADD3.X R15, R15, UR6, RZ, P3, !PT ;  /* 0x000000060f0f7c10 */ /* 0x000fe40009ffe4ff */
[----:B------:R-:W-:Y:S01]  /*11530*/  IADD3 R25, P3, R25, UR9, RZ ;  /* 0x0000000919197c10 */ /* 0x000fe2000ff7e0ff */
[----:B------:R-:W-:Y:S04]  /*11540*/  STL [R1+0x56c], R12 ;  /* 0x00056c0c01007387 */ /* 0x000fe80000100800 */
[----:B------:R-:W-:Y:S04]  /*11550*/  STL [R1+0x590], R13 ;  /* 0x0005900d01007387 */ /* 0x000fe80000100800 */
[----:B------:R0:W-:Y:S04]  /*11560*/  STL [R1+0x55c], R25 ;  /* 0x00055c1901007387 */ /* 0x0001e80000100800 */
[----:B------:R-:W-:Y:S04]  /*11570*/  STL [R1+0x564], R14 ;  /* 0x0005640e01007387 */ /* 0x000fe80000100800 */
[----:B0-----:R-:W4:Y:S04]  /*11580*/  LDL.LU R25, [R1+0x840] ;  /* 0x0008400001197983 */ /* 0x001f280000300800 */
[----:B------:R-:W-:Y:S01]  /*11590*/  STL [R1+0x588], R15 ;  /* 0x0005880f01007387 */ /* 0x000fe20000100800 */
[----:B--2---:R-:W-:-:S02]  /*115a0*/  IADD3.X R2, R2, UR6, RZ, P4, !PT ;  /* 0x0000000602027c10 */ /* 0x004fc4000a7fe4ff */
[----:B------:R-:W-:-:S05]  /*115b0*/  IADD3 R27, P4, R27, UR9, RZ ;  /* 0x000000091b1b7c10 */ /* 0x000fca000ff9e0ff */
[----:B------:R0:W-:Y:S04]  /*115c0*/  STL [R1+0x554], R27 ;  /* 0x0005541b01007387 */ /* 0x0001e80000100800 */
[----:B0-----:R-:W2:Y:S01]  /*115d0*/  LDL.LU R27, [R1+0x83c] ;  /* 0x00083c00011b7983 */ /* 0x001ea20000300800 */
[----:B---3--:R-:W-:Y:S02]  /*115e0*/  IADD3.X R3, R3, UR6, RZ, P5, !PT ;  /* 0x0000000603037c10 */ /* 0x008fe4000affe4ff */
[----:B------:R-:W-:Y:S01]  /*115f0*/  IADD3 R24, P5, R24, UR9, RZ ;  /* 0x0000000918187c10 */ /* 0x000fe2000ffbe0ff */
[----:B------:R-:W-:Y:S04]  /*11600*/  STL [R1+0x580], R2 ;  /* 0x0005800201007387 */ /* 0x000fe80000100800 */
[----:B------:R0:W-:Y:S01]  /*11610*/  STL [R1+0x54c], R24 ;  /* 0x00054c1801007387 */ /* 0x0001e20000100800 */
[----:B------:R-:W-:-:S02]  /*11620*/  IADD3.X R29, R29, UR6, RZ, P2, !PT ;  /* 0x000000061d1d7c10 */ /* 0x000fc400097fe4ff */
[----:B------:R-:W-:Y:S01]  /*11630*/  IADD3 R30, P2, R30, UR9, RZ ;  /* 0x000000091e1e7c10 */ /* 0x000fe2000ff5e0ff */
[----:B0-----:R-:W3:Y:S04]  /*11640*/  LDL.LU R24, [R1+0x838] ;  /* 0x0008380001187983 */ /* 0x001ee80000300800 */
[----:B------:R-:W-:Y:S01]  /*11650*/  STL [R1+0x578], R3 ;  /* 0x0005780301007387 */ /* 0x000fe20000100800 */
        /* <DEDUP_REMOVED lines=18> */
[----:B----4-:R-:W-:Y:S02]  /*11780*/  IADD3.X R25, R25, UR6, RZ, P6, !PT ;  /* 0x0000000619197c10 */ /* 0x010fe4000b7fe4ff */
[----:B------:R-:W-:-:S03]  /*11790*/  IADD3 R26, P6, R26, UR9, RZ ;  /* 0x000000091a1a7c10 */ /* 0x000fc6000ffde0ff */
[----:B------:R0:W-:Y:S04]  /*117a0*/  STL [R1+0x570], R25 ;  /* 0x0005701901007387 */ /* 0x0001e80000100800 */
[----:B0-----:R-:W3:Y:S04]  /*117b0*/  LDL.LU R25, [R1+0x834] ;  /* 0x0008340001197983 */ /* 0x001ee80000300800 */
[----:B------:R0:W-:Y:S04]  /*117c0*/  STL [R1+0x544], R26 ;  /* 0x0005441a01007387 */ /* 0x0001e80000100800 */
[----:B0-----:R-:W3:Y:S01]  /*117d0*/  LDL.LU R26, [R1+0x830] ;  /* 0x00083000011a7983 */ /* 0x001ee20000300800 */
[----:B------:R-:W-:-:S02]  /*117e0*/  IADD3.X R37, R37, UR6, RZ, P6, !PT ;  /* 0x0000000625257c10 */ /* 0x000fc4000b7fe4ff */
[----:B------:R-:W-:-:S04]  /*117f0*/  IADD3 R38, P6, R38, UR9, RZ ;  /* 0x0000000926267c10 */ /* 0x000fc8000ffde0ff */
[----:B------:R-:W-:Y:S02]  /*11800*/  IADD3.X R49, R49, UR6, RZ, P6, !PT ;  /* 0x0000000631317c10 */ /* 0x000fe4000b7fe4ff */
[----:B------:R-:W-:Y:S02]  /*11810*/  IADD3 R50, P6, R50, UR9, RZ ;  /* 0x0000000932327c10 */ /* 0x000fe4000ffde0ff */
[----:B------:R-:W-:Y:S02]  /*11820*/  IADD3.X R57, R57, UR6, RZ, P4, !PT ;  /* 0x0000000639397c10 */ /* 0x000fe4000a7fe4ff */
[----:B------:R-:W-:Y:S02]  /*11830*/  IADD3 R58, P4, R58, UR9, RZ ;  /* 0x000000093a3a7c10 */ /* 0x000fe4000ff9e0ff */
[----:B------:R-:W-:Y:S02]  /*11840*/  IADD3.X R59, R59, UR6, RZ, P5, !PT ;  /* 0x000000063b3b7c10 */ /* 0x000fe4000affe4ff */
[----:B------:R-:W-:-:S02]  /*11850*/  IADD3 R60, P5, R60, UR9, RZ ;  /* 0x000000093c3c7c10 */ /* 0x000fc4000ffbe0ff */
        /* <DEDUP_REMOVED lines=14> */
[----:B--2---:R-:W-:Y:S02]  /*11940*/  IADD3.X R27, R27, UR6, RZ, P1, !PT ;  /* 0x000000061b1b7c10 */ /* 0x004fe40008ffe4ff */
[----:B------:R-:W-:-:S03]  /*11950*/  IADD3 R28, P1, R28, UR9, RZ ;  /* 0x000000091c1c7c10 */ /* 0x000fc6000ff3e0ff */
        /* <DEDUP_REMOVED lines=116> */
[----:B------:R-:W2:Y:S04]  /*120a0*/  LDL.LU R245, [R1+0x44c] ;  /* 0x00044c0001f57983 */ /* 0x000ea80000300800 */
[----:B------:R-:W4:Y:S04]  /*120b0*/  LDL.LU R246, [R1+0x470] ;  /* 0x0004700001f67983 */ /* 0x000f280000300800 */
        /* <DEDUP_REMOVED lines=9> */
[----:B------:R-:W3:Y:S01]  /*12150*/  LDL.LU R14, [R1+0x450] ;  /* 0x00045000010e7983 */ /* 0x000ee20000300800 */
[----:B------:R-:W-:-:S02]  /*12160*/  IADD3.X R81, R81, UR6, RZ, P4, !PT ;  /* 0x0000000651517c10 */ /* 0x000fc4000a7fe4ff */
[----:B------:R-:W-:-:S03]  /*12170*/  IADD3 R82, P4, R82, UR9, RZ ;  /* 0x0000000952527c10 */ /* 0x000fc6000ff9e0ff */
[----:B------:R0:W-:Y:S01]  /*12180*/  STL [R1+0x490], R81 ;  /* 0x0004905101007387 */ /* 0x0001e20000100800 */
[----:B------:R-:W-:-:S03]  /*12190*/  IADD3.X R83, R83, UR6, RZ, P5, !PT ;  /* 0x0000000653537c10 */ /* 0x000fc6000affe4ff */
[----:B0-----:R-:W3:Y:S04]  /*121a0*/  LDL.LU R81, [R1+0x754] ;  /* 0x0007540001517983 */ /* 0x001ee80000300800 */
[----:B------:R-:W3:Y:S04]  /*121b0*/  LDL.LU R5, [R1+0x424] ;  /* 0x0004240001057983 */ /* 0x000ee80000300800 */
[----:B------:R-:W3:Y:S04]  /*121c0*/  LDL.LU R6, [R1+0x448] ;  /* 0x0004480001067983 */ /* 0x000ee80000300800 */
[----:B------:R-:W3:Y:S04]  /*121d0*/  LDL.LU R7, [R1+0x41c] ;  /* 0x00041c0001077983 */ /* 0x000ee80000300800 */
[----:B------:R-:W3:Y:S04]  /*121e0*/  LDL.LU R15, [R1+0x440] ;  /* 0x00044000010f7983 */ /* 0x000ee80000300800 */
[----:B------:R0:W-:Y:S01]  /*121f0*/  STL [R1+0x464], R82 ;  /* 0x0004645201007387 */ /* 0x0001e20000100800 */
[----:B------:R-:W-:-:S03]  /*12200*/  IADD3 R84, P5, R84, UR9, RZ ;  /* 0x0000000954547c10 */ /* 0x000fc6000ffbe0ff */
[----:B0-----:R-:W3:Y:S04]  /*12210*/  LDL.LU R82, [R1+0x750] ;  /* 0x0007500001527983 */ /* 0x001ee80000300800 */
[----:B------:R-:W3:Y:S04]  /*12220*/  LDL.LU R8, [R1+0x414] ;  /* 0x0004140001087983 */ /* 0x000ee80000300800 */
[----:B------:R-:W3:Y:S04]  /*12230*/  LDL.LU R2, [R1+0x438] ;  /* 0x0004380001027983 */ /* 0x000ee80000300800 */
[----:B------:R0:W-:Y:S01]  /*12240*/  STL [R1+0x488], R83 ;  /* 0x0004885301007387 */ /* 0x0001e20000100800 */
[----:B------:R-:W-:-:S03]  /*12250*/  IADD3.X R85, R85, UR6, RZ, P6, !PT ;  /* 0x0000000655557c10 */ /* 0x000fc6000b7fe4ff */
[----:B0-----:R-:W3:Y:S04]  /*12260*/  LDL.LU R83, [R1+0x74c] ;  /* 0x00074c0001537983 */ /* 0x001ee80000300800 */
[----:B------:R-:W3:Y:S04]  /*12270*/  LDL.LU R9, [R1+0x40c] ;  /* 0x00040c0001097983 */ /* 0x000ee80000300800 */
[----:B------:R-:W3:Y:S04]  /*12280*/  LDL.LU R10, [R1+0x430] ;  /* 0x00043000010a7983 */ /* 0x000ee80000300800 */
[----:B------:R-:W3:Y:S04]  /*12290*/  LDL.LU R11, [R1+0x404] ;  /* 0x00040400010b7983 */ /* 0x000ee80000300800 */
[----:B------:R-:W3:Y:S04]  /*122a0*/  LDL.LU R12, [R1+0x428] ;  /* 0x00042800010c7983 */ /* 0x000ee80000300800 */
[----:B------:R-:W3:Y:S01]  /*122b0*/  LDL.LU R3, [R1+0x3fc] ;  /* 0x0003fc0001037983 */ /* 0x000ee20000300800 */
[----:B------:R-:W-:-:S03]  /*122c0*/  IADD3 R86, P6, R86, UR9, RZ ;  /* 0x0000000956567c10 */ /* 0x000fc6000ffde0ff */
[----:B------:R0:W-:Y:S01]  /*122d0*/  STL [R1+0x45c], R84 ;  /* 0x00045c5401007387 */ /* 0x0001e20000100800 */
[----:B------:R-:W-:-:S03]  /*122e0*/  IADD3.X R87, R87, UR6, RZ, P1, !PT ;  /* 0x0000000657577c10 */ /* 0x000fc60008ffe4ff */
[----:B0-----:R-:W3:Y:S04]  /*122f0*/  LDL.LU R84, [R1+0x748] ;  /* 0x0007480001547983 */ /* 0x001ee80000300800 */
[----:B------:R-:W3:Y:S04]  /*12300*/  LDL.LU R13, [R1+0x420] ;  /* 0x00042000010d7983 */ /* 0x000ee80000300800 */
[----:B------:R0:W-:Y:S04]  /*12310*/  STL [R1+0x480], R85 ;  /* 0x0004805501007387 */ /* 0x0001e80000100800 */
[----:B0-----:R-:W3:Y:S04]  /*12320*/  LDL.LU R85, [R1+0x744] ;  /* 0x0007440001557983 */ /* 0x001ee80000300800 */
[----:B------:R0:W-:Y:S04]  /*12330*/  STL [R1+0x454], R86 ;  /* 0x0004545601007387 */ /* 0x0001e80000100800 */
[----:B0-----:R-:W3:Y:S04]  /*12340*/  LDL.LU R86, [R1+0x740] ;  /* 0x0007400001567983 */ /* 0x001ee80000300800 */
[----:B------:R0:W-:Y:S04]  /*12350*/  STL [R1+0x478], R87 ;  /* 0x0004785701007387 */ /* 0x0001e80000100800 */
[----:B0-----:R-:W3:Y:S01]  /*12360*/  LDL.LU R87, [R1+0x73c] ;  /* 0x00073c0001577983 */ /* 0x001ee20000300800 */
[----:B--2---:R-:W-:-:S02]  /*12370*/  IADD3 R245, P1, R245, UR9, RZ ;  /* 0x00000009f5f57c10 */ /* 0x004fc4000ff3e0ff */
[----:B----4-:R-:W-:-:S03]  /*12380*/  IADD3.X R246, R246, UR6, RZ, P2, !PT ;  /* 0x00000006f6f67c10 */ /* 0x010fc600097fe4ff */
        /* <DEDUP_REMOVED lines=13> */
[----:B------:R-:W-:-:S05]  /*12460*/  IADD3.X R14, R14, UR6, RZ, P6, !PT ;  /* 0x000000060e0e7c10 */ /* 0x000fca000b7fe4ff */
[----:B------:R0:W-:Y:S04]  /*12470*/  STL [R1+0x450], R14 ;  /* 0x0004500e01007387 */ /* 0x0001e80000100800 */
[----:B------:R-:W-:Y:S04]  /*12480*/  STL [R1+0x458], R252 ;  /* 0x000458fc01007387 */ /* 0x000fe80000100800 */
[----:B0-----:R-:W2:Y:S01]  /*12490*/  LDL.LU R14, [R1+0x3f4] ;  /* 0x0003f400010e7983 */ /* 0x001ea20000300800 */
[----:B------:R-:W-:Y:S02]  /*124a0*/  IADD3 R4, P5, R4, UR9, RZ ;  /* 0x0000000904047c10 */ /* 0x000fe4000ffbe0ff */
[----:B------:R-:W-:-:S03]  /*124b0*/  IADD3 R5, P6, R5, UR9, RZ ;  /* 0x0000000905057c10 */ /* 0x000fc6000ffde0ff */
[----:B------:R-:W-:Y:S01]  /*124c0*/  STL [R1+0x42c], R4 ;  /* 0x00042c0401007387 */ /* 0x000fe20000100800 */
[----:B------:R-:W-:-:S03]  /*124d0*/  IADD3.X R6, R6, UR6, RZ, P1, !PT ;  /* 0x0000000606067c10 */ /* 0x000fc60008ffe4ff */
[----:B------:R-:W-:Y:S01]  /*124e0*/  STL [R1+0x424], R5 ;  /* 0x0004240501007387 */ /* 0x000fe20000100800 */
[----:B------:R-:W-:Y:S02]  /*124f0*/  IADD3.X R15, R15, UR6, RZ, P2, !PT ;  /* 0x000000060f0f7c10 */ /* 0x000fe400097fe4ff */
[----:B------:R-:W-:-:S03]  /*12500*/  IADD3 R7, P1, R7, UR9, RZ ;  /* 0x0000000907077c10 */ /* 0x000fc6000ff3e0ff */
[----:B------:R0:W-:Y:S04]  /*12510*/  STL [R1+0x440], R15 ;  /* 0x0004400f01007387 */ /* 0x0001e80000100800 */
[----:B------:R-:W-:Y:S04]  /*12520*/  STL [R1+0x448], R6 ;  /* 0x0004480601007387 */ /* 0x000fe80000100800 */
[----:B0-----:R-:W3:Y:S01]  /*12530*/  LDL.LU R15, [R1+0x418] ;  /* 0x00041800010f7983 */ /* 0x001ee20000300800 */
[----:B------:R-:W-:Y:S02]  /*12540*/  IADD3 R8, P2, R8, UR9, RZ ;  /* 0x0000000908087c10 */ /* 0x000fe4000ff5e0ff */
[----:B------:R-:W-:Y:S01]  /*12550*/  IADD3.X R2, R2, UR6, RZ, P3, !PT ;  /* 0x0000000602027c10 */ /* 0x000fe20009ffe4ff */
[----:B------:R-:W-:Y:S04]  /*12560*/  STL [R1+0x41c], R7 ;  /* 0x00041c0701007387 */ /* 0x000fe80000100800 */
[----:B------:R0:W-:Y:S04]  /*12570*/  STL [R1+0x438], R2 ;  /* 0x0004380201007387 */ /* 0x0001e80000100800 */
[----:B0-----:R-:W4:Y:S01]  /*12580*/  LDL.LU R2, [R1+0x3ec] ;  /* 0x0003ec0001027983 */ /* 0x001f220000300800 */
[----:B------:R-:W-:-:S03]  /*12590*/  IADD3 R9, P3, R9, UR9, RZ ;  /* 0x0000000909097c10 */ /* 0x000fc6000ff7e0ff */
[----:B------:R-:W-:Y:S01]  /*125a0*/  STL [R1+0x414], R8 ;  /* 0x0004140801007387 */ /* 0x000fe20000100800 */
[----:B------:R-:W-:-:S03]  /*125b0*/  IADD3.X R10, R10, UR6, RZ, P4, !PT ;  /* 0x000000060a0a7c10 */ /* 0x000fc6000a7fe4ff */
[----:B------:R-:W-:Y:S01]  /*125c0*/  STL [R1+0x40c], R9 ;  /* 0x00040c0901007387 */ /* 0x000fe20000100800 */
[----:B------:R-:W-:-:S03]  /*125d0*/  IADD3 R11, P4, R11, UR9, RZ ;  /* 0x000000090b0b7c10 */ /* 0x000fc6000ff9e0ff */
[----:B------:R-:W-:Y:S01]  /*125e0*/  STL [R1+0x430], R10 ;  /* 0x0004300a01007387 */ /* 0x000fe20000100800 */
[----:B------:R-:W-:-:S03]  /*125f0*/  IADD3.X R12, R12, UR6, RZ, P5, !PT ;  /* 0x000000060c0c7c10 */ /* 0x000fc6000affe4ff */
[----:B------:R-:W4:Y:S01]  /*12600*/  LDL.LU R240, [R1+0x410] ;  /* 0x0004100001f07983 */ /* 0x000f220000300800 */
[----:B------:R-:W-:-:S03]  /*12610*/  IADD3 R3, P5, R3, UR9, RZ ;  /* 0x0000000903037c10 */ /* 0x000fc6000ffbe0ff */
[----:B------:R-:W-:Y:S04]  /*12620*/  STL [R1+0x404], R11 ;  /* 0x0004040b01007387 */ /* 0x000fe80000100800 */
[----:B------:R0:W-:Y:S04]  /*12630*/  STL [R1+0x3fc], R3 ;  /* 0x0003fc0301007387 */ /* 0x0001e80000100800 */
[----:B------:R-:W-:Y:S04]  /*12640*/  STL [R1+0x428], R12 ;  /* 0x0004280c01007387 */ /* 0x000fe80000100800 */
[----:B0-----:R-:W4:Y:S01]  /*12650*/  LDL.LU R3, [R1+0x3e4] ;  /* 0x0003e40001037983 */ /* 0x001f220000300800 */
[----:B------:R-:W-:-:S03]  /*12660*/  IADD3.X R13, R13, UR6, RZ, P6, !PT ;  /* 0x000000060d0d7c10 */ /* 0x000fc6000b7fe4ff */
        /* <DEDUP_REMOVED lines=14> */
[----:B0-----:R-:W4:Y:S04]  /*12750*/  LDL.LU R13, [R1+0x3ac] ;  /* 0x0003ac00010d7983 */ /* 0x001f280000300800 */
[----:B------:R-:W4:Y:S04]  /*12760*/  LDL.LU R5, [R1+0x3d0] ;  /* 0x0003d00001057983 */ /* 0x000f280000300800 */
[----:B------:R-:W4:Y:S04]  /*12770*/  LDL.LU R6, [R1+0x3a4] ;  /* 0x0003a40001067983 */ /* 0x000f280000300800 */
[----:B------:R-:W4:Y:S01]  /*12780*/  LDL.LU R7, [R1+0x3c8] ;  /* 0x0003c80001077983 */ /* 0x000f220000300800 */
[----:B--2---:R-:W-:-:S05]  /*12790*/  IADD3 R14, P6, R14, UR9, RZ ;  /* 0x000000090e0e7c10 */ /* 0x004fca000ffde0ff */
[----:B------:R0:W-:Y:S04]  /*127a0*/  STL [R1+0x3f4], R14 ;  /* 0x0003f40e01007387 */ /* 0x0001e80000100800 */
[----:B0-----:R-:W2:Y:S04]  /*127b0*/  LDL.LU R14, [R1+0x39c] ;  /* 0x00039c00010e7983 */ /* 0x001ea80000300800 */
[----:B------:R-:W2:Y:S01]  /*127c0*/  LDL.LU R8, [R1+0x3c0] ;  /* 0x0003c00001087983 */ /* 0x000ea20000300800 */
[----:B---3--:R-:W-:-:S05]  /*127d0*/  IADD3.X R15, R15, UR6, RZ, P1, !PT ;  /* 0x000000060f0f7c10 */ /* 0x008fca0008ffe4ff */
[----:B------:R0:W-:Y:S04]  /*127e0*/  STL [R1+0x418], R15 ;  /* 0x0004180f01007387 */ /* 0x0001e80000100800 */
[----:B0-----:R-:W3:Y:S04]  /*127f0*/  LDL.LU R15, [R1+0x394] ;  /* 0x00039400010f7983 */ /* 0x001ee80000300800 */
[----:B------:R-:W3:Y:S01]  /*12800*/  LDL.LU R9, [R1+0x3b8] ;  /* 0x0003b80001097983 */ /* 0x000ee20000300800 */
[----:B----4-:R-:W-:-:S03]  /*12810*/  IADD3 R2, P1, R2, UR9, RZ ;  /* 0x0000000902027c10 */ /* 0x010fc6000ff3e0ff */
[----:B------:R-:W4:Y:S04]  /*12820*/  LDL.LU R10, [R1+0x38c] ;  /* 0x00038c00010a7983 */ /* 0x000f280000300800 */
[----:B------:R-:W4:Y:S04]  /*12830*/  LDL.LU R11, [R1+0x3b0] ;  /* 0x0003b000010b7983 */ /* 0x000f280000300800 */
[----:B------:R0:W-:Y:S04]  /*12840*/  STL [R1+0x3ec], R2 ;  /* 0x0003ec0201007387 */ /* 0x0001e80000100800 */
[----:B------:R-:W4:Y:S01]  /*12850*/  LDL.LU R12, [R1+0x384] ;  /* 0x00038400010c7983 */ /* 0x000f220000300800 */
[----:B------:R-:W-:-:S03]  /*12860*/  IADD3.X R240, R240, UR6, RZ, P2, !PT ;  /* 0x00000006f0f07c10 */ /* 0x000fc600097fe4ff */
[----:B0-----:R-:W4:Y:S01]  /*12870*/  LDL.LU R2, [R1+0x3a8] ;  /* 0x0003a80001027983 */ /* 0x001f220000300800 */
[----:B------:R-:W-:Y:S02]  /*12880*/  IADD3 R3, P2, R3, UR9, RZ ;  /* 0x0000000903037c10 */ /* 0x000fe4000ff5e0ff */
[----:B------:R-:W-:-:S03]  /*12890*/  IADD3.X R241, R241, UR6, RZ, P3, !PT ;  /* 0x00000006f1f17c10 */ /* 0x000fc60009ffe4ff */
[----:B------:R0:W-:Y:S01]  /*128a0*/  STL [R1+0x3e4], R3 ;  /* 0x0003e40301007387 */ /* 0x0001e20000100800 */
[----:B------:R-:W-:Y:S02]  /*128b0*/  IADD3 R242, P3, R242, UR9, RZ ;  /* 0x00000009f2f27c10 */ /* 0x000fe4000ff7e0ff */
[----:B------:R-:W-:Y:S01]  /*128c0*/  IADD3.X R243, R243, UR6, RZ, P4, !PT ;  /* 0x00000006f3f37c10 */ /* 0x000fe2000a7fe4ff */
[----:B0-----:R-:W4:Y:S04]  /*128d0*/  LDL.LU R3, [R1+0x37c] ;  /* 0x00037c0001037983 */ /* 0x001f280000300800 */
        /* <DEDUP_REMOVED lines=18> */
[----:B------:R-:W-:Y:S01]  /*12a00*/  IADD3.X R4, R4, UR6, RZ, P3, !PT ;  /* 0x0000000604047c10 */ /* 0x000fe20009ffe4ff */
[----:B------:R-:W-:Y:S01]  /*12a10*/  STL [R1+0x3e8], R249 ;  /* 0x0003e8f901007387 */ /* 0x000fe20000100800 */
[----:B------:R-:W-:-:S03]  /*12a20*/  IADD3 R13, P3, R13, UR9, RZ ;  /* 0x000000090d0d7c10 */ /* 0x000fc6000ff7e0ff */
[----:B------:R-:W-:Y:S04]  /*12a30*/  STL [R1+0x3bc], R250 ;  /* 0x0003bcfa01007387 */ /* 0x000fe80000100800 */
[----:B------:R-:W-:Y:S01]  /*12a40*/  STL [R1+0x3e0], R251 ;  /* 0x0003e0fb01007387 */ /* 0x000fe20000100800 */
[----:B------:R-:W-:-:S03]  /*12a50*/  IADD3.X R5, R5, UR6, RZ, P4, !PT ;  /* 0x0000000605057c10 */ /* 0x000fc6000a7fe4ff */
[----:B------:R0:W-:Y:S01]  /*12a60*/  STL [R1+0x3ac], R13 ;  /* 0x0003ac0d01007387 */ /* 0x0001e20000100800 */
[----:B------:R-:W-:Y:S02]  /*12a70*/  IADD3 R6, P4, R6, UR9, RZ ;  /* 0x0000000906067c10 */ /* 0x000fe4000ff9e0ff */
[----:B------:R-:W-:Y:S01]  /*12a80*/  IADD3.X R7, R7, UR6, RZ, P5, !PT ;  /* 0x0000000607077c10 */ /* 0x000fe2000affe4ff */
[----:B------:R-:W-:Y:S04]  /*12a90*/  STL [R1+0x3b4], R252 ;  /* 0x0003b4fc01007387 */ /* 0x000fe80000100800 */
[----:B0-----:R-:W4:Y:S04]  /*12aa0*/  LDL.LU R13, [R1+0x3a0] ;  /* 0x0003a000010d7983 */ /* 0x001f280000300800 */
[----:B------:R-:W-:Y:S04]  /*12ab0*/  STL [R1+0x3d8], R4 ;  /* 0x0003d80401007387 */ /* 0x000fe80000100800 */
[----:B------:R-:W-:Y:S01]  /*12ac0*/  STL [R1+0x3d0], R5 ;  /* 0x0003d00501007387 */ /* 0x000fe20000100800 */
[----:B--2---:R-:W-:-:S05]  /*12ad0*/  IADD3 R14, P5, R14, UR9, RZ ;  /* 0x000000090e0e7c10 */ /* 0x004fca000ffbe0ff */
[----:B------:R0:W-:Y:S04]  /*12ae0*/  STL [R1+0x39c], R14 ;  /* 0x00039c0e01007387 */ /* 0x0001e80000100800 */
[----:B------:R-:W-:Y:S04]  /*12af0*/  STL [R1+0x3a4], R6 ;  /* 0x0003a40601007387 */ /* 0x000fe80000100800 */
[----:B0-----:R-:W2:Y:S01]  /*12b00*/  LDL.LU R14, [R1+0x374] ;  /* 0x00037400010e7983 */ /* 0x001ea20000300800 */
[----:B------:R-:W-:-:S03]  /*12b10*/  IADD3.X R8, R8, UR6, RZ, P6, !PT ;  /* 0x0000000608087c10 */ /* 0x000fc6000b7fe4ff */
[----:B------:R-:W-:Y:S01]  /*12b20*/  STL [R1+0x3c8], R7 ;  /* 0x0003c80701007387 */ /* 0x000fe20000100800 */
[----:B---3--:R-:W-:Y:S02]  /*12b30*/  IADD3 R15, P6, R15, UR9, RZ ;  /* 0x000000090f0f7c10 */ /* 0x008fe4000ffde0ff */
[----:B------:R-:W-:-:S03]  /*12b40*/  IADD3.X R9, R9, UR6, RZ, P1, !PT ;  /* 0x0000000609097c10 */ /* 0x000fc60008ffe4ff */
[----:B------:R0:W-:Y:S01]  /*12b50*/  STL [R1+0x394], R15 ;  /* 0x0003940f01007387 */ /* 0x0001e20000100800 */
[----:B----4-:R-:W-:Y:S02]  /*12b60*/  IADD3 R10, P1, R10, UR9, RZ ;  /* 0x000000090a0a7c10 */ /* 0x010fe4000ff3e0ff */
[----:B------:R-:W-:Y:S01]  /*12b70*/  IADD3.X R11, R11, UR6, RZ, P2, !PT ;  /* 0x000000060b0b7c10 */ /* 0x000fe200097fe4ff */
[----:B0-----:R-:W3:Y:S04]  /*12b80*/  LDL.LU R15, [R1+0x398] ;  /* 0x00039800010f7983 */ /* 0x001ee80000300800 */
[----:B------:R-:W-:Y:S01]  /*12b90*/  STL [R1+0x3c0], R8 ;  /* 0x0003c00801007387 */ /* 0x000fe20000100800 */
[----:B------:R-:W-:-:S03]  /*12ba0*/  IADD3 R12, P2, R12, UR9, RZ ;  /* 0x000000090c0c7c10 */ /* 0x000fc6000ff5e0ff */
[----:B------:R-:W-:Y:S01]  /*12bb0*/  STL [R1+0x3b8], R9 ;  /* 0x0003b80901007387 */ /* 0x000fe20000100800 */
[----:B------:R-:W-:-:S03]  /*12bc0*/  IADD3.X R2, R2, UR6, RZ, P3, !PT ;  /* 0x0000000602027c10 */ /* 0x000fc60009ffe4ff */
[----:B------:R-:W-:Y:S04]  /*12bd0*/  STL [R1+0x38c], R10 ;  /* 0x00038c0a01007387 */ /* 0x000fe80000100800 */
[----:B------:R-:W4:Y:S04]  /*12be0*/  LDL.LU R240, [R1+0x36c] ;  /* 0x00036c0001f07983 */ /* 0x000f280000300800 */
[----:B------:R-:W-:Y:S04]  /*12bf0*/  STL [R1+0x3b0], R11 ;  /* 0x0003b00b01007387 */ /* 0x000fe80000100800 */
[----:B------:R0:W-:Y:S04]  /*12c00*/  STL [R1+0x3a8], R2 ;  /* 0x0003a80201007387 */ /* 0x0001e80000100800 */
[----:B------:R-:W-:Y:S04]  /*12c10*/  STL [R1+0x384], R12 ;  /* 0x0003840c01007387 */ /* 0x000fe80000100800 */
[----:B0-----:R-:W4:Y:S04]  /*12c20*/  LDL.LU R2, [R1+0x390] ;  /* 0x0003900001027983 */ /* 0x001f280000300800 */
[----:B------:R-:W4:Y:S01]  /*12c30*/  LDL.LU R241, [R1+0x364] ;  /* 0x0003640001f17983 */ /* 0x000f220000300800 */
[----:B------:R-:W-:-:S03]  /*12c40*/  IADD3 R3, P3, R3, UR9, RZ ;  /* 0x0000000903037c10 */ /* 0x000fc6000ff7e0ff */
        /* <DEDUP_REMOVED lines=15> */
[----:B------:R-:W4:Y:S01]  /*12d40*/  LDL.LU R6, [R1+0x350] ;  /* 0x0003500001067983 */ /* 0x000f220000300800 */
[----:B------:R-:W-:-:S03]  /*12d50*/  IADD3.X R13, R13, UR6, RZ, P4, !PT ;  /* 0x000000060d0d7c10 */ /* 0x000fc6000a7fe4ff */
[----:B------:R-:W4:Y:S04]  /*12d60*/  LDL.LU R7, [R1+0x324] ;  /* 0x0003240001077983 */ /* 0x000f280000300800 */
[----:B------:R0:W-:Y:S04]  /*12d70*/  STL [R1+0x3a0], R13 ;  /* 0x0003a00d01007387 */ /* 0x0001e80000100800 */
[----:B0-----:R-:W4:Y:S04]  /*12d80*/  LDL.LU R13, [R1+0x348] ;  /* 0x00034800010d7983 */ /* 0x001f280000300800 */
[----:B------:R-:W4:Y:S01]  /*12d90*/  LDL.LU R8, [R1+0x31c] ;  /* 0x00031c0001087983 */ /* 0x000f220000300800 */
[----:B--2---:R-:W-:-:S05]  /*12da0*/  IADD3 R14, P4, R14, UR9, RZ ;  /* 0x000000090e0e7c10 */ /* 0x004fca000ff9e0ff */
[----:B------:R0:W-:Y:S04]  /*12db0*/  STL [R1+0x374], R14 ;  /* 0x0003740e01007387 */ /* 0x0001e80000100800 */
[----:B0-----:R-:W2:Y:S04]  /*12dc0*/  LDL.LU R14, [R1+0x340] ;  /* 0x00034000010e7983 */ /* 0x001ea80000300800 */
[----:B------:R-:W2:Y:S04]  /*12dd0*/  LDL.LU R9, [R1+0x314] ;  /* 0x0003140001097983 */ /* 0x000ea80000300800 */
[----:B------:R-:W2:Y:S04]  /*12de0*/  LDL.LU R10, [R1+0x338] ;  /* 0x00033800010a7983 */ /* 0x000ea80000300800 */
[----:B------:R-:W2:Y:S01]  /*12df0*/  LDL.LU R11, [R1+0x30c] ;  /* 0x00030c00010b7983 */ /* 0x000ea20000300800 */
[----:B---3--:R-:W-:-:S05]  /*12e00*/  IADD3.X R15, R15, UR6, RZ, P5, !PT ;  /* 0x000000060f0f7c10 */ /* 0x008fca000affe4ff */
[----:B------:R0:W-:Y:S04]  /*12e10*/  STL [R1+0x398], R15 ;  /* 0x0003980f01007387 */ /* 0x0001e80000100800 */
[----:B------:R-:W3:Y:S04]  /*12e20*/  LDL.LU R12, [R1+0x330] ;  /* 0x00033000010c7983 */ /* 0x000ee80000300800 */
[----:B0-----:R-:W3:Y:S01]  /*12e30*/  LDL.LU R15, [R1+0x304] ;  /* 0x00030400010f7983 */ /* 0x001ee20000300800 */
[----:B----4-:R-:W-:Y:S02]  /*12e40*/  IADD3 R240, P5, R240, UR9, RZ ;  /* 0x00000009f0f07c10 */ /* 0x010fe4000ffbe0ff */
[----:B------:R-:W-:-:S02]  /*12e50*/  IADD3.X R2, R2, UR6, RZ, P6, !PT ;  /* 0x0000000602027c10 */ /* 0x000fc4000b7fe4ff */
[----:B------:R-:W-:-:S03]  /*12e60*/  IADD3 R241, P6, R241, UR9, RZ ;  /* 0x00000009f1f17c10 */ /* 0x000fc6000ffde0ff */
[----:B------:R0:W-:Y:S01]  /*12e70*/  STL [R1+0x390], R2 ;  /* 0x0003900201007387 */ /* 0x0001e20000100800 */
[----:B------:R-:W-:Y:S02]  /*12e80*/  IADD3.X R242, R242, UR6, RZ, P1, !PT ;  /* 0x00000006f2f27c10 */ /* 0x000fe40008ffe4ff */
[----:B------:R-:W-:Y:S01]  /*12e90*/  IADD3 R243, P1, R243, UR9, RZ ;  /* 0x00000009f3f37c10 */ /* 0x000fe2000ff3e0ff */
[----:B0-----:R-:W4:Y:S04]  /*12ea0*/  LDL.LU R2, [R1+0x328] ;  /* 0x0003280001027983 */ /* 0x001f280000300800 */
        /* <DEDUP_REMOVED lines=24> */
[----:B------:R0:W-:Y:S01]  /*13030*/  STL [R1+0x358], R3 ;  /* 0x0003580301007387 */ /* 0x0001e20000100800 */
[----:B------:R-:W-:-:S03]  /*13040*/  IADD3.X R6, R6, UR6, RZ, P2, !PT ;  /* 0x0000000606067c10 */ /* 0x000fc600097fe4ff */
[----:B------:R-:W-:Y:S04]  /*13050*/  STL [R1+0x360], R252 ;  /* 0x000360fc01007387 */ /* 0x000fe80000100800 */
[----:B0-----:R-:W4:Y:S04]  /*13060*/  LDL.LU R3, [R1+0x2fc] ;  /* 0x0002fc0001037983 */ /* 0x001f280000300800 */
[----:B------:R-:W-:Y:S01]  /*13070*/  STL [R1+0x334], R4 ;  /* 0x0003340401007387 */ /* 0x000fe20000100800 */
[----:B------:R-:W-:-:S03]  /*13080*/  IADD3.X R13, R13, UR6, RZ, P3, !PT ;  /* 0x000000060d0d7c10 */ /* 0x000fc60009ffe4ff */
[----:B------:R-:W-:Y:S01]  /*13090*/  STL [R1+0x32c], R5 ;  /* 0x00032c0501007387 */ /* 0x000fe20000100800 */
[----:B------:R-:W-:-:S03]  /*130a0*/  IADD3 R7, P2, R7, UR9, RZ ;  /* 0x0000000907077c10 */ /* 0x000fc6000ff5e0ff */
[----:B------:R0:W-:Y:S04]  /*130b0*/  STL [R1+0x348], R13 ;  /* 0x0003480d01007387 */ /* 0x0001e80000100800 */
[----:B------:R-:W-:Y:S04]  /*130c0*/  STL [R1+0x350], R6 ;  /* 0x0003500601007387 */ /* 0x000fe80000100800 */
[----:B0-----:R-:W4:Y:S04]  /*130d0*/  LDL.LU R13, [R1+0x320] ;  /* 0x00032000010d7983 */ /* 0x001f280000300800 */
[----:B------:R-:W-:Y:S01]  /*130e0*/  STL [R1+0x324], R7 ;  /* 0x0003240701007387 */ /* 0x000fe20000100800 */
[----:B--2---:R-:W-:-:S05]  /*130f0*/  IADD3.X R14, R14, UR6, RZ, P4, !PT ;  /* 0x000000060e0e7c10 */ /* 0x004fca000a7fe4ff */
[----:B------:R0:W-:Y:S04]  /*13100*/  STL [R1+0x340], R14 ;  /* 0x0003400e01007387 */ /* 0x0001e80000100800 */
[----:B0-----:R-:W2:Y:S01]  /*13110*/  LDL.LU R14, [R1+0x2f4] ;  /* 0x0002f400010e7983 */ /* 0x001ea20000300800 */
[----:B------:R-:W-:Y:S02]  /*13120*/  IADD3 R8, P3, R8, UR9, RZ ;  /* 0x0000000908087c10 */ /* 0x000fe4000ff7e0ff */
[----:B------:R-:W-:Y:S02]  /*13130*/  IADD3 R9, P4, R9, UR9, RZ ;  /* 0x0000000909097c10 */ /* 0x000fe4000ff9e0ff */
[----:B------:R-:W-:Y:S01]  /*13140*/  IADD3.X R10, R10, UR6, RZ, P5, !PT ;  /* 0x000000060a0a7c10 */ /* 0x000fe2000affe4ff */
[----:B------:R-:W-:Y:S01]  /*13150*/  STL [R1+0x31c], R8 ;  /* 0x00031c0801007387 */ /* 0x000fe20000100800 */
[----:B------:R-:W-:-:S02]  /*13160*/  IADD3 R11, P5, R11, UR9, RZ ;  /* 0x000000090b0b7c10 */ /* 0x000fc4000ffbe0ff */
[----:B---3--:R-:W-:Y:S01]  /*13170*/  IADD3.X R12, R12, UR6, RZ, P6, !PT ;  /* 0x000000060c0c7c10 */ /* 0x008fe2000b7fe4ff */
[----:B------:R-:W-:Y:S01]  /*13180*/  STL [R1+0x314], R9 ;  /* 0x0003140901007387 */ /* 0x000fe20000100800 */
[----:B------:R-:W-:-:S03]  /*13190*/  IADD3 R15, P6, R15, UR8, RZ ;  /* 0x000000080f0f7c10 */ /* 0x000fc6000ffde0ff */
[----:B------:R-:W-:Y:S04]  /*131a0*/  STL [R1+0x338], R10 ;  /* 0x0003380a01007387 */ /* 0x000fe80000100800 */
[----:B------:R-:W3:Y:S04]  /*131b0*/  LDL.LU R240, [R1+0x318] ;  /* 0x0003180001f07983 */ /* 0x000ee80000300800 */
[----:B------:R-:W-:Y:S04]  /*131c0*/  STL [R1+0x30c], R11 ;  /* 0x00030c0b01007387 */ /* 0x000fe80000100800 */
[----:B------:R0:W-:Y:S04]  /*131d0*/  STL [R1+0x304], R15 ;  /* 0x0003040f01007387 */ /* 0x0001e80000100800 */
[----:B------:R-:W-:Y:S04]  /*131e0*/  STL [R1+0x330], R12 ;  /* 0x0003300c01007387 */ /* 0x000fe80000100800 */
[----:B0-----:R-:W3:Y:S04]  /*131f0*/  LDL.LU R15, [R1+0x2ec] ;  /* 0x0002ec00010f7983 */ /* 0x001ee80000300800 */
[----:B------:R-:W3:Y:S04]  /*13200*/  LDL.LU R241, [R1+0x310] ;  /* 0x0003100001f17983 */ /* 0x000ee80000300800 */
[----:B------:R-:W3:Y:S01]  /*13210*/  LDL.LU R242, [R1+0x2e4] ;  /* 0x0002e40001f27983 */ /* 0x000ee20000300800 */
[----:B----4-:R-:W-:-:S03]  /*13220*/  IADD3.X R2, R2, UR6, RZ, P1, !PT ;  /* 0x0000000602027c10 */ /* 0x010fc60008ffe4ff */
        /* <DEDUP_REMOVED lines=16> */
[----:B------:R-:W-:-:S05]  /*13330*/  IADD3 R3, P1, R3, UR8, RZ ;  /* 0x0000000803037c10 */ /* 0x000fca000ff3e0ff */
[----:B------:R0:W-:Y:S04]  /*13340*/  STL [R1+0x2fc], R3 ;  /* 0x0002fc0301007387 */ /* 0x0001e80000100800 */
[----:B0-----:R-:W4:Y:S04]  /*13350*/  LDL.LU R3, [R1+0x2a4] ;  /* 0x0002a40001037983 */ /* 0x001f280000300800 */
[----:B------:R-:W4:Y:S01]  /*13360*/  LDL.LU R8, [R1+0x2c8] ;  /* 0x0002c80001087983 */ /* 0x000f220000300800 */
[----:B------:R-:W-:-:S05]  /*13370*/  IADD3.X R13, R13, UR6, RZ, P2, !PT ;  /* 0x000000060d0d7c10 */ /* 0x000fca00097fe4ff */
[----:B------:R0:W-:Y:S04]  /*13380*/  STL [R1+0x320], R13 ;  /* 0x0003200d01007387 */ /* 0x0001e80000100800 */
[----:B0-----:R-:W4:Y:S04]  /*13390*/  LDL.LU R13, [R1+0x298] ;  /* 0x00029800010d7983 */ /* 0x001f280000300800 */
[----:B------:R-:W4:Y:S04]  /*133a0*/  LDL.LU R9, [R1+0x2c0] ;  /* 0x0002c00001097983 */ /* 0x000f280000300800 */
[----:B------:R-:W4:Y:S04]  /*133b0*/  LDL.LU R10, [R1+0x290] ;  /* 0x00029000010a7983 */ /* 0x000f280000300800 */
[----:B------:R-:W4:Y:S01]  /*133c0*/  LDL.LU R11, [R1+0x2b8] ;  /* 0x0002b800010b7983 */ /* 0x000f220000300800 */
[----:B--2---:R-:W-:-:S05]  /*133d0*/  IADD3 R14, P2, R14, UR8, RZ ;  /* 0x000000080e0e7c10 */ /* 0x004fca000ff5e0ff */
[----:B------:R0:W-:Y:S04]  /*133e0*/  STL [R1+0x2f4], R14 ;  /* 0x0002f40e01007387 */ /* 0x0001e80000100800 */
[----:B------:R-:W2:Y:S04]  /*133f0*/  LDL.LU R12, [R1+0x288] ;  /* 0x00028800010c7983 */ /* 0x000ea80000300800 */
[----:B0-----:R-:W2:Y:S01]  /*13400*/  LDL.LU R14, [R1+0x2b0] ;  /* 0x0002b000010e7983 */ /* 0x001ea20000300800 */
[----:B---3--:R-:W-:Y:S02]  /*13410*/  IADD3.X R240, R240, UR6, RZ, P3, !PT ;  /* 0x00000006f0f07c10 */ /* 0x008fe40009ffe4ff */
[----:B------:R-:W-:-:S02]  /*13420*/  IADD3 R15, P3, R15, UR8, RZ ;  /* 0x000000080f0f7c10 */ /* 0x000fc4000ff7e0ff */
[----:B------:R-:W-:-:S03]  /*13430*/  IADD3.X R241, R241, UR6, RZ, P4, !PT ;  /* 0x00000006f1f17c10 */ /* 0x000fc6000a7fe4ff */
[----:B------:R0:W-:Y:S01]  /*13440*/  STL [R1+0x2ec], R15 ;  /* 0x0002ec0f01007387 */ /* 0x0001e20000100800 */
[----:B------:R-:W-:Y:S02]  /*13450*/  IADD3 R242, P4, R242, UR8, RZ ;  /* 0x00000008f2f27c10 */ /* 0x000fe4000ff9e0ff */
[----:B----4-:R-:W-:Y:S01]  /*13460*/  IADD3.X R243, R243, UR6, RZ, P5, !PT ;  /* 0x00000006f3f37c10 */ /* 0x010fe2000affe4ff */
[----:B0-----:R-:W3:Y:S04]  /*13470*/  LDL.LU R15, [R1+0x280] ;  /* 0x00028000010f7983 */ /* 0x001ee80000300800 */
        /* <DEDUP_REMOVED lines=21> */
[----:B------:R-:W-:Y:S01]  /*135d0*/  STL [R1+0x2c4], R250 ;  /* 0x0002c4fa01007387 */ /* 0x000fe20000100800 */
[----:B------:R-:W-:-:S03]  /*135e0*/  IADD3.X R5, R5, UR5, RZ, P5, !PT ;  /* 0x0000000505057c10 */ /* 0x000fc6000affe4ff */
[----:B------:R-:W-:Y:S01]  /*135f0*/  STL [R1+0x2e8], R251 ;  /* 0x0002e8fb01007387 */ /* 0x000fe20000100800 */
[----:B------:R-:W-:-:S03]  /*13600*/  IADD3 R6, P5, R6, UR8, RZ ;  /* 0x0000000806067c10 */ /* 0x000fc6000ffbe0ff */
[----:B------:R0:W-:Y:S01]  /*13610*/  STL [R1+0x2b4], R2 ;  /* 0x0002b40201007387 */ /* 0x0001e20000100800 */
[----:B------:R-:W-:-:S03]  /*13620*/  IADD3.X R7, R7, UR5, RZ, P6, !PT ;  /* 0x0000000507077c10 */ /* 0x000fc6000b7fe4ff */
[----:B------:R-:W-:Y:S04]  /*13630*/  STL [R1+0x2bc], R252 ;  /* 0x0002bcfc01007387 */ /* 0x000fe80000100800 */
[----:B0-----:R-:W4:Y:S04]  /*13640*/  LDL.LU R2, [R1+0x2a8] ;  /* 0x0002a80001027983 */ /* 0x001f280000300800 */
[----:B------:R-:W-:Y:S01]  /*13650*/  STL [R1+0x2e0], R4 ;  /* 0x0002e00401007387 */ /* 0x000fe20000100800 */
[----:B------:R-:W-:-:S03]  /*13660*/  IADD3 R3, P6, R3, UR8, RZ ;  /* 0x0000000803037c10 */ /* 0x000fc6000ffde0ff */
[----:B------:R-:W-:Y:S01]  /*13670*/  STL [R1+0x2d8], R5 ;  /* 0x0002d80501007387 */ /* 0x000fe20000100800 */
[----:B------:R-:W-:-:S03]  /*13680*/  IADD3.X R8, R8, UR5, RZ, P1, !PT ;  /* 0x0000000508087c10 */ /* 0x000fc60008ffe4ff */
[----:B------:R0:W-:Y:S04]  /*13690*/  STL [R1+0x2a4], R3 ;  /* 0x0002a40301007387 */ /* 0x0001e80000100800 */
[----:B------:R-:W-:Y:S04]  /*136a0*/  STL [R1+0x2ac], R6 ;  /* 0x0002ac0601007387 */ /* 0x000fe80000100800 */
[----:B0-----:R-:W4:Y:S01]  /*136b0*/  LDL.LU R3, [R1+0x278] ;  /* 0x0002780001037983 */ /* 0x001f220000300800 */
[----:B------:R-:W-:-:S03]  /*136c0*/  IADD3 R13, P1, R13, UR8, RZ ;  /* 0x000000080d0d7c10 */ /* 0x000fc6000ff3e0ff */
[----:B------:R-:W-:Y:S01]  /*136d0*/  STL [R1+0x2d0], R7 ;  /* 0x0002d00701007387 */ /* 0x000fe20000100800 */
[----:B------:R-:W-:-:S03]  /*136e0*/  IADD3.X R9, R9, UR5, RZ, P2, !PT ;  /* 0x0000000509097c10 */ /* 0x000fc600097fe4ff */
[----:B------:R0:W-:Y:S01]  /*136f0*/  STL [R1+0x298], R13 ;  /* 0x0002980d01007387 */ /* 0x0001e20000100800 */
[----:B------:R-:W-:Y:S02]  /*13700*/  IADD3 R10, P2, R10, UR8, RZ ;  /* 0x000000080a0a7c10 */ /* 0x000fe4000ff5e0ff */
[----:B------:R-:W-:Y:S01]  /*13710*/  IADD3.X R11, R11, UR5, RZ, P3, !PT ;  /* 0x000000050b0b7c10 */ /* 0x000fe20009ffe4ff */
[----:B0-----:R-:W4:Y:S04]  /*13720*/  LDL.LU R13, [R1+0x2a0] ;  /* 0x0002a000010d7983 */ /* 0x001f280000300800 */
[----:B------:R-:W-:Y:S04]  /*13730*/  STL [R1+0x2c8], R8 ;  /* 0x0002c80801007387 */ /* 0x000fe80000100800 */
[----:B------:R-:W-:Y:S04]  /*13740*/  STL [R1+0x2c0], R9 ;  /* 0x0002c00901007387 */ /* 0x000fe80000100800 */
[----:B------:R-:W-:Y:S01]  /*13750*/  STL [R1+0x290], R10 ;  /* 0x0002900a01007387 */ /* 0x000fe20000100800 */
[----:B--2---:R-:W-:-:S05]  /*13760*/  IADD3.X R14, R14, UR5, RZ, P4, !PT ;  /* 0x000000050e0e7c10 */ /* 0x004fca000a7fe4ff */
[----:B------:R0:W-:Y:S04]  /*13770*/  STL [R1+0x2b0], R14 ;  /* 0x0002b00e01007387 */ /* 0x0001e80000100800 */
[----:B------:R-:W-:Y:S04]  /*13780*/  STL [R1+0x2b8], R11 ;  /* 0x0002b80b01007387 */ /* 0x000fe80000100800 */
[----:B0-----:R-:W2:Y:S01]  /*13790*/  LDL.LU R14, [R1+0x270] ;  /* 0x00027000010e7983 */ /* 0x001ea20000300800 */
[----:B------:R-:W-:-:S05]  /*137a0*/  IADD3 R12, P3, R12, UR8, RZ ;  /* 0x000000080c0c7c10 */ /* 0x000fca000ff7e0ff */
[----:B------:R-:W-:Y:S04]  /*137b0*/  STL [R1+0x288], R12 ;  /* 0x0002880c01007387 */ /* 0x000fe80000100800 */
[----:B------:R-:W2:Y:S04]  /*137c0*/  LDL.LU R240, [R1+0x294] ;  /* 0x0002940001f07983 */ /* 0x000ea80000300800 */
[----:B------:R-:W2:Y:S04]  /*137d0*/  LDL.LU R241, [R1+0x268] ;  /* 0x0002680001f17983 */ /* 0x000ea80000300800 */
[----:B------:R-:W2:Y:S01]  /*137e0*/  LDL.LU R242, [R1+0x28c] ;  /* 0x00028c0001f27983 */ /* 0x000ea20000300800 */
[----:B---3--:R-:W-:-:S05]  /*137f0*/  IADD3 R15, P4, R15, UR8, RZ ;  /* 0x000000080f0f7c10 */ /* 0x008fca000ff9e0ff */
[----:B------:R0:W-:Y:S04]  /*13800*/  STL [R1+0x280], R15 ;  /* 0x0002800f01007387 */ /* 0x0001e80000100800 */
[----:B------:R-:W3:Y:S04]  /*13810*/  LDL.LU R243, [R1+0x260] ;  /* 0x0002600001f37983 */ /* 0x000ee80000300800 */
        /* <DEDUP_REMOVED lines=9> */
[----:B0-----:R-:W3:Y:S04]  /*138b0*/  LDL.LU R15, [R1+0x238] ;  /* 0x00023800010f7983 */ /* 0x001ee80000300800 */
[----:B------:R-:W3:Y:S04]  /*138c0*/  LDL.LU R4, [R1+0x25c] ;  /* 0x00025c0001047983 */ /* 0x000ee80000300800 */
[----:B------:R-:W3:Y:S04]  /*138d0*/  LDL.LU R5, [R1+0x230] ;  /* 0x0002300001057983 */ /* 0x000ee80000300800 */
[----:B------:R-:W3:Y:S01]  /*138e0*/  LDL.LU R6, [R1+0x254] ;  /* 0x0002540001067983 */ /* 0x000ee20000300800 */
[----:B----4-:R-:W-:-:S05]  /*138f0*/  IADD3.X R2, R2, UR5, RZ, P5, !PT ;  /* 0x0000000502027c10 */ /* 0x010fca000affe4ff */
[----:B------:R0:W-:Y:S04]  /*13900*/  STL [R1+0x2a8], R2 ;  /* 0x0002a80201007387 */ /* 0x0001e80000100800 */
[----:B0-----:R-:W4:Y:S04]  /*13910*/  LDL.LU R2, [R1+0x228] ;  /* 0x0002280001027983 */ /* 0x001f280000300800 */
[----:B------:R-:W4:Y:S01]  /*13920*/  LDL.LU R7, [R1+0x24c] ;  /* 0x00024c0001077983 */ /* 0x000f220000300800 */
[----:B------:R-:W-:-:S05]  /*13930*/  IADD3 R3, P5, R3, UR8, RZ ;  /* 0x0000000803037c10 */ /* 0x000fca000ffbe0ff */
[----:B------:R0:W-:Y:S04]  /*13940*/  STL [R1+0x278], R3 ;  /* 0x0002780301007387 */ /* 0x0001e80000100800 */
[----:B0-----:R-:W4:Y:S04]  /*13950*/  LDL.LU R3, [R1+0x220] ;  /* 0x0002200001037983 */ /* 0x001f280000300800 */
[----:B------:R-:W4:Y:S01]  /*13960*/  LDL.LU R8, [R1+0x244] ;  /* 0x0002440001087983 */ /* 0x000f220000300800 */
[----:B------:R-:W-:-:S03]  /*13970*/  IADD3.X R13, R13, UR5, RZ, P6, !PT ;  /* 0x000000050d0d7c10 */ /* 0x000fc6000b7fe4ff */
[----:B------:R-:W4:Y:S04]  /*13980*/  LDL.LU R9, [R1+0x218] ;  /* 0x0002180001097983 */ /* 0x000f280000300800 */
[----:B------:R-:W4:Y:S04]  /*13990*/  LDL.LU R10, [R1+0x23c] ;  /* 0x00023c00010a7983 */ /* 0x000f280000300800 */
[----:B------:R0:W-:Y:S04]  /*139a0*/  STL [R1+0x2a0], R13 ;  /* 0x0002a00d01007387 */ /* 0x0001e80000100800 */
[----:B------:R-:W4:Y:S04]  /*139b0*/  LDL.LU R11, [R1+0x210] ;  /* 0x00021000010b7983 */ /* 0x000f280000300800 */
[----:B0-----:R-:W4:Y:S04]  /*139c0*/  LDL.LU R13, [R1+0x234] ;  /* 0x00023400010d7983 */ /* 0x001f280000300800 */
[----:B------:R-:W4:Y:S01]  /*139d0*/  LDL.LU R12, [R1+0x208] ;  /* 0x00020800010c7983 */ /* 0x000f220000300800 */
[----:B--2---:R-:W-:-:S05]  /*139e0*/  IADD3 R14, P6, R14, UR8, RZ ;  /* 0x000000080e0e7c10 */ /* 0x004fca000ffde0ff */
[----:B------:R0:W-:Y:S04]  /*139f0*/  STL [R1+0x270], R14 ;  /* 0x0002700e01007387 */ /* 0x0001e80000100800 */
[----:B0-----:R-:W2:Y:S01]  /*13a00*/  LDL.LU R14, [R1+0x22c] ;  /* 0x00022c00010e7983 */ /* 0x001ea20000300800 */
[----:B------:R-:W-:Y:S02]  /*13a10*/  IADD3.X R240, R240, UR5, RZ, P1, !PT ;  /* 0x00000005f0f07c10 */ /* 0x000fe40008ffe4ff */
[----:B------:R-:W-:Y:S02]  /*13a20*/  IADD3 R241, P1, R241, UR8, RZ ;  /* 0x00000008f1f17c10 */ /* 0x000fe4000ff3e0ff */
[----:B------:R-:W-:Y:S01]  /*13a30*/  IADD3.X R242, R242, UR5, RZ, P2, !PT ;  /* 0x00000005f2f27c10 */ /* 0x000fe200097fe4ff */
[----:B------:R-:W-:Y:S04]  /*13a40*/  STL [R1+0x294], R240 ;  /* 0x000294f001007387 */ /* 0x000fe80000100800 */
[----:B------:R-:W-:Y:S04]  /*13a50*/  STL [R1+0x268], R241 ;  /* 0x000268f101007387 */ /* 0x000fe80000100800 */
[----:B------:R-:W-:Y:S01]  /*13a60*/  STL [R1+0x28c], R242 ;  /* 0x00028cf201007387 */ /* 0x000fe20000100800 */
[----:B---3--:R-:W-:-:S02]  /*13a70*/  IADD3 R243, P2, R243, UR8, RZ ;  /* 0x00000008f3f37c10 */ /* 0x008fc4000ff5e0ff */
        /* <DEDUP_REMOVED lines=17> */
[----:B------:R-:W-:Y:S01]  /*13b90*/  STL [R1+0x26c], R250 ;  /* 0x00026cfa01007387 */ /* 0x000fe20000100800 */
[----:B------:R-:W-:-:S03]  /*13ba0*/  IADD3.X R4, R4, UR5, RZ, P2, !PT ;  /* 0x0000000504047c10 */ /* 0x000fc600097fe4ff */
[----:B------:R0:W-:Y:S01]  /*13bb0*/  STL [R1+0x238], R15 ;  /* 0x0002380f01007387 */ /* 0x0001e20000100800 */
[----:B------:R-:W-:-:S03]  /*13bc0*/  IADD3 R5, P2, R5, UR8, RZ ;  /* 0x0000000805057c10 */ /* 0x000fc6000ff5e0ff */
[----:B------:R-:W-:Y:S01]  /*13bd0*/  STL [R1+0x240], R251 ;  /* 0x000240fb01007387 */ /* 0x000fe20000100800 */
[----:B------:R-:W-:-:S03]  /*13be0*/  IADD3.X R6, R6, UR5, RZ, P3, !PT ;  /* 0x0000000506067c10 */ /* 0x000fc60009ffe4ff */
[----:B0-----:R-:W3:Y:S04]  /*13bf0*/  LDL.LU R15, [R1+0x200] ;  /* 0x00020000010f7983 */ /* 0x001ee80000300800 */
[----:B------:R-:W-:Y:S04]  /*13c00*/  STL [R1+0x264], R252 ;  /* 0x000264fc01007387 */ /* 0x000fe80000100800 */
[----:B------:R-:W-:Y:S01]  /*13c10*/  STL [R1+0x25c], R4 ;  /* 0x00025c0401007387 */ /* 0x000fe20000100800 */
[----:B----4-:R-:W-:Y:S02]  /*13c20*/  IADD3 R2, P3, R2, UR8, RZ ;  /* 0x0000000802027c10 */ /* 0x010fe4000ff7e0ff */
[----:B------:R-:W-:-:S03]  /*13c30*/  IADD3.X R7, R7, UR5, RZ, P4, !PT ;  /* 0x0000000507077c10 */ /* 0x000fc6000a7fe4ff */
[----:B------:R0:W-:Y:S04]  /*13c40*/  STL [R1+0x228], R2 ;  /* 0x0002280201007387 */ /* 0x0001e80000100800 */
[----:B------:R-:W-:Y:S04]  /*13c50*/  STL [R1+0x230], R5 ;  /* 0x0002300501007387 */ /* 0x000fe80000100800 */
[----:B0-----:R-:W4:Y:S04]  /*13c60*/  LDL.LU R2, [R1+0x224] ;  /* 0x0002240001027983 */ /* 0x001f280000300800 */
[----:B------:R-:W-:Y:S01]  /*13c70*/  STL [R1+0x254], R6 ;  /* 0x0002540601007387 */ /* 0x000fe20000100800 */
[----:B------:R-:W-:-:S02]  /*13c80*/  IADD3 R3, P4, R3, UR8, RZ ;  /* 0x0000000803037c10 */ /* 0x000fc4000ff9e0ff */
        /* <DEDUP_REMOVED lines=11> */
[----:B------:R0:W-:Y:S04]  /*13d40*/  STL [R1+0x234], R13 ;  /* 0x0002340d01007387 */ /* 0x0001e80000100800 */
[----:B------:R-:W-:Y:S04]  /*13d50*/  STL [R1+0x23c], R10 ;  /* 0x00023c0a01007387 */ /* 0x000fe80000100800 */
[----:B0-----:R-:W4:Y:S04]  /*13d60*/  LDL.LU R13, [R1+0x21c] ;  /* 0x00021c00010d7983 */ /* 0x001f280000300800 */
[----:B------:R-:W-:Y:S04]  /*13d70*/  STL [R1+0x210], R11 ;  /* 0x0002100b01007387 */ /* 0x000fe80000100800 */
[----:B------:R-:W4:Y:S04]  /*13d80*/  LDL.LU R240, [R1+0x1f0] ;  /* 0x0001f00001f07983 */ /* 0x000f280000300800 */
[----:B------:R-:W4:Y:S04]  /*13d90*/  LDL.LU R241, [R1+0x214] ;  /* 0x0002140001f17983 */ /* 0x000f280000300800 */
[----:B------:R-:W-:Y:S04]  /*13da0*/  STL [R1+0x208], R12 ;  /* 0x0002080c01007387 */ /* 0x000fe80000100800 */
[----:B------:R-:W4:Y:S01]  /*13db0*/  LDL.LU R242, [R1+0x1e8] ;  /* 0x0001e80001f27983 */ /* 0x000f220000300800 */
[----:B--2---:R-:W-:-:S05]  /*13dc0*/  IADD3.X R14, R14, UR5, RZ, P2, !PT ;  /* 0x000000050e0e7c10 */ /* 0x004fca00097fe4ff */
[----:B------:R0:W-:Y:S04]  /*13dd0*/  STL [R1+0x22c], R14 ;  /* 0x00022c0e01007387 */ /* 0x0001e80000100800 */
[----:B------:R-:W2:Y:S04]  /*13de0*/  LDL.LU R243, [R1+0x20c] ;  /* 0x00020c0001f37983 */ /* 0x000ea80000300800 */
        /* <DEDUP_REMOVED lines=9> */
[----:B0-----:R-:W2:Y:S04]  /*13e80*/  LDL.LU R14, [R1+0x1e4] ;  /* 0x0001e400010e7983 */ /* 0x001ea80000300800 */
[----:B------:R-:W2:Y:S04]  /*13e90*/  LDL.LU R4, [R1+0x1b8] ;  /* 0x0001b80001047983 */ /* 0x000ea80000300800 */
[----:B------:R-:W2:Y:S04]  /*13ea0*/  LDL.LU R5, [R1+0x1dc] ;  /* 0x0001dc0001057983 */ /* 0x000ea80000300800 */
[----:B------:R-:W2:Y:S01]  /*13eb0*/  LDL.LU R6, [R1+0x1b0] ;  /* 0x0001b00001067983 */ /* 0x000ea20000300800 */
[----:B---3--:R-:W-:-:S05]  /*13ec0*/  IADD3 R15, P2, R15, UR8, RZ ;  /* 0x000000080f0f7c10 */ /* 0x008fca000ff5e0ff */
[----:B------:R0:W-:Y:S04]  /*13ed0*/  STL [R1+0x200], R15 ;  /* 0x0002000f01007387 */ /* 0x0001e80000100800 */
[----:B0-----:R-:W3:Y:S04]  /*13ee0*/  LDL.LU R15, [R1+0x1d4] ;  /* 0x0001d400010f7983 */ /* 0x001ee80000300800 */
[----:B------:R-:W3:Y:S01]  /*13ef0*/  LDL.LU R7, [R1+0x1a8] ;  /* 0x0001a80001077983 */ /* 0x000ee20000300800 */
[----:B----4-:R-:W-:-:S05]  /*13f00*/  IADD3.X R2, R2, UR5, RZ, P3, !PT ;  /* 0x0000000502027c10 */ /* 0x010fca0009ffe4ff */
[----:B------:R0:W-:Y:S04]  /*13f10*/  STL [R1+0x224], R2 ;  /* 0x0002240201007387 */ /* 0x0001e80000100800 */
[----:B0-----:R-:W4:Y:S04]  /*13f20*/  LDL.LU R2, [R1+0x1cc] ;  /* 0x0001cc0001027983 */ /* 0x001f280000300800 */
[----:B------:R-:W4:Y:S04]  /*13f30*/  LDL.LU R8, [R1+0x1a0] ;  /* 0x0001a00001087983 */ /* 0x000f280000300800 */
[----:B------:R-:W4:Y:S01]  /*13f40*/  LDL.LU R9, [R1+0x1c4] ;  /* 0x0001c40001097983 */ /* 0x000f220000300800 */
[----:B------:R-:W-:-:S03]  /*13f50*/  IADD3 R3, P3, R3, UR8, RZ ;  /* 0x0000000803037c10 */ /* 0x000fc6000ff7e0ff */
[----:B------:R-:W4:Y:S04]  /*13f60*/  LDL.LU R10, [R1+0x198] ;  /* 0x00019800010a7983 */ /* 0x000f280000300800 */
[----:B------:R0:W-:Y:S04]  /*13f70*/  STL [R1+0x1f8], R3 ;  /* 0x0001f80301007387 */ /* 0x0001e80000100800 */
[----:B------:R-:W4:Y:S04]  /*13f80*/  LDL.LU R11, [R1+0x1bc] ;  /* 0x0001bc00010b7983 */ /* 0x000f280000300800 */
[----:B0-----:R-:W4:Y:S04]  /*13f90*/  LDL.LU R3, [R1+0x190] ;  /* 0x0001900001037983 */ /* 0x001f280000300800 */
[----:B------:R-:W4:Y:S01]  /*13fa0*/  LDL.LU R12, [R1+0x1b4] ;  /* 0x0001b400010c7983 */ /* 0x000f220000300800 */
[----:B------:R-:W-:-:S05]  /*13fb0*/  IADD3.X R13, R13, UR5, RZ, P4, !PT ;  /* 0x000000050d0d7c10 */ /* 0x000fca000a7fe4ff */
[----:B------:R0:W-:Y:S01]  /*13fc0*/  STL [R1+0x21c], R13 ;  /* 0x00021c0d01007387 */ /* 0x0001e20000100800 */
[----:B------:R-:W-:Y:S02]  /*13fd0*/  IADD3 R240, P4, R240, UR8, RZ ;  /* 0x00000008f0f07c10 */ /* 0x000fe4000ff9e0ff */
[----:B------:R-:W-:Y:S01]  /*13fe0*/  IADD3.X R241, R241, UR5, RZ, P5, !PT ;  /* 0x00000005f1f17c10 */ /* 0x000fe2000affe4ff */
[----:B0-----:R-:W4:Y:S01]  /*13ff0*/  LDL.LU R13, [R1+0x188] ;  /* 0x00018800010d7983 */ /* 0x001f220000300800 */
[----:B------:R-:W-:-:S03]  /*14000*/  IADD3 R242, P5, R242, UR8, RZ ;  /* 0x00000008f2f27c10 */ /* 0x000fc6000ffbe0ff */
[----:B------:R-:W-:Y:S04]  /*14010*/  STL [R1+0x1f0], R240 ;  /* 0x0001f0f001007387 */ /* 0x000fe80000100800 */
[----:B------:R-:W-:Y:S04]  /*14020*/  STL [R1+0x214], R241 ;  /* 0x000214f101007387 */ /* 0x000fe80000100800 */
[----:B------:R-:W-:Y:S01]  /*14030*/  STL [R1+0x1e8], R242 ;  /* 0x0001e8f201007387 */ /* 0x000fe20000100800 */
[----:B--2---:R-:W-:Y:S02]  /*14040*/  IADD3.X R243, R243, UR5, RZ, P6, !PT ;  /* 0x00000005f3f37c10 */ /* 0x004fe4000b7fe4ff */
        /* <DEDUP_REMOVED lines=16> */
[----:B------:R-:W-:-:S05]  /*14150*/  IADD3.X R14, R14, UR5, RZ, P5, !PT ;  /* 0x000000050e0e7c10 */ /* 0x000fca000affe4ff */
[----:B------:R0:W-:Y:S04]  /*14160*/  STL [R1+0x1e4], R14 ;  /* 0x0001e40e01007387 */ /* 0x0001e80000100800 */
[----:B------:R-:W-:Y:S04]  /*14170*/  STL [R1+0x1ec], R251 ;  /* 0x0001ecfb01007387 */ /* 0x000fe80000100800 */
[----:B0-----:R-:W2:Y:S01]  /*14180*/  LDL.LU R14, [R1+0x1ac] ;  /* 0x0001ac00010e7983 */ /* 0x001ea20000300800 */
[----:B------:R-:W-:Y:S02]  /*14190*/  IADD3 R252, P4, R252, UR8, RZ ;  /* 0x00000008fcfc7c10 */ /* 0x000fe4000ff9e0ff */
[----:B------:R-:W-:-:S02]  /*141a0*/  IADD3 R4, P5, R4, UR8, RZ ;  /* 0x0000000804047c10 */ /* 0x000fc4000ffbe0ff */
[----:B------:R-:W-:Y:S01]  /*141b0*/  IADD3.X R5, R5, UR5, RZ, P6, !PT ;  /* 0x0000000505057c10 */ /* 0x000fe2000b7fe4ff */
[----:B------:R-:W-:Y:S01]  /*141c0*/  STL [R1+0x1c0], R252 ;  /* 0x0001c0fc01007387 */ /* 0x000fe20000100800 */
[----:B------:R-:W-:-:S03]  /*141d0*/  IADD3 R6, P6, R6, UR8, RZ ;  /* 0x0000000806067c10 */ /* 0x000fc6000ffde0ff */
[----:B------:R-:W-:Y:S01]  /*141e0*/  STL [R1+0x1b8], R4 ;  /* 0x0001b80401007387 */ /* 0x000fe20000100800 */
[----:B---3--:R-:W-:Y:S02]  /*141f0*/  IADD3.X R15, R15, UR5, RZ, P1, !PT ;  /* 0x000000050f0f7c10 */ /* 0x008fe40008ffe4ff */
[----:B------:R-:W-:-:S03]  /*14200*/  IADD3 R7, P1, R7, UR8, RZ ;  /* 0x0000000807077c10 */ /* 0x000fc6000ff3e0ff */
[----:B------:R0:W-:Y:S04]  /*14210*/  STL [R1+0x1d4], R15 ;  /* 0x0001d40f01007387 */ /* 0x0001e80000100800 */
[----:B------:R-:W-:Y:S04]  /*14220*/  STL [R1+0x1dc], R5 ;  /* 0x0001dc0501007387 */ /* 0x000fe80000100800 */
[----:B0-----:R-:W3:Y:S04]  /*14230*/  LDL.LU R15, [R1+0x180] ;  /* 0x00018000010f7983 */ /* 0x001ee80000300800 */
[----:B------:R-:W-:Y:S01]  /*14240*/  STL [R1+0x1b0], R6 ;  /* 0x0001b00601007387 */ /* 0x000fe20000100800 */
[----:B----4-:R-:W-:-:S02]  /*14250*/  IADD3.X R2, R2, UR5, RZ, P2, !PT ;  /* 0x0000000502027c10 */ /* 0x010fc400097fe4ff */
[----:B------:R-:W-:-:S03]  /*14260*/  IADD3 R8, P2, R8, UR8, RZ ;  /* 0x0000000808087c10 */ /* 0x000fc6000ff5e0ff */
[----:B------:R0:W-:Y:S01]  /*14270*/  STL [R1+0x1cc], R2 ;  /* 0x0001cc0201007387 */ /* 0x0001e20000100800 */
[----:B------:R-:W-:Y:S02]  /*14280*/  IADD3.X R9, R9, UR5, RZ, P3, !PT ;  /* 0x0000000509097c10 */ /* 0x000fe40009ffe4ff */
[----:B------:R-:W-:Y:S01]  /*14290*/  IADD3 R10, P3, R10, UR8, RZ ;  /* 0x000000080a0a7c10 */ /* 0x000fe2000ff7e0ff */
[----:B0-----:R-:W4:Y:S01]  /*142a0*/  LDL.LU R2, [R1+0x1a4] ;  /* 0x0001a40001027983 */ /* 0x001f220000300800 */
[----:B------:R-:W-:-:S03]  /*142b0*/  IADD3.X R11, R11, UR5, RZ, P4, !PT ;  /* 0x000000050b0b7c10 */ /* 0x000fc6000a7fe4ff */
[----:B------:R-:W-:Y:S01]  /*142c0*/  STL [R1+0x1a8], R7 ;  /* 0x0001a80701007387 */ /* 0x000fe20000100800 */
[----:B------:R-:W-:-:S03]  /*142d0*/  IADD3 R3, P4, R3, UR8, RZ ;  /* 0x0000000803037c10 */ /* 0x000fc6000ff9e0ff */
[----:B------:R-:W-:Y:S04]  /*142e0*/  STL [R1+0x1a0], R8 ;  /* 0x0001a00801007387 */ /* 0x000fe80000100800 */
[----:B------:R-:W-:Y:S01]  /*142f0*/  STL [R1+0x1c4], R9 ;  /* 0x0001c40901007387 */ /* 0x000fe20000100800 */
[----:B------:R-:W-:-:S03]  /*14300*/  IADD3.X R12, R12, UR5, RZ, P5, !PT ;  /* 0x000000050c0c7c10 */ /* 0x000fc6000affe4ff */
[----:B------:R0:W-:Y:S04]  /*14310*/  STL [R1+0x190], R3 ;  /* 0x0001900301007387 */ /* 0x0001e80000100800 */
[----:B------:R1:W-:Y:S04]  /*14320*/  STL [R1+0x198], R10 ;  /* 0x0001980a01007387 */ /* 0x0003e80000100800 */
[----:B0-----:R-:W4:Y:S04]  /*14330*/  LDL.LU R3, [R1+0x178] ;  /* 0x0001780001037983 */ /* 0x001f280000300800 */
[----:B------:R0:W-:Y:S01]  /*14340*/  STL [R1+0x1bc], R11 ;  /* 0x0001bc0b01007387 */ /* 0x0001e20000100800 */
[----:B------:R-:W-:-:S03]  /*14350*/  IADD3 R13, P5, R13, UR8, RZ ;  /* 0x000000080d0d7c10 */ /* 0x000fc6000ffbe0ff */
[----:B------:R-:W4:Y:S04]  /*14360*/  LDL.LU R240, [R1+0x19c] ;  /* 0x00019c0001f07983 */ /* 0x000f280000300800 */
[----:B------:R-:W4:Y:S04]  /*14370*/  LDL.LU R241, [R1+0x170] ;  /* 0x0001700001f17983 */ /* 0x000f280000300800 */
[----:B------:R0:W-:Y:S04]  /*14380*/  STL [R1+0x1b4], R12 ;  /* 0x0001b40c01007387 */ /* 0x0001e80000100800 */
        /* <DEDUP_REMOVED lines=15> */
[----:B------:R-:W4:Y:S01]  /*14480*/  LDL.LU R7, [R1+0x130] ;  /* 0x0001300001077983 */ /* 0x000f220000300800 */
[----:B--2---:R-:W-:-:S05]  /*14490*/  IADD3.X R14, R14, UR5, RZ, P6, !PT ;  /* 0x000000050e0e7c10 */ /* 0x004fca000b7fe4ff */
[----:B------:R2:W-:Y:S04]  /*144a0*/  STL [R1+0x1ac], R14 ;  /* 0x0001ac0e01007387 */ /* 0x0005e80000100800 */
[----:B------:R-:W2:Y:S04]  /*144b0*/  LDL.LU R8, [R1+0x154] ;  /* 0x0001540001087983 */ /* 0x000ea80000300800 */
[----:B------:R-:W2:Y:S04]  /*144c0*/  LDL.LU R9, [R1+0x14c] ;  /* 0x00014c0001097983 */ /* 0x000ea80000300800 */
[----:B-1----:R-:W2:Y:S01]  /*144d0*/  LDL.LU R10, [R1+0x120] ;  /* 0x00012000010a7983 */ /* 0x002ea20000300800 */
[----:B---3--:R-:W-:-:S05]  /*144e0*/  IADD3 R15, P6, R15, UR8, RZ ;  /* 0x000000080f0f7c10 */ /* 0x008fca000ffde0ff */
[----:B------:R1:W-:Y:S04]  /*144f0*/  STL [R1+0x180], R15 ;  /* 0x0001800f01007387 */ /* 0x0003e80000100800 */
[----:B0-----:R-:W3:Y:S04]  /*14500*/  LDL.LU R11, [R1+0x118] ;  /* 0x00011800010b7983 */ /* 0x001ee80000300800 */
[----:B------:R-:W3:Y:S04]  /*14510*/  LDL.LU R12, [R1+0x13c] ;  /* 0x00013c00010c7983 */ /* 0x000ee80000300800 */
[----:B------:R-:W3:Y:S01]  /*14520*/  LDL.LU R13, [R1+0x110] ;  /* 0x00011000010d7983 */ /* 0x000ee20000300800 */
[----:B----4-:R-:W-:-:S05]  /*14530*/  IADD3.X R2, R2, UR5, RZ, P1, !PT ;  /* 0x0000000502027c10 */ /* 0x010fca0008ffe4ff */
[----:B------:R0:W-:Y:S04]  /*14540*/  STL [R1+0x1a4], R2 ;  /* 0x0001a40201007387 */ /* 0x0001e80000100800 */
[----:B--2---:R-:W2:Y:S04]  /*14550*/  LDL.LU R14, [R1+0x134] ;  /* 0x00013400010e7983 */ /* 0x004ea80000300800 */
[----:B-1----:R-:W4:Y:S04]  /*14560*/  LDL.LU R15, [R1+0x108] ;  /* 0x00010800010f7983 */ /* 0x002f280000300800 */
[----:B0-----:R-:W4:Y:S01]  /*14570*/  LDL.LU R2, [R1+0x124] ;  /* 0x0001240001027983 */ /* 0x001f220000300800 */
[----:B------:R-:W-:-:S05]  /*14580*/  IADD3 R3, P1, R3, UR8, RZ ;  /* 0x0000000803037c10 */ /* 0x000fca000ff3e0ff */
[----:B------:R0:W-:Y:S01]  /*14590*/  STL [R1+0x178], R3 ;  /* 0x0001780301007387 */ /* 0x0001e20000100800 */
[----:B------:R-:W-:Y:S02]  /*145a0*/  IADD3.X R240, R240, UR5, RZ, P2, !PT ;  /* 0x00000005f0f07c10 */ /* 0x000fe400097fe4ff */
[----:B------:R-:W-:Y:S01]  /*145b0*/  IADD3 R241, P2, R241, UR8, RZ ;  /* 0x00000008f1f17c10 */ /* 0x000fe2000ff5e0ff */
[----:B0-----:R-:W4:Y:S01]  /*145c0*/  LDL.LU R3, [R1+0x11c] ;  /* 0x00011c0001037983 */ /* 0x001f220000300800 */
[----:B------:R-:W-:-:S03]  /*145d0*/  IADD3.X R242, R242, UR5, RZ, P3, !PT ;  /* 0x00000005f2f27c10 */ /* 0x000fc60009ffe4ff */
[----:B------:R-:W-:Y:S04]  /*145e0*/  STL [R1+0x19c], R240 ;  /* 0x00019cf001007387 */ /* 0x000fe80000100800 */
        /* <DEDUP_REMOVED lines=24> */
[----:B------:R-:W-:-:S03]  /*14770*/  IADD3 R5, P3, R5, UR8, RZ ;  /* 0x0000000805057c10 */ /* 0x000fc6000ff7e0ff */
[----:B------:R-:W-:Y:S01]  /*14780*/  STL [R1+0x16c], R252 ;  /* 0x00016cfc01007387 */ /* 0x000fe20000100800 */
[----:B------:R-:W-:-:S03]  /*14790*/  IADD3.X R6, R6, UR5, RZ, P4, !PT ;  /* 0x0000000506067c10 */ /* 0x000fc6000a7fe4ff */
[----:B0-----:R-:W4:Y:S01]  /*147a0*/  LDL.LU R17, [R1+0x738] ;  /* 0x0007380001117983 */ /* 0x001f220000300800 */
[----:B------:R-:W-:-:S03]  /*147b0*/  IADD3 R7, P4, R7, UR8, RZ ;  /* 0x0000000807077c10 */ /* 0x000fc6000ff9e0ff */
[----:B------:R-:W-:Y:S04]  /*147c0*/  STL [R1+0x140], R4 ;  /* 0x0001400401007387 */ /* 0x000fe80000100800 */
[----:B------:R-:W-:Y:S04]  /*147d0*/  STL [R1+0x138], R5 ;  /* 0x0001380501007387 */ /* 0x000fe80000100800 */
[----:B------:R-:W-:Y:S01]  /*147e0*/  STL [R1+0x15c], R6 ;  /* 0x00015c0601007387 */ /* 0x000fe20000100800 */
[----:B------:R-:W-:Y:S02]  /*147f0*/  IADD3.X R8, R8, UR5, RZ, P5, !PT ;  /* 0x0000000508087c10 */ /* 0x000fe4000affe4ff */
[----:B------:R-:W-:-:S05]  /*14800*/  IADD3 R16, P5, R16, UR8, RZ ;  /* 0x0000000810107c10 */ /* 0x000fca000ffbe0ff */
[----:B------:R0:W-:Y:S04]  /*14810*/  STL [R1+0x128], R16 ;  /* 0x0001281001007387 */ /* 0x0001e80000100800 */
[----:B------:R-:W-:Y:S04]  /*14820*/  STL [R1+0x130], R7 ;  /* 0x0001300701007387 */ /* 0x000fe80000100800 */
[----:B0-----:R-:W4:Y:S01]  /*14830*/  LDL.LU R16, [R1+0x734] ;  /* 0x0007340001107983 */ /* 0x001f220000300800 */
[----:B------:R-:W-:Y:S01]  /*14840*/  WARPGROUP.ARRIVE ;  /* 0x00000000000079c5 */ /* 0x000fe20000000000 */
[----:B------:R-:W-:Y:S01]  /*14850*/  UMOV UR34, UR42 ;  /* 0x0000002a00227c82 */ /* 0x000fe20008000000 */
[----:B------:R-:W-:-:S04]  /*14860*/  UMOV UR35, UR43 ;  /* 0x0000002b00237c82 */ /* 0x000fc80008000000 */
[----:B------:R-:W-:Y:S01]  /*14870*/  QGMMA.64x128x32.F32.E5M2.E5M2 R152, gdesc[UR32], R152, gsb0 ;  /* 0x01e00000209879f3 */ /* 0x000fe20008003898 */
[----:B------:R-:W-:Y:S02]  /*14880*/  IADD3.X R18, R18, UR5, RZ, P1, !PT ;  /* 0x0000000512127c10 */ /* 0x000fe40008ffe4ff */
[----:B------:R-:W-:Y:S01]  /*14890*/  IADD3.X R9, R9, UR5, RZ, P6, !PT ;  /* 0x0000000509097c10 */ /* 0x000fe2000b7fe4ff */
[----:B------:R-:W-:Y:S01]  /*148a0*/  STL [R1+0x154], R8 ;  /* 0x0001540801007387 */ /* 0x000fe20000100800 */
[----:B------:R-:W-:-:S03]  /*148b0*/  IADD3 R10, P6, R10, UR8, RZ ;  /* 0x000000080a0a7c10 */ /* 0x000fc6000ffde0ff */
[----:B------:R0:W-:Y:S04]  /*148c0*/  STL [R1+0x144], R18 ;  /* 0x0001441201007387 */ /* 0x0001e80000100800 */
[----:B------:R-:W-:Y:S01]  /*148d0*/  STL [R1+0x14c], R9 ;  /* 0x00014c0901007387 */ /* 0x000fe20000100800 */
[----:B---3--:R-:W-:-:S03]  /*148e0*/  IADD3 R11, P1, R11, UR8, RZ ;  /* 0x000000080b0b7c10 */ /* 0x008fc6000ff3e0ff */
[----:B0-----:R-:W3:Y:S01]  /*148f0*/  LDL.LU R18, [R1+0x730] ;  /* 0x0007300001127983 */ /* 0x001ee20000300800 */
[----:B------:R-:W-:-:S03]  /*14900*/  IADD3.X R12, R12, UR5, RZ, P2, !PT ;  /* 0x000000050c0c7c10 */ /* 0x000fc600097fe4ff */
[----:B------:R-:W-:Y:S01]  /*14910*/  STL [R1+0x120], R10 ;  /* 0x0001200a01007387 */ /* 0x000fe20000100800 */
[----:B------:R-:W-:-:S03]  /*14920*/  IADD3 R13, P2, R13, UR8, RZ ;  /* 0x000000080d0d7c10 */ /* 0x000fc6000ff5e0ff */
[----:B------:R-:W-:Y:S04]  /*14930*/  STL [R1+0x118], R11 ;  /* 0x0001180b01007387 */ /* 0x000fe80000100800 */
[----:B------:R-:W-:Y:S04]  /*14940*/  STL [R1+0x13c], R12 ;  /* 0x00013c0c01007387 */ /* 0x000fe80000100800 */
[----:B------:R-:W-:Y:S01]  /*14950*/  STL [R1+0x110], R13 ;  /* 0x0001100d01007387 */ /* 0x000fe20000100800 */
[----:B--2---:R-:W-:Y:S01]  /*14960*/  IADD3.X R14, R14, UR5, RZ, P3, !PT ;  /* 0x000000050e0e7c10 */ /* 0x004fe20009ffe4ff */
[----:B------:R-:W-:Y:S01]  /*14970*/  UMOV UR30, UR38 ;  /* 0x00000026001e7c82 */ /* 0x000fe20008000000 */
[----:B------:R-:W-:Y:S01]  /*14980*/  UMOV UR31, UR39 ;  /* 0x00000027001f7c82 */ /* 0x000fe20008000000 */
[----:B------:R-:W-:-:S02]  /*14990*/  WARPGROUP.DEPBAR.LE gsb0, 0x0 ;  /* 0x00008000000079c5 */ /* 0x000fc40000010000 */
[----:B------:R-:W-:-:S06]  /*149a0*/  WARPGROUP.ARRIVE ;  /* 0x00000000000079c5 */ /* 0x000fcc0000000000 */
[----:B------:R-:W-:Y:S01]  /*149b0*/  QGMMA.64x128x32.F32.E5M2.E5M2 R152, gdesc[UR28], R152, gsb0 ;  /* 0x01e000001c9879f3 */ /* 0x000fe20008003898 */
[----:B----4-:R-:W-:-:S05]  /*149c0*/  IADD3.X R16, R16, UR5, RZ, P4, !PT ;  /* 0x0000000510107c10 */ /* 0x010fca000a7fe4ff */
[----:B------:R0:W-:Y:S04]  /*149d0*/  STL [R1+0x12c], R16 ;  /* 0x00012c1001007387 */ /* 0x0001e80000100800 */
[----:B------:R-:W-:Y:S04]  /*149e0*/  STL [R1+0x134], R14 ;  /* 0x0001340e01007387 */ /* 0x000fe80000100800 */
[----:B0-----:R-:W2:Y:S01]  /*149f0*/  LDL.LU R16, [R1+0x72c] ;  /* 0x00072c0001107983 */ /* 0x001ea20000300800 */
[----:B------:R-:W-:Y:S02]  /*14a00*/  WARPGROUP.DEPBAR.LE gsb0, 0x0 ;  /* 0x00008000000079c5 */ /* 0x000fe40000010000 */
[----:B------:R-:W-:Y:S01]  /*14a10*/  WARPGROUP.ARRIVE ;  /* 0x00000000000079c5 */ /* 0x000fe20000000000 */
[----:B------:R-:W-:Y:S01]  /*14a20*/  UMOV UR26, UR42 ;  /* 0x0000002a001a7c82 */ /* 0x000fe20008000000 */
[----:B------:R-:W-:-:S04]  /*14a30*/  UMOV UR27, UR43 ;  /* 0x0000002b001b7c82 */ /* 0x000fc80008000000 */
[----:B------:R-:W-:Y:S01]  /*14a40*/  QGMMA.64x128x32.F32.E5M2.E5M2 R88, gdesc[UR24], R88, gsb0 ;  /* 0x01e00000185879f3 */ /* 0x000fe20008003858 */
[----:B------:R-:W-:Y:S01]  /*14a50*/  UMOV UR22, UR38 ;  /* 0x0000002600167c82 */ /* 0x000fe20008000000 */
[----:B------:R-:W-:Y:S01]  /*14a60*/  UMOV UR23, UR39 ;  /* 0x0000002700177c82 */ /* 0x000fe20008000000 */
[----:B------:R-:W-:Y:S02]  /*14a70*/  IADD3 R15, P3, R15, UR8, RZ ;  /* 0x000000080f0f7c10 */ /* 0x000fe4000ff7e0ff */
[----:B---3--:R-:W-:Y:S02]  /*14a80*/  IADD3.X R18, R18, UR5, RZ, P1, !PT ;  /* 0x0000000512127c10 */ /* 0x008fe40008ffe4ff */
[----:B------:R-:W-:Y:S01]  /*14a90*/  IADD3.X R2, R2, UR5, RZ, P5, !PT ;  /* 0x0000000502027c10 */ /* 0x000fe2000affe4ff */
[----:B------:R-:W-:Y:S01]  /*14aa0*/  STL [R1+0x108], R15 ;  /* 0x0001080f01007387 */ /* 0x000fe20000100800 */
[----:B------:R-:W-:Y:S02]  /*14ab0*/  IADD3.X R3, R3, UR5, RZ, P6, !PT ;  /* 0x0000000503037c10 */ /* 0x000fe4000b7fe4ff */
[----:B------:R-:W-:Y:S01]  /*14ac0*/  IADD3.X R17, R17, UR5, RZ, P2, !PT ;  /* 0x0000000511117c10 */ /* 0x000fe200097fe4ff */
[----:B------:R0:W-:Y:S04]  /*14ad0*/  STL [R1+0x114], R18 ;  /* 0x0001141201007387 */ /* 0x0001e80000100800 */
[----:B------:R-:W-:Y:S04]  /*14ae0*/  STL [R1+0x124], R2 ;  /* 0x0001240201007387 */ /* 0x000fe80000100800 */
[----:B0-----:R0:W5:Y:S04]  /*14af0*/  LDL.LU R18, [R1+0x728] ;  /* 0x0007280001127983 */ /* 0x0011680000300800 */
[----:B------:R-:W-:Y:S04]  /*14b00*/  STL [R1+0x11c], R3 ;  /* 0x00011c0301007387 */ /* 0x000fe80000100800 */
[----:B------:R1:W-:Y:S04]  /*14b10*/  STL [R1+0x10c], R17 ;  /* 0x00010c1101007387 */ /* 0x0003e80000100800 */
[----:B-1----:R0:W5:Y:S01]  /*14b20*/  LDL.LU R17, [R1+0x724] ;  /* 0x0007240001117983 */ /* 0x0021620000300800 */
[----:B------:R-:W-:-:S02]  /*14b30*/  WARPGROUP.DEPBAR.LE gsb0, 0x0 ;  /* 0x00008000000079c5 */ /* 0x000fc40000010000 */
[----:B------:R-:W-:-:S06]  /*14b40*/  WARPGROUP.ARRIVE ;  /* 0x00000000000079c5 */ /* 0x000fcc0000000000 */
[----:B------:R-:W-:Y:S01]  /*14b50*/  QGMMA.64x128x32.F32.E5M2.E5M2 R88, gdesc[UR20], R88, gsb0 ;  /* 0x01e00000145879f3 */ /* 0x000fe20008003858 */
[----:B------:R-:W-:Y:S01]  /*14b60*/  UMOV UR18, UR42 ;  /* 0x0000002a00127c82 */ /* 0x000fe20008000000 */
[----:B------:R-:W-:Y:S01]  /*14b70*/  UMOV UR19, UR43 ;  /* 0x0000002b00137c82 */ /* 0x000fe20008000000 */
[----:B--2---:R-:W-:-:S05]  /*14b80*/  IADD3.X R16, R16, UR5, RZ, P3, !PT ;  /* 0x0000000510107c10 */ /* 0x004fca0009ffe4ff */
[----:B------:R1:W-:Y:S04]  /*14b90*/  STL [R1+0x104], R16 ;  /* 0x0001041001007387 */ /* 0x0003e80000100800 */
[----:B-1----:R0:W5:Y:S01]  /*14ba0*/  LDL.LU R16, [R1+0x720] ;  /* 0x0007200001107983 */ /* 0x0021620000300800 */
[----:B------:R-:W-:Y:S02]  /*14bb0*/  WARPGROUP.DEPBAR.LE gsb0, 0x0 ;  /* 0x00008000000079c5 */ /* 0x000fe40000010000 */
[----:B------:R-:W-:-:S06]  /*14bc0*/  WARPGROUP.ARRIVE ;  /* 0x00000000000079c5 */ /* 0x000fcc0000000000 */
[----:B------:R-:W-:Y:S01]  /*14bd0*/  QGMMA.64x128x32.F32.E5M2.E5M2 R24, gdesc[UR16], R24, gsb0 ;  /* 0x01e00000101879f3 */ /* 0x000fe20008003818 */
[----:B------:R-:W-:Y:S01]  /*14be0*/  UMOV UR14, UR38 ;  /* 0x00000026000e7c82 */ /* 0x000fe20008000000 */
[----:B------:R-:W-:Y:S01]  /*14bf0*/  UMOV UR15, UR39 ;  /* 0x00000027000f7c82 */ /* 0x000fe20008000000 */
[----:B------:R-:W-:Y:S02]  /*14c00*/  WARPGROUP.DEPBAR.LE gsb0, 0x0 ;  /* 0x00008000000079c5 */ /* 0x000fe40000010000 */
[----:B------:R-:W-:-:S07]  /*14c10*/  WARPGROUP.ARRIVE ;  /* 0x00000000000079c5 */ /* 0x000fce0000000000 */
[----:B------:R-:W-:Y:S03]  /*14c20*/  QGMMA.64x128x32.F32.E5M2.E5M2 R24, gdesc[UR12], R24, gsb0 ;  /* 0x01e000000c1879f3 */ /* 0x000fe60008003818 */
[----:B------:R-:W-:Y:S02]  /*14c30*/  WARPGROUP.DEPBAR.LE gsb0, 0x0 ;  /* 0x00008000000079c5 */ /* 0x000fe40000010000 */
[----:B0-----:R-:W-:Y:S05]  /*14c40*/  @P0 BRA `(.L_x_2) ;  /* 0xffffff4000300947 */ /* 0x001fea000383ffff */
.L_x_1:
[----:B------:R1:W-:Y:S01]  /*14c50*/  STL [R1+0x738], R84 ;  /* 0x0007385401007387 */ /* 0x0003e20000100800 */
[----:B------:R-:W-:Y:S01]  /*14c60*/  F2FP.SATFINITE.E5M2.F32.PACK_AB_MERGE_C R114, R115, R114, RZ ;  /* 0x000000727372723e */ /* 0x000fe200048060ff */
[----:B------:R-:W-:Y:S01]  /*14c70*/  ULDC.64 UR24, c[0x0][0x228] ;  /* 0x00008a0000187ab9 */ /* 0x000fe20000000a00 */
[----:B------:R-:W-:Y:S01]  /*14c80*/  F2FP.SATFINITE.E5M2.F32.PACK_AB_MERGE_C R88, R89, R88, RZ ;  /* 0x000000585958723e */ /* 0x000fe200048060ff */
[----:B------:R-:W2:Y:S01]  /*14c90*/  LDL.LU R6, [R1+0x4] ;  /* 0x0000040001067983 */ /* 0x000ea20000300800 */
[----:B------:R-:W-:Y:S01]  /*14ca0*/  F2FP.SATFINITE.E5M2.F32.PACK_AB_MERGE_C R118, R119, R118, RZ ;  /* 0x000000767776723e */ /* 0x000fe200048060ff */
[----:B------:R-:W-:Y:S01]  /*14cb0*/  ULDC UR4, c[0x0][0x22c] ;  /* 0x00008b0000047ab9 */ /* 0x000fe20000000800 */
[----:B------:R-:W-:Y:S01]  /*14cc0*/  F2FP.SATFINITE.E5M2.F32.PACK_AB_MERGE_C R100, R101, R100, RZ ;  /* 0x000000646564723e */ /* 0x000fe200048060ff */
[----:B------:R-:W-:Y:S01]  /*14cd0*/  ULDC.64 UR26, c[0x0][0x228] ;  /* 0x00008a00001a7ab9 */ /* 0x000fe20000000a00 */
[----:B------:R-:W-:Y:S01]  /*14ce0*/  F2FP.SATFINITE.E5M2.F32.PACK_AB_MERGE_C R116, R117, R116, RZ ;  /* 0x000000747574723e */ /* 0x000fe200048060ff */
[----:B-1----:R-:W2:Y:S01]  /*14cf0*/  LDL.LU R84, [R1] ;  /* 0x0000000001547983 */ /* 0x002ea20000300800 */
[----:B------:R-:W-:Y:S01]  /*14d00*/  F2FP.SATFINITE.E5M2.F32.PACK_AB_MERGE_C R90, R91, R90, RZ ;  /* 0x0000005a5b5a723e */ /* 0x000fe200048060ff */
[----:B------:R-:W-:Y:S01]  /*14d10*/  ULDC UR8, c[0x0][0x248] ;  /* 0x0000920000087ab9 */ /* 0x000fe20000000800 */
[----:B------:R-:W-:Y:S01]  /*14d20*/  F2FP.SATFINITE.E5M2.F32.PACK_AB_MERGE_C R120, R121, R120, RZ ;  /* 0x000000787978723e */ /* 0x000fe200048060ff */
[----:B------:R1:W-:Y:S01]  /*14d30*/  STL [R1+0x734], R85 ;  /* 0x0007345501007387 */ /* 0x0003e20000100800 */
[----:B------:R-:W-:Y:S01]  /*14d40*/  F2FP.SATFINITE.E5M2.F32.PACK_AB_MERGE_C R152, R153, R152, RZ ;  /* 0x000000989998723e */ /* 0x000fe200048060ff */
[----:B------:R-:W-:Y:S01]  /*14d50*/  ULDC.64 UR10, c[0x0][0x228] ;  /* 0x00008a00000a7ab9 */ /* 0x000fe20000000a00 */
[----:B------:R-:W-:Y:S01]  /*14d60*/  F2FP.SATFINITE.E5M2.F32.PACK_AB_MERGE_C R110, R111, R110, RZ ;  /* 0x0000006e6f6e723e */ /* 0x000fe200048060ff */
[----:B------:R-:W-:Y:S01]  /*14d70*/  ULDC.64 UR14, c[0x0][0x228] ;  /* 0x00008a00000e7ab9 */ /* 0x000fe20000000a00 */
[----:B------:R-:W-:Y:S01]  /*14d80*/  F2FP.SATFINITE.E5M2.F32.PACK_AB_MERGE_C R112, R113, R112, RZ ;  /* 0x000000707170723e */ /* 0x000fe200048060ff */
[----:B------:R-:W-:Y:S01]  /*14d90*/  ULDC.64 UR12, c[0x0][0x228] ;  /* 0x00008a00000c7ab9 */ /* 0x000fe20000000a00 */
[----:B------:R-:W-:Y:S01]  /*14da0*/  F2FP.SATFINITE.E5M2.F32.PACK_AB_MERGE_C R154, R155, R154, RZ ;  /* 0x0000009a9b9a723e */ /* 0x000fe200048060ff */
[----:B------:R-:W-:Y:S01]  /*14db0*/  ULDC.64 UR18, c[0x0][0x228] ;  /* 0x00008a0000127ab9 */ /* 0x000fe20000000a00 */
[----:B------:R-:W-:Y:S01]  /*14dc0*/  F2FP.SATFINITE.E5M2.F32.PACK_AB_MERGE_C R92, R93, R92, RZ ;  /* 0x0000005c5d5c723e */ /* 0x000fe200048060ff */
[----:B-1----:R-:W3:Y:S01]  /*14dd0*/  LDL.LU R85, [R1+0x8] ;  /* 0x0000080001557983 */ /* 0x002ee20000300800 */
[----:B------:R-:W-:Y:S01]  /*14de0*/  F2FP.SATFINITE.E5M2.F32.PACK_AB_MERGE_C R94, R95, R94, RZ ;  /* 0x0000005e5f5e723e */ /* 0x000fe200048060ff */
[----:B------:R-:W-:Y:S01]  /*14df0*/  ULDC.64 UR16, c[0x0][0x228] ;  /* 0x00008a0000107ab9 */ /* 0x000fe20000000a00 */
[----:B------:R-:W-:Y:S01]  /*14e00*/  F2FP.SATFINITE.E5M2.F32.PACK_AB_MERGE_C R96, R97, R96, RZ ;  /* 0x000000606160723e */ /* 0x000fe200048060ff */
[----:B------:R-:W3:Y:S01]  /*14e10*/  LDL.LU R4, [R1+0xc] ;  /* 0x00000c0001047983 */ /* 0x000ee20000300800 */
[----:B------:R-:W-:Y:S01]  /*14e20*/  F2FP.SATFINITE.E5M2.F32.PACK_AB_MERGE_C R156, R157, R156, RZ ;  /* 0x0000009c9d9c723e */ /* 0x000fe200048060ff */
[----:B------:R-:W-:Y:S01]  /*14e30*/  ULDC.64 UR22, c[0x0][0x228] ;  /* 0x00008a0000167ab9 */ /* 0x000fe20000000a00 */
[----:B------:R-:W-:Y:S01]  /*14e40*/  F2FP.SATFINITE.E5M2.F32.PACK_AB_MERGE_C R158, R159, R158, RZ ;  /* 0x0000009e9f9e723e */ /* 0x000fe200048060ff */
[----:B------:R1:W-:Y:S01]  /*14e50*/  STL [R1+0x730], R86 ;  /* 0x0007305601007387 */ /* 0x0003e20000100800 */
[----:B------:R-:W-:Y:S01]  /*14e60*/  F2FP.SATFINITE.E5M2.F32.PACK_AB_MERGE_C R98, R99, R98, RZ ;  /* 0x000000626362723e */ /* 0x000fe200048060ff */
[----:B------:R-:W-:-:S02]  /*14e70*/  ULDC.64 UR20, c[0x0][0x228] ;  /* 0x00008a0000147ab9 */ /* 0x000fc40000000a00 */
[----:B-1----:R-:W4:Y:S04]  /*14e80*/  LDL.LU R86, [R1+0x10] ;  /* 0x0000100001567983 */ /* 0x002f280000300800 */
[----:B------:R-:W4:Y:S04]  /*14e90*/  LDL.LU R2, [R1+0x14] ;  /* 0x0000140001027983 */ /* 0x000f280000300800 */
[----:B------:R1:W-:Y:S04]  /*14ea0*/  STL [R1+0x72c], R87 ;  /* 0x00072c5701007387 */ /* 0x0003e80000100800 */
[----:B-1----:R-:W4:Y:S04]  /*14eb0*/  LDL.LU R87, [R1+0x18] ;  /* 0x0000180001577983 */ /* 0x002f280000300800 */
[----:B0-----:R-:W4:Y:S04]  /*14ec0*/  LDL.LU R0, [R1+0x1c] ;  /* 0x00001c0001007983 */ /* 0x001f280000300800 */
[----:B-----5:R0:W-:Y:S04]  /*14ed0*/  STL [R1+0x728], R16 ;  /* 0x0007281001007387 */ /* 0x0201e80000100800 */
[----:B0-----:R-:W4:Y:S04]  /*14ee0*/  LDL.LU R16, [R1+0x20] ;  /* 0x0000200001107983 */ /* 0x001f280000300800 */
[----:B------:R-:W4:Y:S04]  /*14ef0*/  LDL.LU R3, [R1+0x24] ;  /* 0x0000240001037983 */ /* 0x000f280000300800 */
[----:B------:R0:W-:Y:S04]  /*14f00*/  STL [R1+0x724], R17 ;  /* 0x0007241101007387 */ /* 0x0001e80000100800 */
[----:B0-----:R-:W4:Y:S04]  /*14f10*/  LDL.LU R17, [R1+0x28] ;  /* 0x0000280001117983 */ /* 0x001f280000300800 */
[----:B------:R-:W4:Y:S04]  /*14f20*/  LDL.LU R5, [R1+0x2c] ;  /* 0x00002c0001057983 */ /* 0x000f280000300800 */
[----:B------:R0:W-:Y:S04]  /*14f30*/  STL [R1+0x720], R18 ;  /* 0x0007201201007387 */ /* 0x0001e80000100800 */
[----:B0-----:R-:W4:Y:S04]  /*14f40*/  LDL.LU R18, [R1+0x30] ;  /* 0x0000300001127983 */ /* 0x001f280000300800 */
        /* <DEDUP_REMOVED lines=51> */
[----:B--2---:R-:W-:-:S03]  /*15280*/  F2FP.SATFINITE.E5M2.F32.PACK_AB_MERGE_C R6, R6, R84, RZ ;  /* 0x000000540606723e */ /* 0x004fc600048060ff */
[----:B------:R-:W2:Y:S01]  /*15290*/  LDL.LU R84, [R1+0x738] ;  /* 0x0007380001547983 */ /* 0x000ea20000300800 */
[----:B---3--:R-:W-:-:S03]  /*152a0*/  F2FP.SATFINITE.E5M2.F32.PACK_AB_MERGE_C R4, R4, R85, RZ ;  /* 0x000000550404723e */ /* 0x008fc600048060ff */
[----:B------:R-:W2:Y:S01]  /*152b0*/  LDL.LU R85, [R1+0x734] ;  /* 0x0007340001557983 */ /* 0x000ea20000300800 */
[----:B----4-:R-:W-:-:S03]  /*152c0*/  F2FP.SATFINITE.E5M2.F32.PACK_AB_MERGE_C R2, R2, R86, RZ ;  /* 0x000000560202723e */ /* 0x010fc600048060ff */
[----:B------:R-:W3:Y:S01]  /*152d0*/  LDL.LU R86, [R1+0x730] ;  /* 0x0007300001567983 */ /* 0x000ee20000300800 */
[----:B------:R-:W-:-:S03]  /*152e0*/  F2FP.SATFINITE.E5M2.F32.PACK_AB_MERGE_C R0, R0, R87, RZ ;  /* 0x000000570000723e */ /* 0x000fc600048060ff */
[----:B------:R-:W3:Y:S01]  /*152f0*/  LDL.LU R87, [R1+0x72c] ;  /* 0x00072c0001577983 */ /* 0x000ee20000300800 */
[----:B------:R-:W-:-:S03]  /*15300*/  F2FP.SATFINITE.E5M2.F32.PACK_AB_MERGE_C R3, R3, R16, RZ ;  /* 0x000000100303723e */ /* 0x000fc600048060ff */
[----:B------:R-:W4:Y:S01]  /*15310*/  LDL.LU R16, [R1+0x728] ;  /* 0x0007280001107983 */ /* 0x000f220000300800 */
[----:B------:R-:W-:-:S03]  /*15320*/  F2FP.SATFINITE.E5M2.F32.PACK_AB_MERGE_C R5, R5, R17, RZ ;  /* 0x000000110505723e */ /* 0x000fc600048060ff */
[----:B------:R-:W2:Y:S01]  /*15330*/  LDL.LU R17, [R1+0x724] ;  /* 0x0007240001117983 */ /* 0x000ea20000300800 */
[----:B------:R-:W-:-:S03]  /*15340*/  F2FP.SATFINITE.E5M2.F32.PACK_AB_MERGE_C R7, R7, R18, RZ ;  /* 0x000000120707723e */ /* 0x000fc600048060ff */
[----:B------:R-:W2:Y:S01]  /*15350*/  LDL.LU R18, [R1+0x720] ;  /* 0x0007200001127983 */ /* 0x000ea20000300800 */
[----:B------:R-:W-:Y:S02]  /*15360*/  F2FP.SATFINITE.E5M2.F32.PACK_AB_MERGE_C R115, R25, R24, RZ ;  /* 0x000000181973723e */ /* 0x000fe400048060ff */
[----:B------:R-:W-:Y:S02]  /*15370*/  F2FP.SATFINITE.E5M2.F32.PACK_AB_MERGE_C R119, R29, R28, RZ ;  /* 0x0000001c1d77723e */ /* 0x000fe400048060ff */
[----:B------:R-:W-:Y:S02]  /*15380*/  F2FP.SATFINITE.E5M2.F32.PACK_AB_MERGE_C R101, R37, R36, RZ ;  /* 0x000000242565723e */ /* 0x000fe400048060ff */
[----:B------:R-:W-:Y:S02]  /*15390*/  F2FP.SATFINITE.E5M2.F32.PACK_AB_MERGE_C R117, R27, R26, RZ ;  /* 0x0000001a1b75723e */ /* 0x000fe400048060ff */
[----:B------:R-:W-:Y:S02]  /*153a0*/  F2FP.SATFINITE.E5M2.F32.PACK_AB_MERGE_C R121, R31, R30, RZ ;  /* 0x0000001e1f79723e */ /* 0x000fe400048060ff */
[----:B------:R-:W-:-:S02]  /*153b0*/  F2FP.SATFINITE.E5M2.F32.PACK_AB_MERGE_C R113, R35, R34, RZ ;  /* 0x000000222371723e */ /* 0x000fc400048060ff */
[----:B------:R-:W-:Y:S02]  /*153c0*/  F2FP.SATFINITE.E5M2.F32.PACK_AB_MERGE_C R111, R39, R38, RZ ;  /* 0x00000026276f723e */ /* 0x000fe400048060ff */
[----:B------:R-:W-:Y:S02]  /*153d0*/  LOP3.LUT R152, R152, 0xffff, RZ, 0xc0, !PT ;  /* 0x0000ffff98987812 */ /* 0x000fe400078ec0ff */
[----:B------:R-:W-:Y:S02]  /*153e0*/  LOP3.LUT R154, R154, 0xffff, RZ, 0xc0, !PT ;  /* 0x0000ffff9a9a7812 */ /* 0x000fe400078ec0ff */
[----:B------:R-:W-:Y:S02]  /*153f0*/  F2FP.SATFINITE.E5M2.F32.PACK_AB_MERGE_C R97, R45, R44, RZ ;  /* 0x0000002c2d61723e */ /* 0x000fe400048060ff */
[----:B------:R-:W-:Y:S02]  /*15400*/  LOP3.LUT R156, R156, 0xffff, RZ, 0xc0, !PT ;  /* 0x0000ffff9c9c7812 */ /* 0x000fe400078ec0ff */
[----:B------:R-:W-:-:S02]  /*15410*/  LOP3.LUT R158, R158, 0xffff, RZ, 0xc0, !PT ;  /* 0x0000ffff9e9e7812 */ /* 0x000fc400078ec0ff */
[----:B------:R-:W-:Y:S02]  /*15420*/  F2FP.SATFINITE.E5M2.F32.PACK_AB_MERGE_C R99, R47, R46, RZ ;  /* 0x0000002e2f63723e */ /* 0x000fe400048060ff */
[----:B------:R-:W-:Y:S02]  /*15430*/  F2FP.SATFINITE.E5M2.F32.PACK_AB_MERGE_C R162, R163, R162, RZ ;  /* 0x000000a2a3a2723e */ /* 0x000fe400048060ff */
[----:B------:R-:W-:Y:S02]  /*15440*/  F2FP.SATFINITE.E5M2.F32.PACK_AB_MERGE_C R160, R161, R160, RZ ;  /* 0x000000a0a1a0723e */ /* 0x000fe400048060ff */
[----:B------:R-:W-:Y:S02]  /*15450*/  LOP3.LUT R98, R98, 0xffff, RZ, 0xc0, !PT ;  /* 0x0000ffff62627812 */ /* 0x000fe400078ec0ff */
[----:B------:R-:W-:Y:S02]  /*15460*/  F2FP.SATFINITE.E5M2.F32.PACK_AB_MERGE_C R91, R53, R52, RZ ;  /* 0x00000034355b723e */ /* 0x000fe400048060ff */
[----:B------:R-:W-:-:S02]  /*15470*/  LOP3.LUT R96, R96, 0xffff, RZ, 0xc0, !PT ;  /* 0x0000ffff60607812 */ /* 0x000fc400078ec0ff */
[----:B------:R-:W-:Y:S02]  /*15480*/  F2FP.SATFINITE.E5M2.F32.PACK_AB_MERGE_C R8, R8, R23, RZ ;  /* 0x000000170808723e */ /* 0x000fe400048060ff */
[----:B------:R-:W-:Y:S02]  /*15490*/  F2FP.SATFINITE.E5M2.F32.PACK_AB_MERGE_C R102, R103, R102, RZ ;  /* 0x000000666766723e */ /* 0x000fe400048060ff */
[----:B------:R-:W-:Y:S02]  /*154a0*/  F2FP.SATFINITE.E5M2.F32.PACK_AB_MERGE_C R164, R165, R164, RZ ;  /* 0x000000a4a5a4723e */ /* 0x000fe400048060ff */
[----:B------:R-:W-:Y:S02]  /*154b0*/  F2FP.SATFINITE.E5M2.F32.PACK_AB_MERGE_C R104, R105, R104, RZ ;  /* 0x000000686968723e */ /* 0x000fe400048060ff */
[----:B------:R-:W-:Y:S02]  /*154c0*/  F2FP.SATFINITE.E5M2.F32.PACK_AB_MERGE_C R166, R167, R166, RZ ;  /* 0x000000a6a7a6723e */ /* 0x000fe400048060ff */
[----:B------:R-:W-:-:S02]  /*154d0*/  F2FP.SATFINITE.E5M2.F32.PACK_AB_MERGE_C R95, R55, R54, RZ ;  /* 0x00000036375f723e */ /* 0x000fc400048060ff */
[----:B------:R-:W-:Y:S02]  /*154e0*/  LOP3.LUT R100, R100, 0xffff, RZ, 0xc0, !PT ;  /* 0x0000ffff64647812 */ /* 0x000fe400078ec0ff */
[----:B------:R-:W-:Y:S02]  /*154f0*/  F2FP.SATFINITE.E5M2.F32.PACK_AB_MERGE_C R108, R109, R108, RZ ;  /* 0x0000006c6d6c723e */ /* 0x000fe400048060ff */
[----:B------:R-:W-:Y:S02]  /*15500*/  F2FP.SATFINITE.E5M2.F32.PACK_AB_MERGE_C R9, R9, R217, RZ ;  /* 0x000000d90909723e */ /* 0x000fe400048060ff */
[----:B------:R-:W-:Y:S02]  /*15510*/  F2FP.SATFINITE.E5M2.F32.PACK_AB_MERGE_C R10, R10, R22, RZ ;  /* 0x000000160a0a723e */ /* 0x000fe400048060ff */
[----:B------:R-:W-:Y:S02]  /*15520*/  F2FP.SATFINITE.E5M2.F32.PACK_AB_MERGE_C R106, R107, R106, RZ ;  /* 0x0000006a6b6a723e */ /* 0x000fe400048060ff */
[----:B------:R-:W-:-:S02]  /*15530*/  F2FP.SATFINITE.E5M2.F32.PACK_AB_MERGE_C R93, R71, R70, RZ ;  /* 0x00000046475d723e */ /* 0x000fc400048060ff */
[----:B------:R-:W-:Y:S02]  /*15540*/  F2FP.SATFINITE.E5M2.F32.PACK_AB_MERGE_C R12, R12, R252, RZ ;  /* 0x000000fc0c0c723e */ /* 0x000fe400048060ff */
        /* <DEDUP_REMOVED lines=13> */
[----:B------:R-:W-:Y:S02]  /*15620*/  F2FP.SATFINITE.E5M2.F32.PACK_AB_MERGE_C R76, R77, R76, RZ ;  /* 0x0000004c4d4c723e */ /* 0x000fe400048060ff */
[----:B------:R-:W-:Y:S02]  /*15630*/  F2FP.SATFINITE.E5M2.F32.PACK_AB_MERGE_C R15, R15, R249, RZ ;  /* 0x000000f90f0f723e */ /* 0x000fe400048060ff */
[----:B------:R-:W-:Y:S02]  /*15640*/  F2FP.SATFINITE.E5M2.F32.PACK_AB_MERGE_C R19, R19, R248, RZ ;  /* 0x000000f81313723e */ /* 0x000fe400048060ff */
[----:B------:R-:W-:-:S02]  /*15650*/  F2FP.SATFINITE.E5M2.F32.PACK_AB_MERGE_C R80, R81, R80, RZ ;  /* 0x000000505150723e */ /* 0x000fc400048060ff */
[----:B------:R-:W-:Y:S02]  /*15660*/  F2FP.SATFINITE.E5M2.F32.PACK_AB_MERGE_C R180, R181, R180, RZ ;  /* 0x000000b4b5b4723e */ /* 0x000fe400048060ff */
[----:B------:R-:W-:Y:S02]  /*15670*/  F2FP.SATFINITE.E5M2.F32.PACK_AB_MERGE_C R182, R183, R182, RZ ;  /* 0x000000b6b7b6723e */ /* 0x000fe400048060ff */
[----:B------:R-:W-:Y:S02]  /*15680*/  LOP3.LUT R116, R116, 0xffff, RZ, 0xc0, !PT ;  /* 0x0000ffff74747812 */ /* 0x000fe400078ec0ff */
[----:B------:R-:W-:Y:S02]  /*15690*/  F2FP.SATFINITE.E5M2.F32.PACK_AB_MERGE_C R74, R75, R74, RZ ;  /* 0x0000004a4b4a723e */ /* 0x000fe400048060ff */
[----:B------:R-:W-:Y:S02]  /*156a0*/  LOP3.LUT R118, R118, 0xffff, RZ, 0xc0, !PT ;  /* 0x0000ffff76767812 */ /* 0x000fe400078ec0ff */
        /* <DEDUP_REMOVED lines=42> */
[----:B------:R-:W2:Y:S01]  /*15950*/  LDL.LU R228, [R1+0x71c] ;  /* 0x00071c0001e47983 */ /* 0x000ea20000300800 */
[----:B------:R-:W0:Y:S01]  /*15960*/  S2R R25, SR_TID.X ;  /* 0x0000000000197919 */ /* 0x000e220000002100 */
[----:B------:R-:W-:-:S02]  /*15970*/  F2FP.SATFINITE.E5M2.F32.PACK_AB_MERGE_C R29, R33, R32, RZ ;  /* 0x00000020211d723e */ /* 0x000fc400048060ff */
[----:B------:R-:W-:Y:S02]  /*15980*/  LOP3.LUT R32, R6, 0xffff, RZ, 0xc0, !PT ;  /* 0x0000ffff06207812 */ /* 0x000fe400078ec0ff */
[----:B------:R-:W-:Y:S02]  /*15990*/  LOP3.LUT R37, R88, 0xffff, RZ, 0xc0, !PT ;  /* 0x0000ffff58257812 */ /* 0x000fe400078ec0ff */
[----:B------:R-:W-:Y:S02]  /*159a0*/  SHF.R.U32.HI R6, RZ, 0x8, R32 ;  /* 0x00000008ff067819 */ /* 0x000fe40000011620 */
[----:B------:R-:W-:Y:S02]  /*159b0*/  LOP3.LUT R4, R4, 0xffff, RZ, 0xc0, !PT ;  /* 0x0000ffff04047812 */ /* 0x000fe400078ec0ff */
[----:B------:R-:W-:Y:S02]  /*159c0*/  LOP3.LUT R33, R6, 0xffff, RZ, 0xc0, !PT ;  /* 0x0000ffff06217812 */ /* 0x000fe400078ec0ff */
[----:B------:R-:W-:-:S02]  /*159d0*/  F2FP.SATFINITE.E5M2.F32.PACK_AB_MERGE_C R35, R41, R40, RZ ;  /* 0x000000282923723e */ /* 0x000fc400048060ff */
[----:B------:R-:W-:Y:S02]  /*159e0*/  LOP3.LUT R115, R115, 0xffff, RZ, 0xc0, !PT ;  /* 0x0000ffff73737812 */ /* 0x000fe400078ec0ff */
[----:B------:R-:W-:Y:S02]  /*159f0*/  LOP3.LUT R117, R117, 0xffff, RZ, 0xc0, !PT ;  /* 0x0000ffff75757812 */ /* 0x000fe400078ec0ff */
[----:B------:R-:W-:Y:S02]  /*15a00*/  LOP3.LUT R2, R2, 0xffff, RZ, 0xc0, !PT ;  /* 0x0000ffff02027812 */ /* 0x000fe400078ec0ff */
[----:B------:R-:W-:Y:S02]  /*15a10*/  LOP3.LUT R45, R94, 0xffff, RZ, 0xc0, !PT ;  /* 0x0000ffff5e2d7812 */ /* 0x000fe400078ec0ff */
[----:B------:R-:W-:Y:S02]  /*15a20*/  F2FP.SATFINITE.E5M2.F32.PACK_AB_MERGE_C R36, R43, R42, RZ ;  /* 0x0000002a2b24723e */ /* 0x000fe400048060ff */
[----:B------:R-:W-:Y:S01]  /*15a30*/  LOP3.LUT R119, R119, 0xffff, RZ, 0xc0, !PT ;  /* 0x0000ffff77777812 */ /* 0x000fe200078ec0ff */
[----:B----4-:R-:W-:-:S02]  /*15a40*/  VIADD R24, R16, 0x7f ;  /* 0x0000007f10187836 */ /* 0x010fc40000000000 */
[C---:B------:R-:W-:Y:S02]  /*15a50*/  VIADD R27, R16.reuse, 0x1 ;  /* 0x00000001101b7836 */ /* 0x040fe40000000000 */
[----:B------:R-:W-:Y:S01]  /*15a60*/  VIADD R34, R16, 0x2 ;  /* 0x0000000210227836 */ /* 0x000fe20000000000 */
[----:B------:R-:W-:Y:S02]  /*15a70*/  ISETP.GE.AND P0, PT, R24, UR25, PT ;  /* 0x0000001918007c0c */ /* 0x000fe4000bf06270 */
[----:B------:R-:W-:Y:S01]  /*15a80*/  SHF.R.U32.HI R24, RZ, 0x8, R37 ;  /* 0x00000008ff187819 */ /* 0x000fe20000011625 */
[----:B0-----:R-:W-:Y:S01]  /*15a90*/  IMAD.SHL.U32 R30, R25, 0x40, RZ ;  /* 0x00000040191e7824 */ /* 0x001fe200078e00ff */
[----:B------:R-:W-:Y:S02]  /*15aa0*/  ISETP.GE.AND P2, PT, R27, UR4, PT ;  /* 0x000000041b007c0c */ /* 0x000fe4000bf46270 */
[----:B------:R-:W-:Y:S01]  /*15ab0*/  LOP3.LUT R6, R24, 0xffff, RZ, 0xc0, !PT ;  /* 0x0000ffff18067812 */ /* 0x000fe200078ec0ff */
[----:B------:R-:W-:Y:S01]  /*15ac0*/  IMAD.SHL.U32 R27, R25, 0x10, RZ ;  /* 0x00000010191b7824 */ /* 0x000fe200078e00ff */
[----:B------:R-:W-:Y:S01]  /*15ad0*/  LOP3.LUT R31, R30, 0x400, RZ, 0xc0, !PT ;  /* 0x000004001e1f7812 */ /* 0x000fe200078ec0ff */
[----:B------:R-:W-:Y:S01]  /*15ae0*/  ULDC UR4, c[0x0][0x22c] ;  /* 0x00008b0000047ab9 */ /* 0x000fe20000000800 */
[----:B------:R-:W-:-:S02]  /*15af0*/  PRMT R6, R33, 0x3340, R6 ;  /* 0x0000334021067816 */ /* 0x000fc40000000006 */
[----:B------:R-:W-:Y:S02]  /*15b00*/  LOP3.LUT R33, R90, 0xffff, RZ, 0xc0, !PT ;  /* 0x0000ffff5a217812 */ /* 0x000fe400078ec0ff */
[----:B------:R-:W-:Y:S02]  /*15b10*/  SHF.R.U32.HI R24, RZ, 0x8, R4 ;  /* 0x00000008ff187819 */ /* 0x000fe40000011604 */
[----:B------:R-:W-:Y:S02]  /*15b20*/  LOP3.LUT R28, R27, 0xf0, RZ, 0xc0, !PT ;  /* 0x000000f01b1c7812 */ /* 0x000fe400078ec0ff */
[--C-:B------:R-:W-:Y:S02]  /*15b30*/  PRMT R30, R4, 0x3340, R33.reuse ;  /* 0x00003340041e7816 */ /* 0x100fe40000000021 */
[----:B------:R-:W-:Y:S02]  /*15b40*/  SHF.R.U32.HI R33, RZ, 0x8, R33 ;  /* 0x00000008ff217819 */ /* 0x000fe40000011621 */
[----:B------:R-:W-:-:S02]  /*15b50*/  LOP3.LUT R38, R24, 0xffff, RZ, 0xc0, !PT ;  /* 0x0000ffff18267812 */ /* 0x000fc400078ec0ff */
[----:B------:R-:W-:Y:S02]  /*15b60*/  IADD3 R41, R31, UR7, R28 ;  /* 0x000000071f297c10 */ /* 0x000fe4000fffe01c */
[----:B------:R-:W-:Y:S02]  /*15b70*/  LOP3.LUT R33, R33, 0xffff, RZ, 0xc0, !PT ;  /* 0x0000ffff21217812 */ /* 0x000fe400078ec0ff */
[----:B------:R-:W-:Y:S01]  /*15b80*/  ISETP.GE.AND P3, PT, R34, UR4, PT ;  /* 0x0000000422007c0c */ /* 0x000fe2000bf66270 */
[----:B------:R-:W-:Y:S01]  /*15b90*/  ULDC UR4, c[0x0][0x244] ;  /* 0x0000910000047ab9 */ /* 0x000fe20000000800 */
[----:B------:R-:W-:Y:S02]  /*15ba0*/  PRMT R27, R32, 0x3340, R37 ;  /* 0x00003340201b7816 */ /* 0x000fe40000000025 */
[----:B------:R-:W-:Y:S02]  /*15bb0*/  SHF.R.U32.HI R31, RZ, 0x8, R152 ;  /* 0x00000008ff1f7819 */ /* 0x000fe40000011698 */
[----:B------:R-:W-:-:S02]  /*15bc0*/  SHF.R.U32.HI R34, RZ, 0x8, R115 ;  /* 0x00000008ff227819 */ /* 0x000fc40000011673 */
[----:B------:R-:W-:Y:S02]  /*15bd0*/  SHF.R.U32.HI R32, RZ, 0x8, R154 ;  /* 0x00000008ff207819 */ /* 0x000fe4000001169a */
[----:B------:R-:W-:Y:S02]  /*15be0*/  SHF.R.U32.HI R37, RZ, 0x8, R117 ;  /* 0x00000008ff257819 */ /* 0x000fe40000011675 */
[----:B------:R-:W-:Y:S02]  /*15bf0*/  PRMT R39, R38, 0x3340, R33 ;  /* 0x0000334026277816 */ /* 0x000fe40000000021 */
[----:B------:R-:W-:Y:S02]  /*15c00*/  LOP3.LUT R38, R0, 0xffff, RZ, 0xc0, !PT ;  /* 0x0000ffff00267812 */ /* 0x000fe400078ec0ff */
[----:B------:R-:W-:Y:S02]  /*15c10*/  LOP3.LUT R31, R31, 0xffff, RZ, 0xc0, !PT ;  /* 0x0000ffff1f1f7812 */ /* 0x000fe400078ec0ff */
[----:B------:R-:W-:-:S02]  /*15c20*/  LOP3.LUT R34, R34, 0xffff, RZ, 0xc0, !PT ;  /* 0x0000ffff22227812 */ /* 0x000fc400078ec0ff */
[----:B------:R-:W-:Y:S02]  /*15c30*/  LOP3.LUT R32, R32, 0xffff, RZ, 0xc0, !PT ;  /* 0x0000ffff20207812 */ /* 0x000fe400078ec0ff */
[----:B------:R-:W-:Y:S02]  /*15c40*/  LOP3.LUT R37, R37, 0xffff, RZ, 0xc0, !PT ;  /* 0x0000ffff25257812 */ /* 0x000fe400078ec0ff */
[----:B------:R-:W-:Y:S02]  /*15c50*/  SHF.R.U32.HI R0, RZ, 0x8, R2 ;  /* 0x00000008ff007819 */ /* 0x000fe40000011602 */
[----:B------:R-:W-:Y:S02]  /*15c60*/  LOP3.LUT R121, R121, 0xffff, RZ, 0xc0, !PT ;  /* 0x0000ffff79797812 */ /* 0x000fe400078ec0ff */
[----:B------:R-:W-:Y:S02]  /*15c70*/  PRMT R33, R31, 0x3340, R34 ;  /* 0x000033401f217816 */ /* 0x000fe40000000022 */
[----:B------:R-:W-:-:S02]  /*15c80*/  PRMT R31, R32, 0x3340, R37 ;  /* 0x00003340201f7816 */ /* 0x000fc40000000025 */
[----:B------:R-:W-:Y:S02]  /*15c90*/  SHF.R.U32.HI R37, RZ, 0x8, R156 ;  /* 0x00000008ff257819 */ /* 0x000fe4000001169c */
[----:B------:R-:W-:Y:S02]  /*15ca0*/  SHF.R.U32.HI R46, RZ, 0x8, R119 ;  /* 0x00000008ff2e7819 */ /* 0x000fe40000011677 */
[----:B------:R-:W-:Y:S02]  /*15cb0*/  SHF.R.U32.HI R40, RZ, 0x8, R158 ;  /* 0x00000008ff287819 */ /* 0x000fe4000001169e */
[----:B------:R-:W-:Y:S02]  /*15cc0*/  SHF.R.U32.HI R47, RZ, 0x8, R121 ;  /* 0x00000008ff2f7819 */ /* 0x000fe40000011679 */
[----:B------:R-:W-:Y:S02]  /*15cd0*/  LOP3.LUT R0, R0, 0xffff, RZ, 0xc0, !PT ;  /* 0x0000ffff00007812 */ /* 0x000fe400078ec0ff */
[----:B------:R-:W-:-:S02]  /*15ce0*/  LOP3.LUT R5, R5, 0xffff, RZ, 0xc0, !PT ;  /* 0x0000ffff05057812 */ /* 0x000fc400078ec0ff */
[----:B------:R-:W-:Y:S02]  /*15cf0*/  LOP3.LUT R37, R37, 0xffff, RZ, 0xc0, !PT ;  /* 0x0000ffff25257812 */ /* 0x000fe400078ec0ff */
[----:B------:R-:W-:Y:S02]  /*15d00*/  LOP3.LUT R46, R46, 0xffff, RZ, 0xc0, !PT ;  /* 0x0000ffff2e2e7812 */ /* 0x000fe400078ec0ff */
[----:B------:R-:W-:Y:S02]  /*15d10*/  LOP3.LUT R162, R162, 0xffff, RZ, 0xc0, !PT ;  /* 0x0000ffffa2a27812 */ /* 0x000fe400078ec0ff */
[----:B------:R-:W-:Y:S02]  /*15d20*/  LOP3.LUT R113, R113, 0xffff, RZ, 0xc0, !PT ;  /* 0x0000ffff71717812 */ /* 0x000fe400078ec0ff */
[----:B------:R-:W-:Y:S02]  /*15d30*/  F2FP.SATFINITE.E5M2.F32.PACK_AB_MERGE_C R43, R49, R48, RZ ;  /* 0x00000030312b723e */ /* 0x000fe400048060ff */
[----:B------:R-:W-:-:S02]  /*15d40*/  LOP3.LUT R40, R40, 0xffff, RZ, 0xc0, !PT ;  /* 0x0000ffff28287812 */ /* 0x000fc400078ec0ff */
[----:B------:R-:W-:Y:S02]  /*15d50*/  LOP3.LUT R47, R47, 0xffff, RZ, 0xc0, !PT ;  /* 0x0000ffff2f2f7812 */ /* 0x000fe400078ec0ff */
[----:B------:R-:W-:Y:S02]  /*15d60*/  LOP3.LUT R3, R3, 0xffff, RZ, 0xc0, !PT ;  /* 0x0000ffff03037812 */ /* 0x000fe400078ec0ff */
[----:B------:R-:W-:Y:S02]  /*15d70*/  LOP3.LUT R160, R160, 0xffff, RZ, 0xc0, !PT ;  /* 0x0000ffffa0a07812 */ /* 0x000fe400078ec0ff */
[----:B------:R-:W-:Y:S02]  /*15d80*/  LOP3.LUT R29, R29, 0xffff, RZ, 0xc0, !PT ;  /* 0x0000ffff1d1d7812 */ /* 0x000fe400078ec0ff */
[----:B------:R-:W-:Y:S02]  /*15d90*/  SHF.R.U32.HI R52, RZ, 0x8, R113 ;  /* 0x00000008ff347819 */ /* 0x000fe40000011671 */
[----:B------:R-:W-:-:S02]  /*15da0*/  F2FP.SATFINITE.E5M2.F32.PACK_AB_MERGE_C R44, R51, R50, RZ ;  /* 0x00000032332c723e */ /* 0x000fc400048060ff */
[----:B------:R-:W-:Y:S02]  /*15db0*/  F2FP.SATFINITE.E5M2.F32.PACK_AB_MERGE_C R26, R57, R56, RZ ;  /* 0x00000038391a723e */ /* 0x000fe400048060ff */
[----:B------:R-:W-:Y:S02]  /*15dc0*/  SHF.R.U32.HI R50, RZ, 0x8, R29 ;  /* 0x00000008ff327819 */ /* 0x000fe4000001161d */
[----:B------:R-:W-:Y:S02]  /*15dd0*/  F2FP.SATFINITE.E5M2.F32.PACK_AB_MERGE_C R105, R61, R60, RZ ;  /* 0x0000003c3d69723e */ /* 0x000fe400048060ff */
[----:B------:R-:W-:Y:S02]  /*15de0*/  LOP3.LUT R50, R50, 0xffff, RZ, 0xc0, !PT ;  /* 0x0000ffff32327812 */ /* 0x000fe400078ec0ff */
[----:B------:R-:W-:Y:S02]  /*15df0*/  LOP3.LUT R60, R8, 0xffff, RZ, 0xc0, !PT ;  /* 0x0000ffff083c7812 */ /* 0x000fe400078ec0ff */
[----:B------:R-:W-:-:S02]  /*15e00*/  LOP3.LUT R164, R164, 0xffff, RZ, 0xc0, !PT ;  /* 0x0000ffffa4a47812 */ /* 0x000fc400078ec0ff */
[----:B------:R-:W-:Y:S02]  /*15e10*/  LOP3.LUT R101, R101, 0xffff, RZ, 0xc0, !PT ;  /* 0x0000ffff65657812 */ /* 0x000fe400078ec0ff */
[----:B------:R-:W-:Y:S02]  /*15e20*/  LOP3.LUT R7, R7, 0xffff, RZ, 0xc0, !PT ;  /* 0x0000ffff07077812 */ /* 0x000fe400078ec0ff */
[----:B------:R-:W-:Y:S02]  /*15e30*/  LOP3.LUT R166, R166, 0xffff, RZ, 0xc0, !PT ;  /* 0x0000ffffa6a67812 */ /* 0x000fe400078ec0ff */
[----:B------:R-:W-:Y:S02]  /*15e40*/  LOP3.LUT R111, R111, 0xffff, RZ, 0xc0, !PT ;  /* 0x0000ffff6f6f7812 */ /* 0x000fe400078ec0ff */
[----:B------:R-:W-:Y:S02]  /*15e50*/  SHF.R.U32.HI R54, RZ, 0x8, R101 ;  /* 0x00000008ff367819 */ /* 0x000fe40000011665 */
[----:B------:R-:W-:-:S02]  /*15e60*/  F2FP.SATFINITE.E5M2.F32.PACK_AB_MERGE_C R109, R63, R62, RZ ;  /* 0x0000003e3f6d723e */ /* 0x000fc400048060ff */
[----:B------:R-:W-:Y:S02]  /*15e70*/  PRMT R62, R7, 0x3340, R100 ;  /* 0x00003340073e7816 */ /* 0x000fe40000000064 */
[----:B------:R-:W-:Y:S02]  /*15e80*/  SHF.R.U32.HI R56, RZ, 0x8, R111 ;  /* 0x00000008ff387819 */ /* 0x000fe4000001166f */
[----:B------:R-:W-:Y:S02]  /*15e90*/  LOP3.LUT R54, R54, 0xffff, RZ, 0xc0, !PT ;  /* 0x0000ffff36367812 */ /* 0x000fe400078ec0ff */
[----:B------:R-:W-:Y:S02]  /*15ea0*/  LOP3.LUT R56, R56, 0xffff, RZ, 0xc0, !PT ;  /* 0x0000ffff38387812 */ /* 0x000fe400078ec0ff */
[----:B------:R-:W-:Y:S02]  /*15eb0*/  LOP3.LUT R9, R9, 0xffff, RZ, 0xc0, !PT ;  /* 0x0000ffff09097812 */ /* 0x000fe400078ec0ff */
[----:B------:R-:W-:-:S02]  /*15ec0*/  LOP3.LUT R104, R104, 0xffff, RZ, 0xc0, !PT ;  /* 0x0000ffff68687812 */ /* 0x000fc400078ec0ff */
[----:B------:R-:W-:Y:S02]  /*15ed0*/  LOP3.LUT R10, R10, 0xffff, RZ, 0xc0, !PT ;  /* 0x0000ffff0a0a7812 */ /* 0x000fe400078ec0ff */
[----:B------:R-:W-:Y:S02]  /*15ee0*/  F2FP.SATFINITE.E5M2.F32.PACK_AB_MERGE_C R107, R67, R66, RZ ;  /* 0x00000042436b723e */ /* 0x000fe400048060ff */
[----:B------:R-:W-:Y:S02]  /*15ef0*/  SHF.R.U32.HI R8, RZ, 0x8, R100 ;  /* 0x00000008ff087819 */ /* 0x000fe40000011664 */
[----:B------:R-:W-:Y:S02]  /*15f00*/  F2FP.SATFINITE.E5M2.F32.PACK_AB_MERGE_C R103, R65, R64, RZ ;  /* 0x000000404167723e */ /* 0x000fe400048060ff */
[----:B------:R-:W-:Y:S02]  /*15f10*/  LOP3.LUT R8, R8, 0xffff, RZ, 0xc0, !PT ;  /* 0x0000ffff08087812 */ /* 0x000fe400078ec0ff */
[----:B------:R-:W-:-:S02]  /*15f20*/  F2FP.SATFINITE.E5M2.F32.PACK_AB_MERGE_C R51, R59, R58, RZ ;  /* 0x0000003a3b33723e */ /* 0x000fc400048060ff */
[----:B------:R-:W-:Y:S02]  /*15f30*/  SHF.R.U32.HI R48, RZ, 0x8, R98 ;  /* 0x00000008ff307819 */ /* 0x000fe40000011662 */
[----:B------:R-:W-:Y:S02]  /*15f40*/  LOP3.LUT R168, R168, 0xffff, RZ, 0xc0, !PT ;  /* 0x0000ffffa8a87812 */ /* 0x000fe400078ec0ff */
[----:B------:R-:W-:Y:S02]  /*15f50*/  LOP3.LUT R170, R170, 0xffff, RZ, 0xc0, !PT ;  /* 0x0000ffffaaaa7812 */ /* 0x000fe400078ec0ff */
[----:B------:R-:W-:Y:S02]  /*15f60*/  LOP3.LUT R35, R35, 0xffff, RZ, 0xc0, !PT ;  /* 0x0000ffff23237812 */ /* 0x000fe400078ec0ff */
[----:B------:R-:W-:Y:S02]  /*15f70*/  LOP3.LUT R12, R12, 0xffff, RZ, 0xc0, !PT ;  /* 0x0000ffff0c0c7812 */ /* 0x000fe400078ec0ff */
[----:B------:R-:W-:-:S02]  /*15f80*/  LOP3.LUT R48, R48, 0xffff, RZ, 0xc0, !PT ;  /* 0x0000ffff30307812 */ /* 0x000fc400078ec0ff */
[----:B------:R-:W-:Y:S02]  /*15f90*/  LOP3.LUT R11, R11, 0xffff, RZ, 0xc0, !PT ;  /* 0x0000ffff0b0b7812 */ /* 0x000fe400078ec0ff */
[----:B------:R-:W-:Y:S02]  /*15fa0*/  LOP3.LUT R108, R108, 0xffff, RZ, 0xc0, !PT ;  /* 0x0000ffff6c6c7812 */ /* 0x000fe400078ec0ff */
[----:B------:R-:W-:Y:S02]  /*15fb0*/  LOP3.LUT R174, R174, 0xffff, RZ, 0xc0, !PT ;  /* 0x0000ffffaeae7812 */ /* 0x000fe400078ec0ff */
[----:B------:R-:W-:Y:S02]  /*15fc0*/  LOP3.LUT R99, R99, 0xffff, RZ, 0xc0, !PT ;  /* 0x0000ffff63637812 */ /* 0x000fe400078ec0ff */
[----:B------:R-:W-:Y:S02]  /*15fd0*/  PRMT R83, R11, 0x3340, R108 ;  /* 0x000033400b537816 */ /* 0x000fe4000000006c */
[----:B------:R-:W-:-:S02]  /*15fe0*/  LOP3.LUT R97, R97, 0xffff, RZ, 0xc0, !PT ;  /* 0x0000ffff61617812 */ /* 0x000fc400078ec0ff */
[----:B------:R-:W-:Y:S02]  /*15ff0*/  LOP3.LUT R91, R91, 0xffff, RZ, 0xc0, !PT ;  /* 0x0000ffff5b5b7812 */ /* 0x000fe400078ec0ff */
[----:B------:R-:W-:Y:S02]  /*16000*/  LOP3.LUT R95, R95, 0xffff, RZ, 0xc0, !PT ;  /* 0x0000ffff5f5f7812 */ /* 0x000fe400078ec0ff */
[----:B---3--:R-:W-:Y:S02]  /*16010*/  F2FP.SATFINITE.E5M2.F32.PACK_AB_MERGE_C R86, R87, R86, RZ ;  /* 0x000000565756723e */ /* 0x008fe400048060ff */
[----:B------:R-:W-:Y:S02]  /*16020*/  F2FP.SATFINITE.E5M2.F32.PACK_AB_MERGE_C R22, R244, R245, RZ ;  /* 0x000000f5f416723e */ /* 0x000fe400048060ff */
[----:B--2---:R-:W-:Y:S02]  /*16030*/  F2FP.SATFINITE.E5M2.F32.PACK_AB_MERGE_C R84, R85, R84, RZ ;  /* 0x000000545554723e */ /* 0x004fe400048060ff */
[----:B------:R-:W-:-:S02]  /*16040*/  F2FP.SATFINITE.E5M2.F32.PACK_AB_MERGE_C R23, R242, R243, RZ ;  /* 0x000000f3f217723e */ /* 0x000fc400048060ff */
[----:B------:R-:W-:Y:S02]  /*16050*/  F2FP.SATFINITE.E5M2.F32.PACK_AB_MERGE_C R216, R240, R241, RZ ;  /* 0x000000f1f0d8723e */ /* 0x000fe400048060ff */
[----:B------:R-:W-:Y:S02]  /*16060*/  F2FP.SATFINITE.E5M2.F32.PACK_AB_MERGE_C R217, R238, R239, RZ ;  /* 0x000000efeed9723e */ /* 0x000fe400048060ff */
[----:B------:R-:W-:-:S05]  /*16070*/  LOP3.LUT R24, R228, 0x300, RZ, 0xc0, !PT ;  /* 0x00000300e4187812 */ /* 0x000fca00078ec0ff */
[----:B------:R-:W-:Y:S01]  /*16080*/  IMAD.IADD R24, R24, 0x1, R41 ;  /* 0x0000000118187824 */ /* 0x000fe200078e0229 */
[----:B------:R-:W-:-:S04]  /*16090*/  LOP3.LUT R41, R92, 0xffff, RZ, 0xc0, !PT ;  /* 0x0000ffff5c297812 */ /* 0x000fc800078ec0ff */
[----:B------:R-:W-:Y:S02]  /*160a0*/  PRMT R42, R2, 0x3340, R41 ;  /* 0x00003340022a7816 */ /* 0x000fe40000000029 */
[----:B------:R-:W-:Y:S02]  /*160b0*/  SHF.R.U32.HI R2, RZ, 0x8, R38 ;  /* 0x00000008ff027819 */ /* 0x000fe40000011626 */
[--C-:B------:R-:W-:Y:S02]  /*160c0*/  PRMT R38, R38, 0x3340, R45.reuse ;  /* 0x0000334026267816 */ /* 0x100fe4000000002d */
[----:B------:R-:W-:Y:S02]  /*160d0*/  SHF.R.U32.HI R45, RZ, 0x8, R45 ;  /* 0x00000008ff2d7819 */ /* 0x000fe4000001162d */
[----:B------:R-:W-:Y:S02]  /*160e0*/  SHF.R.U32.HI R41, RZ, 0x8, R41 ;  /* 0x00000008ff297819 */ /* 0x000fe40000011629 */
[----:B------:R-:W-:-:S02]  /*160f0*/  LOP3.LUT R2, R2, 0xffff, RZ, 0xc0, !PT ;  /* 0x0000ffff02027812 */ /* 0x000fc400078ec0ff */
[----:B------:R-:W-:Y:S02]  /*16100*/  LOP3.LUT R45, R45, 0xffff, RZ, 0xc0, !PT ;  /* 0x0000ffff2d2d7812 */ /* 0x000fe400078ec0ff */
[----:B------:R-:W-:Y:S02]  /*16110*/  LOP3.LUT R41, R41, 0xffff, RZ, 0xc0, !PT ;  /* 0x0000ffff29297812 */ /* 0x000fe400078ec0ff */
[----:B------:R-:W-:Y:S02]  /*16120*/  PRMT R49, R2, 0x3340, R45 ;  /* 0x0000334002317816 */ /* 0x000fe4000000002d */
[----:B------:R-:W-:Y:S02]  /*16130*/  PRMT R53, R0, 0x3340, R41 ;  /* 0x0000334000357816 */ /* 0x000fe40000000029 */
[----:B------:R-:W-:Y:S02]  /*16140*/  SHF.R.U32.HI R2, RZ, 0x8, R5 ;  /* 0x00000008ff027819 */ /* 0x000fe40000011605 */
[----:B------:R-:W-:-:S02]  /*16150*/  PRMT R45, R5, 0x3340, R98 ;  /* 0x00003340052d7816 */ /* 0x000fc40000000062 */
[----:B------:R-:W-:Y:S02]  /*16160*/  PRMT R41, R37, 0x3340, R46 ;  /* 0x0000334025297816 */ /* 0x000fe4000000002e */
[----:B------:R-:W-:Y:S02]  /*16170*/  SHF.R.U32.HI R5, RZ, 0x8, R162 ;  /* 0x00000008ff057819 */ /* 0x000fe400000116a2 */
[----:B------:R-:W-:Y:S02]  /*16180*/  PRMT R37, R40, 0x3340, R47 ;  /* 0x0000334028257816 */ /* 0x000fe4000000002f */
[----:B------:R-:W-:Y:S02]  /*16190*/  SHF.R.U32.HI R0, RZ, 0x8, R3 ;  /* 0x00000008ff007819 */ /* 0x000fe40000011603 */
[--C-:B------:R-:W-:Y:S02]  /*161a0*/  PRMT R46, R3, 0x3340, R96.reuse ;  /* 0x00003340032e7816 */ /* 0x100fe40000000060 */
[----:B------:R-:W-:-:S02]  /*161b0*/  SHF.R.U32.HI R47, RZ, 0x8, R96 ;  /* 0x00000008ff2f7819 */ /* 0x000fc40000011660 */
[----:B------:R-:W-:Y:S02]  /*161c0*/  SHF.R.U32.HI R3, RZ, 0x8, R160 ;  /* 0x00000008ff037819 */ /* 0x000fe400000116a0 */
[----:B------:R-:W-:Y:S02]  /*161d0*/  LOP3.LUT R57, R2, 0xffff, RZ, 0xc0, !PT ;  /* 0x0000ffff02397812 */ /* 0x000fe400078ec0ff */
[----:B------:R-:W-:Y:S02]  /*161e0*/  LOP3.LUT R5, R5, 0xffff, RZ, 0xc0, !PT ;  /* 0x0000ffff05057812 */ /* 0x000fe400078ec0ff */
[----:B------:R-:W-:Y:S02]  /*161f0*/  LOP3.LUT R2, R52, 0xffff, RZ, 0xc0, !PT ;  /* 0x0000ffff34027812 */ /* 0x000fe400078ec0ff */
[----:B------:R-:W-:Y:S02]  /*16200*/  LOP3.LUT R0, R0, 0xffff, RZ, 0xc0, !PT ;  /* 0x0000ffff00007812 */ /* 0x000fe400078ec0ff */
[----:B------:R-:W-:-:S02]  /*16210*/  LOP3.LUT R47, R47, 0xffff, RZ, 0xc0, !PT ;  /* 0x0000ffff2f2f7812 */ /* 0x000fc400078ec0ff */
[----:B------:R-:W-:Y:S02]  /*16220*/  LOP3.LUT R3, R3, 0xffff, RZ, 0xc0, !PT ;  /* 0x0000ffff03037812 */ /* 0x000fe400078ec0ff */
[----:B------:R-:W-:Y:S02]  /*16230*/  PRMT R2, R5, 0x3340, R2 ;  /* 0x0000334005027816 */ /* 0x000fe40000000002 */
[----:B------:R-:W-:Y:S02]  /*16240*/  LOP3.LUT R5, R102, 0xffff, RZ, 0xc0, !PT ;  /* 0x0000ffff66057812 */ /* 0x000fe400078ec0ff */
[----:B------:R-:W-:Y:S02]  /*16250*/  PRMT R55, R0, 0x3340, R47 ;  /* 0x0000334000377816 */ /* 0x000fe4000000002f */
[----:B------:R-:W-:Y:S02]  /*16260*/  PRMT R47, R3, 0x3340, R50 ;  /* 0x00003340032f7816 */ /* 0x000fe40000000032 */
[----:B------:R-:W-:-:S02]  /*16270*/  SHF.R.U32.HI R3, RZ, 0x8, R60 ;  /* 0x00000008ff037819 */ /* 0x000fc4000001163c */
[--C-:B------:R-:W-:Y:S02]  /*16280*/  PRMT R60, R60, 0x3340, R5.reuse ;  /* 0x000033403c3c7816 */ /* 0x100fe40000000005 */
[----:B------:R-:W-:Y:S02]  /*16290*/  SHF.R.U32.HI R50, RZ, 0x8, R5 ;  /* 0x00000008ff327819 */ /* 0x000fe40000011605 */
[----:B------:R-:W-:Y:S02]  /*162a0*/  SHF.R.U32.HI R5, RZ, 0x8, R164 ;  /* 0x00000008ff057819 */ /* 0x000fe400000116a4 */
[----:B------:R-:W-:Y:S02]  /*162b0*/  SHF.R.U32.HI R0, RZ, 0x8, R7 ;  /* 0x00000008ff007819 */ /* 0x000fe40000011607 */
[----:B------:R-:W-:Y:S02]  /*162c0*/  SHF.R.U32.HI R7, RZ, 0x8, R166 ;  /* 0x00000008ff077819 */ /* 0x000fe400000116a6 */
[----:B------:R-:W-:-:S02]  /*162d0*/  LOP3.LUT R5, R5, 0xffff, RZ, 0xc0, !PT ;  /* 0x0000ffff05057812 */ /* 0x000fc400078ec0ff */
[----:B------:R-:W-:Y:S02]  /*162e0*/  LOP3.LUT R7, R7, 0xffff, RZ, 0xc0, !PT ;  /* 0x0000ffff07077812 */ /* 0x000fe400078ec0ff */
[----:B------:R-:W-:Y:S02]  /*162f0*/  LOP3.LUT R3, R3, 0xffff, RZ, 0xc0, !PT ;  /* 0x0000ffff03037812 */ /* 0x000fe400078ec0ff */
[----:B------:R-:W-:Y:S02]  /*16300*/  LOP3.LUT R50, R50, 0xffff, RZ, 0xc0, !PT ;  /* 0x0000ffff32327812 */ /* 0x000fe400078ec0ff */
[----:B------:R-:W-:Y:S02]  /*16310*/  PRMT R63, R5, 0x3340, R54 ;  /* 0x00003340053f7816 */ /* 0x000fe40000000036 */
[----:B------:R-:W-:Y:S02]  /*16320*/  LOP3.LUT R5, R106, 0xffff, RZ, 0xc0, !PT ;  /* 0x0000ffff6a057812 */ /* 0x000fe400078ec0ff */
[----:B------:R-:W-:-:S02]  /*16330*/  LOP3.LUT R71, R0, 0xffff, RZ, 0xc0, !PT ;  /* 0x0000ffff00477812 */ /* 0x000fc400078ec0ff */
[----:B------:R-:W-:Y:S02]  /*16340*/  PRMT R61, R7, 0x3340, R56 ;  /* 0x00003340073d7816 */ /* 0x000fe40000000038 */
[----:B------:R-:W-:Y:S02]  /*16350*/  PRMT R67, R3, 0x3340, R50 ;  /* 0x0000334003437816 */ /* 0x000fe40000000032 */
[----:B------:R-:W-:Y:S02]  /*16360*/  SHF.R.U32.HI R0, RZ, 0x8, R9 ;  /* 0x00000008ff007819 */ /* 0x000fe40000011609 */
[----:B------:R-:W-:Y:S02]  /*16370*/  PRMT R56, R9, 0x3340, R104 ;  /* 0x0000334009387816 */ /* 0x000fe40000000068 */
[----:B------:R-:W-:Y:S02]  /*16380*/  SHF.R.U32.HI R3, RZ, 0x8, R10 ;  /* 0x00000008ff037819 */ /* 0x000fe4000001160a */
[----:B------:R-:W-:-:S02]  /*16390*/  SHF.R.U32.HI R9, RZ, 0x8, R5 ;  /* 0x00000008ff097819 */ /* 0x000fc40000011605 */
[----:B------:R-:W-:Y:S02]  /*163a0*/  LOP3.LUT R65, R0, 0xffff, RZ, 0xc0, !PT ;  /* 0x0000ffff00417812 */ /* 0x000fe400078ec0ff */
[----:B------:R-:W-:Y:S02]  /*163b0*/  LOP3.LUT R0, R3, 0xffff, RZ, 0xc0, !PT ;  /* 0x0000ffff03007812 */ /* 0x000fe400078ec0ff */
[----:B------:R-:W-:Y:S02]  /*163c0*/  LOP3.LUT R9, R9, 0xffff, RZ, 0xc0, !PT ;  /* 0x0000ffff09097812 */ /* 0x000fe400078ec0ff */
[----:B------:R-:W-:Y:S02]  /*163d0*/  PRMT R71, R71, 0x3340, R8 ;  /* 0x0000334047477816 */ /* 0x000fe40000000008 */
[----:B------:R-:W-:Y:S02]  /*163e0*/  PRMT R59, R0, 0x3340, R9 ;  /* 0x00003340003b7816 */ /* 0x000fe40000000009 */
[----:B------:R-:W-:-:S02]  /*163f0*/  LOP3.LUT R9, R110, 0xffff, RZ, 0xc0, !PT ;  /* 0x0000ffff6e097812 */ /* 0x000fc400078ec0ff */
[----:B------:R-:W-:Y:S02]  /*16400*/  SHF.R.U32.HI R8, RZ, 0x8, R104 ;  /* 0x00000008ff087819 */ /* 0x000fe40000011668 */
[----:B------:R-:W-:Y:S02]  /*16410*/  PRMT R54, R10, 0x3340, R5 ;  /* 0x000033400a367816 */ /* 0x000fe40000000005 */
[----:B------:R-:W-:Y:S02]  /*16420*/  SHF.R.U32.HI R5, RZ, 0x8, R168 ;  /* 0x00000008ff057819 */ /* 0x000fe400000116a8 */
[----:B------:R-:W-:Y:S02]  /*16430*/  SHF.R.U32.HI R10, RZ, 0x8, R35 ;  /* 0x00000008ff0a7819 */ /* 0x000fe40000011623 */
[----:B------:R-:W-:Y:S02]  /*16440*/  SHF.R.U32.HI R7, RZ, 0x8, R170 ;  /* 0x00000008ff077819 */ /* 0x000fe400000116aa */
[----:B------:R-:W-:-:S02]  /*16450*/  PRMT R79, R12, 0x3340, R9 ;  /* 0x000033400c4f7816 */ /* 0x000fc40000000009 */
[----:B------:R-:W-:Y:S02]  /*16460*/  LOP3.LUT R8, R8, 0xffff, RZ, 0xc0, !PT ;  /* 0x0000ffff08087812 */ /* 0x000fe400078ec0ff */
[----:B------:R-:W-:Y:S02]  /*16470*/  SHF.R.U32.HI R3, RZ, 0x8, R12 ;  /* 0x00000008ff037819 */ /* 0x000fe4000001160c */
[----:B------:R-:W-:Y:S02]  /*16480*/  SHF.R.U32.HI R9, RZ, 0x8, R9 ;  /* 0x00000008ff097819 */ /* 0x000fe40000011609 */
[----:B------:R-:W-:Y:S02]  /*16490*/  PRMT R48, R57, 0x3340, R48 ;  /* 0x0000334039307816 */ /* 0x000fe40000000030 */
[----:B------:R-:W-:Y:S02]  /*164a0*/  LOP3.LUT R57, R36, 0xffff, RZ, 0xc0, !PT ;  /* 0x0000ffff24397812 */ /* 0x000fe400078ec0ff */
[----:B------:R-:W-:-:S02]  /*164b0*/  LOP3.LUT R5, R5, 0xffff, RZ, 0xc0, !PT ;  /* 0x0000ffff05057812 */ /* 0x000fc400078ec0ff */
[----:B------:R-:W-:Y:S02]  /*164c0*/  LOP3.LUT R10, R10, 0xffff, RZ, 0xc0, !PT ;  /* 0x0000ffff0a0a7812 */ /* 0x000fe400078ec0ff */
[----:B------:R-:W-:Y:S02]  /*164d0*/  LOP3.LUT R64, R7, 0xffff, RZ, 0xc0, !PT ;  /* 0x0000ffff07407812 */ /* 0x000fe400078ec0ff */
[----:B------:R-:W-:Y:S02]  /*164e0*/  SHF.R.U32.HI R0, RZ, 0x8, R11 ;  /* 0x00000008ff007819 */ /* 0x000fe4000001160b */
[----:B------:R-:W-:Y:S02]  /*164f0*/  PRMT R65, R65, 0x3340, R8 ;  /* 0x0000334041417816 */ /* 0x000fe40000000008 */
[----:B------:R-:W-:Y:S02]  /*16500*/  LOP3.LUT R172, R172, 0xffff, RZ, 0xc0, !PT ;  /* 0x0000ffffacac7812 */ /* 0x000fe400078ec0ff */
[----:B------:R-:W-:-:S02]  /*16510*/  SHF.R.U32.HI R7, RZ, 0x8, R174 ;  /* 0x00000008ff077819 */ /* 0x000fc400000116ae */
[----:B------:R-:W-:Y:S02]  /*16520*/  SHF.R.U32.HI R11, RZ, 0x8, R99 ;  /* 0x00000008ff0b7819 */ /* 0x000fe40000011663 */
[----:B------:R-:W-:Y:S02]  /*16530*/  LOP3.LUT R90, R3, 0xffff, RZ, 0xc0, !PT ;  /* 0x0000ffff035a7812 */ /* 0x000fe400078ec0ff */
[----:B------:R-:W-:Y:S02]  /*16540*/  LOP3.LUT R9, R9, 0xffff, RZ, 0xc0, !PT ;  /* 0x0000ffff09097812 */ /* 0x000fe400078ec0ff */
[----:B------:R-:W-:Y:S02]  /*16550*/  PRMT R50, R168, 0x3340, R35 ;  /* 0x00003340a8327816 */ /* 0x000fe40000000023 */
[----:B------:R-:W-:Y:S02]  /*16560*/  SHF.R.U32.HI R8, RZ, 0x8, R108 ;  /* 0x00000008ff087819 */ /* 0x000fe4000001166c */
[----:B------:R-:W-:-:S02]  /*16570*/  PRMT R36, R170, 0x3340, R57 ;  /* 0x00003340aa247816 */ /* 0x000fc40000000039 */
[----:B------:R-:W-:Y:S02]  /*16580*/  SHF.R.U32.HI R35, RZ, 0x8, R57 ;  /* 0x00000008ff237819 */ /* 0x000fe40000011639 */
[----:B------:R-:W-:Y:S02]  /*16590*/  PRMT R57, R5, 0x3340, R10 ;  /* 0x0000334005397816 */ /* 0x000fe4000000000a */
[----:B------:R-:W-:Y:S02]  /*165a0*/  LOP3.LUT R69, R0, 0xffff, RZ, 0xc0, !PT ;  /* 0x0000ffff00457812 */ /* 0x000fe400078ec0ff */
[----:B------:R-:W-:Y:S02]  /*165b0*/  SHF.R.U32.HI R5, RZ, 0x8, R172 ;  /* 0x00000008ff057819 */ /* 0x000fe400000116ac */
[----:B------:R-:W-:Y:S02]  /*165c0*/  SHF.R.U32.HI R10, RZ, 0x8, R97 ;  /* 0x00000008ff0a7819 */ /* 0x000fe40000011661 */
[----:B------:R-:W-:-:S02]  /*165d0*/  LOP3.LUT R0, R7, 0xffff, RZ, 0xc0, !PT ;  /* 0x0000ffff07007812 */ /* 0x000fc400078ec0ff */
[----:B------:R-:W-:Y:S02]  /*165e0*/  LOP3.LUT R11, R11, 0xffff, RZ, 0xc0, !PT ;  /* 0x0000ffff0b0b7812 */ /* 0x000fe400078ec0ff */
[----:B------:R-:W-:Y:S02]  /*165f0*/  PRMT R90, R90, 0x3340, R9 ;  /* 0x000033405a5a7816 */ /* 0x000fe40000000009 */
[----:B------:R-:W-:Y:S02]  /*16600*/  LOP3.LUT R8, R8, 0xffff, RZ, 0xc0, !PT ;  /* 0x0000ffff08087812 */ /* 0x000fe400078ec0ff */
[----:B------:R-:W-:Y:S02]  /*16610*/  LOP3.LUT R13, R13, 0xffff, RZ, 0xc0, !PT ;  /* 0x0000ffff0d0d7812 */ /* 0x000fe400078ec0ff */
[----:B------:R-:W-:Y:S02]  /*16620*/  LOP3.LUT R14, R14, 0xffff, RZ, 0xc0, !PT ;  /* 0x0000ffff0e0e7812 */ /* 0x000fe400078ec0ff */
[----:B------:R-:W-:-:S02]  /*16630*/  LOP3.LUT R9, R114, 0xffff, RZ, 0xc0, !PT ;  /* 0x0000ffff72097812 */ /* 0x000fc400078ec0ff */
[----:B------:R-:W-:Y:S02]  /*16640*/  LOP3.LUT R5, R5, 0xffff, RZ, 0xc0, !PT ;  /* 0x0000ffff05057812 */ /* 0x000fe400078ec0ff */
[----:B------:R-:W-:Y:S02]  /*16650*/  LOP3.LUT R10, R10, 0xffff, RZ, 0xc0, !PT ;  /* 0x0000ffff0a0a7812 */ /* 0x000fe400078ec0ff */
[----:B------:R-:W-:Y:S02]  /*16660*/  PRMT R77, R0, 0x3340, R11 ;  /* 0x00003340004d7816 */ /* 0x000fe4000000000b */
[----:B------:R-:W-:Y:S02]  /*16670*/  PRMT R94, R69, 0x3340, R8 ;  /* 0x00003340455e7816 */ /* 0x000fe40000000008 */
[----:B------:R-:W-:Y:S02]  /*16680*/  LOP3.LUT R176, R176, 0xffff, RZ, 0xc0, !PT ;  /* 0x0000ffffb0b07812 */ /* 0x000fe400078ec0ff */
[----:B------:R-:W-:-:S02]  /*16690*/  LOP3.LUT R178, R178, 0xffff, RZ, 0xc0, !PT ;  /* 0x0000ffffb2b27812 */ /* 0x000fc400078ec0ff */
[----:B------:R-:W-:Y:S02]  /*166a0*/  LOP3.LUT R43, R43, 0xffff, RZ, 0xc0, !PT ;  /* 0x0000ffff2b2b7812 */ /* 0x000fe400078ec0ff */
[----:B------:R-:W-:Y:S02]  /*166b0*/  LOP3.LUT R11, R44, 0xffff, RZ, 0xc0, !PT ;  /* 0x0000ffff2c0b7812 */ /* 0x000fe400078ec0ff */
[----:B------:R-:W-:Y:S02]  /*166c0*/  SHF.R.U32.HI R0, RZ, 0x8, R13 ;  /* 0x00000008ff007819 */ /* 0x000fe4000001160d */
[----:B------:R-:W-:Y:S02]  /*166d0*/  PRMT R68, R14, 0x3340, R9 ;  /* 0x000033400e447816 */ /* 0x000fe40000000009 */
[----:B------:R-:W-:Y:S02]  /*166e0*/  SHF.R.U32.HI R8, RZ, 0x8, R112 ;  /* 0x00000008ff087819 */ /* 0x000fe40000011670 */
[----:B------:R-:W-:-:S02]  /*166f0*/  SHF.R.U32.HI R3, RZ, 0x8, R14 ;  /* 0x00000008ff037819 */ /* 0x000fc4000001160e */
[----:B------:R-:W-:Y:S02]  /*16700*/  SHF.R.U32.HI R9, RZ, 0x8, R9 ;  /* 0x00000008ff097819 */ /* 0x000fe40000011609 */
[----:B------:R-:W-:Y:S02]  /*16710*/  PRMT R88, R5, 0x3340, R10 ;  /* 0x0000334005587816 */ /* 0x000fe4000000000a */
[----:B------:R-:W-:Y:S02]  /*16720*/  SHF.R.U32.HI R5, RZ, 0x8, R176 ;  /* 0x00000008ff057819 */ /* 0x000fe400000116b0 */
[----:B------:R-:W-:Y:S02]  /*16730*/  SHF.R.U32.HI R10, RZ, 0x8, R43 ;  /* 0x00000008ff0a7819 */ /* 0x000fe4000001162b */
[----:B------:R-:W-:Y:S02]  /*16740*/  PRMT R44, R178, 0x3340, R11 ;  /* 0x00003340b22c7816 */ /* 0x000fe4000000000b */
[----:B------:R-:W-:-:S02]  /*16750*/  LOP3.LUT R81, R0, 0xffff, RZ, 0xc0, !PT ;  /* 0x0000ffff00517812 */ /* 0x000fc400078ec0ff */
[----:B------:R-:W-:Y:S02]  /*16760*/  SHF.R.U32.HI R7, RZ, 0x8, R178 ;  /* 0x00000008ff077819 */ /* 0x000fe400000116b2 */
[----:B------:R-:W-:Y:S02]  /*16770*/  SHF.R.U32.HI R11, RZ, 0x8, R11 ;  /* 0x00000008ff0b7819 */ /* 0x000fe4000001160b */
        /* <DEDUP_REMOVED lines=8> */
[----:B------:R-:W-:Y:S02]  /*16800*/  LOP3.LUT R12, R7, 0xffff, RZ, 0xc0, !PT ;  /* 0x0000ffff070c7812 */ /* 0x000fe400078ec0ff */
[----:B------:R-:W-:-:S02]  /*16810*/  LOP3.LUT R11, R11, 0xffff, RZ, 0xc0, !PT ;  /* 0x0000ffff0b0b7812 */ /* 0x000fc400078ec0ff */
[----:B------:R-:W-:Y:S02]  /*16820*/  PRMT R81, R81, 0x3340, R8 ;  /* 0x0000334051517816 */ /* 0x000fe40000000008 */
[----:B------:R-:W-:Y:S02]  /*16830*/  PRMT R75, R0, 0x3340, R9 ;  /* 0x00003340004b7816 */ /* 0x000fe40000000009 */
[----:B------:R-:W-:Y:S02]  /*16840*/  LOP3.LUT R180, R180, 0xffff, RZ, 0xc0, !PT ;  /* 0x0000ffffb4b47812 */ /* 0x000fe400078ec0ff */
[----:B------:R-:W-:Y:S02]  /*16850*/  LOP3.LUT R182, R182, 0xffff, RZ, 0xc0, !PT ;  /* 0x0000ffffb6b67812 */ /* 0x000fe400078ec0ff */
[----:B------:R-:W-:Y:S02]  /*16860*/  SHF.R.U32.HI R0, RZ, 0x8, R15 ;  /* 0x00000008ff007819 */ /* 0x000fe4000001160f */
[----:B------:R-:W-:-:S02]  /*16870*/  SHF.R.U32.HI R8, RZ, 0x8, R116 ;  /* 0x00000008ff087819 */ /* 0x000fc40000011674 */
[----:B------:R-:W-:Y:S02]  /*16880*/  SHF.R.U32.HI R3, RZ, 0x8, R19 ;  /* 0x00000008ff037819 */ /* 0x000fe40000011613 */
[----:B------:R-:W-:Y:S02]  /*16890*/  PRMT R35, R64, 0x3340, R35 ;  /* 0x0000334040237816 */ /* 0x000fe40000000023 */
[----:B------:R-:W-:Y:S02]  /*168a0*/  PRMT R64, R176, 0x3340, R43 ;  /* 0x00003340b0407816 */ /* 0x000fe4000000002b */
[----:B------:R-:W-:Y:S02]  /*168b0*/  PRMT R69, R5, 0x3340, R10 ;  /* 0x0000334005457816 */ /* 0x000fe4000000000a */
[----:B------:R-:W-:Y:S02]  /*168c0*/  SHF.R.U32.HI R9, RZ, 0x8, R118 ;  /* 0x00000008ff097819 */ /* 0x000fe40000011676 */
[----:B------:R-:W-:-:S02]  /*168d0*/  PRMT R70, R13, 0x3340, R112 ;  /* 0x000033400d467816 */ /* 0x000fc40000000070 */
[----:B------:R-:W-:Y:S02]  /*168e0*/  PRMT R43, R12, 0x3340, R11 ;  /* 0x000033400c2b7816 */ /* 0x000fe4000000000b */
        /* <DEDUP_REMOVED lines=17> */
[----:B------:R-:W-:Y:S02]  /*16a00*/  PRMT R110, R13, 0x3340, R8 ;  /* 0x000033400d6e7816 */ /* 0x000fe40000000008 */
[----:B------:R-:W-:Y:S02]  /*16a10*/  LOP3.LUT R184, R184, 0xffff, RZ, 0xc0, !PT ;  /* 0x0000ffffb8b87812 */ /* 0x000fe400078ec0ff */
[----:B------:R-:W-:Y:S02]  /*16a20*/  LOP3.LUT R7, R26, 0xffff, RZ, 0xc0, !PT ;  /* 0x0000ffff1a077812 */ /* 0x000fe400078ec0ff */
[----:B------:R-:W-:Y:S02]  /*16a30*/  LOP3.LUT R186, R186, 0xffff, RZ, 0xc0, !PT ;  /* 0x0000ffffbaba7812 */ /* 0x000fe400078ec0ff */
[----:B------:R-:W-:Y:S02]  /*16a40*/  LOP3.LUT R51, R51, 0xffff, RZ, 0xc0, !PT ;  /* 0x0000ffff33337812 */ /* 0x000fe400078ec0ff */
[----:B------:R-:W-:-:S02]  /*16a50*/  PRMT R95, R20, 0x3340, R3 ;  /* 0x00003340145f7816 */ /* 0x000fc40000000003 */
[----:B------:R-:W-:Y:S02]  /*16a60*/  SHF.R.U32.HI R8, RZ, 0x8, R3 ;  /* 0x00000008ff087819 */ /* 0x000fe40000011603 */
[----:B------:R-:W-:Y:S02]  /*16a70*/  PRMT R66, R174, 0x3340, R99 ;  /* 0x00003340ae427816 */ /* 0x000fe40000000063 */
[----:B------:R-:W-:Y:S02]  /*16a80*/  PRMT R104, R104, 0x3340, R9 ;  /* 0x0000334068687816 */ /* 0x000fe40000000009 */
[----:B------:R-:W-:Y:S02]  /*16a90*/  SHF.R.U32.HI R0, RZ, 0x8, R20 ;  /* 0x00000008ff007819 */ /* 0x000fe40000011614 */
[----:B------:R-:W-:Y:S02]  /*16aa0*/  SHF.R.U32.HI R3, RZ, 0x8, R21 ;  /* 0x00000008ff037819 */ /* 0x000fe40000011615 */
[----:B------:R-:W-:-:S02]  /*16ab0*/  PRMT R99, R5, 0x3340, R10 ;  /* 0x0000334005637816 */ /* 0x000fc4000000000a */
[----:B------:R-:W-:Y:S02]  /*16ac0*/  SHF.R.U32.HI R9, RZ, 0x8, R122 ;  /* 0x00000008ff097819 */ /* 0x000fe4000001167a */
[----:B------:R-:W-:Y:S02]  /*16ad0*/  PRMT R100, R100, 0x3340, R11 ;  /* 0x0000334064647816 */ /* 0x000fe4000000000b */
[--C-:B------:R-:W-:Y:S02]  /*16ae0*/  PRMT R85, R184, 0x3340, R7.reuse ;  /* 0x00003340b8557816 */ /* 0x100fe40000000007 */
[----:B------:R-:W-:Y:S02]  /*16af0*/  SHF.R.U32.HI R10, RZ, 0x8, R7 ;  /* 0x00000008ff0a7819 */ /* 0x000fe40000011607 */
[----:B------:R-:W-:Y:S02]  /*16b00*/  SHF.R.U32.HI R7, RZ, 0x8, R186 ;  /* 0x00000008ff077819 */ /* 0x000fe400000116ba */
[----:B------:R-:W-:-:S02]  /*16b10*/  SHF.R.U32.HI R11, RZ, 0x8, R51 ;  /* 0x00000008ff0b7819 */ /* 0x000fc40000011633 */
        /* <DEDUP_REMOVED lines=11> */
[----:B------:R-:W-:-:S02]  /*16bd0*/  PRMT R102, R13, 0x3340, R8 ;  /* 0x000033400d667816 */ /* 0x000fc40000000008 */
[----:B------:R-:W-:Y:S02]  /*16be0*/  PRMT R98, R98, 0x3340, R9 ;  /* 0x0000334062627816 */ /* 0x000fe40000000009 */
[--C-:B------:R-:W-:Y:S02]  /*16bf0*/  PRMT R115, R22, 0x3340, R3.reuse ;  /* 0x0000334016737816 */ /* 0x100fe40000000003 */
[----:B------:R-:W-:Y:S02]  /*16c00*/  SHF.R.U32.HI R8, RZ, 0x8, R3 ;  /* 0x00000008ff087819 */ /* 0x000fe40000011603 */
[----:B------:R-:W-:Y:S02]  /*16c10*/  PRMT R26, R186, 0x3340, R51 ;  /* 0x00003340ba1a7816 */ /* 0x000fe40000000033 */
[----:B------:R-:W-:Y:S02]  /*16c20*/  SHF.R.U32.HI R3, RZ, 0x8, R23 ;  /* 0x00000008ff037819 */ /* 0x000fe40000011617 */
[----:B------:R-:W-:-:S02]  /*16c30*/  SHF.R.U32.HI R9, RZ, 0x8, R126 ;  /* 0x00000008ff097819 */ /* 0x000fc4000001167e */
[----:B------:R-:W-:Y:S02]  /*16c40*/  SHF.R.U32.HI R5, RZ, 0x8, R184 ;  /* 0x00000008ff057819 */ /* 0x000fe400000116b8 */
[----:B------:R-:W-:Y:S02]  /*16c50*/  PRMT R51, R0, 0x3340, R11 ;  /* 0x0000334000337816 */ /* 0x000fe4000000000b */
[----:B------:R-:W-:Y:S02]  /*16c60*/  PRMT R73, R172, 0x3340, R97 ;  /* 0x00003340ac497816 */ /* 0x000fe40000000061 */
[----:B------:R-:W-:Y:S02]  /*16c70*/  SHF.R.U32.HI R0, RZ, 0x8, R22 ;  /* 0x00000008ff007819 */ /* 0x000fe40000011616 */
[----:B------:R-:W-:Y:S02]  /*16c80*/  PRMT R97, R19, 0x3340, R118 ;  /* 0x0000334013617816 */ /* 0x000fe40000000076 */
        /* <DEDUP_REMOVED lines=11> */
[----:B------:R-:W-:Y:S02]  /*16d40*/  SHF.R.U32.HI R7, RZ, 0x8, R190 ;  /* 0x00000008ff077819 */ /* 0x000fe400000116be */
[----:B------:R-:W-:-:S02]  /*16d50*/  LOP3.LUT R216, R216, 0xffff, RZ, 0xc0, !PT ;  /* 0x0000ffffd8d87812 */ /* 0x000fc400078ec0ff */
        /* <DEDUP_REMOVED lines=8> */
[----:B------:R-:W-:Y:S02]  /*16de0*/  PRMT R107, R216, 0x3340, R9 ;  /* 0x00003340d86b7816 */ /* 0x000fe40000000009 */
[----:B------:R-:W-:Y:S02]  /*16df0*/  LOP3.LUT R5, R5, 0xffff, RZ, 0xc0, !PT ;  /* 0x0000ffff05057812 */ /* 0x000fe400078ec0ff */
[----:B------:R-:W-:Y:S02]  /*16e00*/  LOP3.LUT R10, R10, 0xffff, RZ, 0xc0, !PT ;  /* 0x0000ffff0a0a7812 */ /* 0x000fe400078ec0ff */
[----:B------:R-:W-:-:S02]  /*16e10*/  SHF.R.U32.HI R0, RZ, 0x8, R216 ;  /* 0x00000008ff007819 */ /* 0x000fc400000116d8 */
[----:B------:R-:W-:Y:S02]  /*16e20*/  SHF.R.U32.HI R9, RZ, 0x8, R9 ;  /* 0x00000008ff097819 */ /* 0x000fe40000011609 */
[----:B------:R-:W-:Y:S02]  /*16e30*/  SHF.R.U32.HI R7, RZ, 0x8, R192 ;  /* 0x00000008ff077819 */ /* 0x000fe400000116c0 */
[----:B------:R-:W-:Y:S02]  /*16e40*/  LOP3.LUT R217, R217, 0xffff, RZ, 0xc0, !PT ;  /* 0x0000ffffd9d97812 */ /* 0x000fe400078ec0ff */
[----:B------:R-:W-:Y:S02]  /*16e50*/  LOP3.LUT R130, R130, 0xffff, RZ, 0xc0, !PT ;  /* 0x0000ffff82827812 */ /* 0x000fe400078ec0ff */
[----:B------:R-:W-:Y:S02]  /*16e60*/  SHF.R.U32.HI R8, RZ, 0x8, R194 ;  /* 0x00000008ff087819 */ /* 0x000fe400000116c2 */
[----:B------:R-:W-:-:S02]  /*16e70*/  SHF.R.U32.HI R12, RZ, 0x8, R13 ;  /* 0x00000008ff0c7819 */ /* 0x000fc4000001160d */
[----:B------:R-:W-:Y:S02]  /*16e80*/  LOP3.LUT R11, R109, 0xffff, RZ, 0xc0, !PT ;  /* 0x0000ffff6d0b7812 */ /* 0x000fe400078ec0ff */
[----:B------:R-:W-:Y:S02]  /*16e90*/  PRMT R114, R5, 0x3340, R10 ;  /* 0x0000334005727816 */ /* 0x000fe4000000000a */
[----:B------:R-:W-:Y:S02]  /*16ea0*/  LOP3.LUT R0, R0, 0xffff, RZ, 0xc0, !PT ;  /* 0x0000ffff00007812 */ /* 0x000fe400078ec0ff */
[----:B------:R-:W-:Y:S02]  /*16eb0*/  LOP3.LUT R9, R9, 0xffff, RZ, 0xc0, !PT ;  /* 0x0000ffff09097812 */ /* 0x000fe400078ec0ff */
[----:B------:R-:W-:Y:S02]  /*16ec0*/  LOP3.LUT R108, R7, 0xffff, RZ, 0xc0, !PT ;  /* 0x0000ffff076c7812 */ /* 0x000fe400078ec0ff */
[----:B------:R-:W-:-:S02]  /*16ed0*/  SHF.R.U32.HI R5, RZ, 0x8, R217 ;  /* 0x00000008ff057819 */ /* 0x000fc400000116d9 */
[----:B------:R-:W-:Y:S02]  /*16ee0*/  SHF.R.U32.HI R10, RZ, 0x8, R130 ;  /* 0x00000008ff0a7819 */ /* 0x000fe40000011682 */
[----:B------:R-:W-:Y:S02]  /*16ef0*/  LOP3.LUT R7, R8, 0xffff, RZ, 0xc0, !PT ;  /* 0x0000ffff08077812 */ /* 0x000fe400078ec0ff */
[----:B------:R-:W-:Y:S02]  /*16f00*/  LOP3.LUT R12, R12, 0xffff, RZ, 0xc0, !PT ;  /* 0x0000ffff0c0c7812 */ /* 0x000fe400078ec0ff */
[----:B------:R-:W-:Y:S02]  /*16f10*/  PRMT R58, R164, 0x3340, R101 ;  /* 0x00003340a43a7816 */ /* 0x000fe40000000065 */
[----:B------:R-:W-:Y:S02]  /*16f20*/  PRMT R101, R15, 0x3340, R116 ;  /* 0x000033400f657816 */ /* 0x000fe40000000074 */
[----:B------:R-:W-:-:S02]  /*16f30*/  PRMT R109, R188, 0x3340, R105 ;  /* 0x00003340bc6d7816 */ /* 0x000fc40000000069 */
[----:B------:R-:W-:Y:S02]  /*16f40*/  PRMT R105, R190, 0x3340, R11 ;  /* 0x00003340be697816 */ /* 0x000fe4000000000b */
[----:B------:R-:W-:Y:S02]  /*16f50*/  PRMT R116, R0, 0x3340, R9 ;  /* 0x0000334000747816 */ /* 0x000fe40000000009 */
[----:B------:R-:W-:Y:S02]  /*16f60*/  SHF.R.U32.HI R11, RZ, 0x8, R11 ;  /* 0x00000008ff0b7819 */ /* 0x000fe4000001160b */
[----:B------:R-:W-:Y:S02]  /*16f70*/  PRMT R3, R194, 0x3340, R13 ;  /* 0x00003340c2037816 */ /* 0x000fe4000000000d */
[----:B------:R-:W-:Y:S02]  /*16f80*/  LOP3.LUT R5, R5, 0xffff, RZ, 0xc0, !PT ;  /* 0x0000ffff05057812 */ /* 0x000fe400078ec0ff */
[----:B------:R-:W-:-:S02]  /*16f90*/  LOP3.LUT R10, R10, 0xffff, RZ, 0xc0, !PT ;  /* 0x0000ffff0a0a7812 */ /* 0x000fc400078ec0ff */
[----:B------:R-:W-:Y:S02]  /*16fa0*/  PRMT R0, R7, 0x3340, R12 ;  /* 0x0000334007007816 */ /* 0x000fe4000000000c */
        /* <DEDUP_REMOVED lines=10> */
[----:B------:R-:W-:-:S02]  /*17050*/  PRMT R111, R5, 0x3340, R10 ;  /* 0x00003340056f7816 */ /* 0x000fc4000000000a */
[--C-:B------:R-:W-:Y:S02]  /*17060*/  PRMT R93, R196, 0x3340, R89.reuse ;  /* 0x00003340c45d7816 */ /* 0x100fe40000000059 */
[----:B------:R-:W-:Y:S02]  /*17070*/  SHF.R.U32.HI R12, RZ, 0x8, R89 ;  /* 0x00000008ff0c7819 */ /* 0x000fe40000011659 */
[--C-:B------:R-:W-:Y:S02]  /*17080*/  PRMT R119, R218, 0x3340, R7.reuse ;  /* 0x00003340da777816 */ /* 0x100fe40000000007 */
[----:B------:R-:W-:Y:S02]  /*17090*/  SHF.R.U32.HI R10, RZ, 0x8, R7 ;  /* 0x00000008ff0a7819 */ /* 0x000fe40000011607 */
[----:B------:R-:W-:Y:S02]  /*170a0*/  PRMT R89, R198, 0x3340, R13 ;  /* 0x00003340c6597816 */ /* 0x000fe4000000000d */
[----:B------:R-:W-:-:S02]  /*170b0*/  SHF.R.U32.HI R7, RZ, 0x8, R219 ;  /* 0x00000008ff077819 */ /* 0x000fc400000116db */
[----:B------:R-:W-:Y:S02]  /*170c0*/  SHF.R.U32.HI R9, RZ, 0x8, R198 ;  /* 0x00000008ff097819 */ /* 0x000fe400000116c6 */
[----:B------:R-:W-:Y:S02]  /*170d0*/  SHF.R.U32.HI R13, RZ, 0x8, R13 ;  /* 0x00000008ff0d7819 */ /* 0x000fe4000001160d */
[----:B------:R-:W-:Y:S02]  /*170e0*/  SHF.R.U32.HI R8, RZ, 0x8, R196 ;  /* 0x00000008ff087819 */ /* 0x000fe400000116c4 */
[----:B------:R-:W-:Y:S02]  /*170f0*/  PRMT R96, R180, 0x3340, R91 ;  /* 0x00003340b4607816 */ /* 0x000fe4000000005b */
[----:B------:R-:W-:Y:S02]  /*17100*/  PRMT R112, R112, 0x3340, R11 ;  /* 0x0000334070707816 */ /* 0x000fe4000000000b */
[----:B------:R-:W-:-:S02]  /*17110*/  PRMT R91, R21, 0x3340, R122 ;  /* 0x00003340155b7816 */ /* 0x000fc4000000007a */
[----:B------:R-:W-:Y:S02]  /*17120*/  LOP3.LUT R11, R103, 0xffff, RZ, 0xc0, !PT ;  /* 0x0000ffff670b7812 */ /* 0x000fe400078ec0ff */
[----:B------:R-:W-:Y:S02]  /*17130*/  LOP3.LUT R124, R7, 0xffff, RZ, 0xc0, !PT ;  /* 0x0000ffff077c7812 */ /* 0x000fe400078ec0ff */
[----:B------:R-:W-:Y:S02]  /*17140*/  LOP3.LUT R122, R9, 0xffff, RZ, 0xc0, !PT ;  /* 0x0000ffff097a7812 */ /* 0x000fe400078ec0ff */
[----:B------:R-:W-:Y:S02]  /*17150*/  LOP3.LUT R13, R13, 0xffff, RZ, 0xc0, !PT ;  /* 0x0000ffff0d0d7812 */ /* 0x000fe400078ec0ff */
[----:B------:R-:W-:Y:S02]  /*17160*/  SHF.R.U32.HI R5, RZ, 0x8, R218 ;  /* 0x00000008ff057819 */ /* 0x000fe400000116da */
[----:B------:R-:W-:-:S02]  /*17170*/  LOP3.LUT R7, R8, 0xffff, RZ, 0xc0, !PT ;  /* 0x0000ffff08077812 */ /* 0x000fc400078ec0ff */
[----:B------:R-:W-:Y:S02]  /*17180*/  LOP3.LUT R12, R12, 0xffff, RZ, 0xc0, !PT ;  /* 0x0000ffff0c0c7812 */ /* 0x000fe400078ec0ff */
[----:B------:R-:W-:Y:S02]  /*17190*/  PRMT R40, R160, 0x3340, R29 ;  /* 0x00003340a0287816 */ /* 0x000fe4000000001d */
[----:B------:R-:W-:Y:S02]  /*171a0*/  PRMT R29, R162, 0x3340, R113 ;  /* 0x00003340a21d7816 */ /* 0x000fe40000000071 */
[--C-:B------:R-:W-:Y:S02]  /*171b0*/  PRMT R103, R192, 0x3340, R11.reuse ;  /* 0x00003340c0677816 */ /* 0x100fe4000000000b */
[----:B------:R-:W-:Y:S02]  /*171c0*/  PRMT R113, R23, 0x3340, R126 ;  /* 0x0000334017717816 */ /* 0x000fe4000000007e */
[----:B------:R-:W-:-:S02]  /*171d0*/  SHF.R.U32.HI R11, RZ, 0x8, R11 ;  /* 0x00000008ff0b7819 */ /* 0x000fc4000001160b */
[----:B------:R-:W-:Y:S02]  /*171e0*/  PRMT R122, R122, 0x3340, R13 ;  /* 0x000033407a7a7816 */ /* 0x000fe4000000000d */
[----:B------:R-:W-:Y:S02]  /*171f0*/  LOP3.LUT R5, R5, 0xffff, RZ, 0xc0, !PT ;  /* 0x0000ffff05057812 */ /* 0x000fe400078ec0ff */
[----:B------:R-:W-:Y:S02]  /*17200*/  LOP3.LUT R10, R10, 0xffff, RZ, 0xc0, !PT ;  /* 0x0000ffff0a0a7812 */ /* 0x000fe400078ec0ff */
[----:B------:R-:W-:Y:S02]  /*17210*/  PRMT R126, R7, 0x3340, R12 ;  /* 0x00003340077e7816 */ /* 0x000fe4000000000c */
        /* <DEDUP_REMOVED lines=9> */
[----:B------:R-:W-:Y:S02]  /*172b0*/  PRMT R128, R5, 0x3340, R10 ;  /* 0x0000334005807816 */ /* 0x000fe4000000000a */
[----:B------:R-:W-:Y:S02]  /*172c0*/  SHF.R.U32.HI R8, RZ, 0x8, R200 ;  /* 0x00000008ff087819 */ /* 0x000fe400000116c8 */
[--C-:B------:R-:W-:Y:S02]  /*172d0*/  PRMT R74, R200, 0x3340, R9.reuse ;  /* 0x00003340c84a7816 */ /* 0x100fe40000000009 */
[----:B------:R-:W-:Y:S02]  /*172e0*/  SHF.R.U32.HI R12, RZ, 0x8, R9 ;  /* 0x00000008ff0c7819 */ /* 0x000fe40000011609 */
[----:B------:R-:W-:-:S02]  /*172f0*/  PRMT R72, R202, 0x3340, R13 ;  /* 0x00003340ca487816 */ /* 0x000fc4000000000d */
[--C-:B------:R-:W-:Y:S02]  /*17300*/  PRMT R123, R220, 0x3340, R7.reuse ;  /* 0x00003340dc7b7816 */ /* 0x100fe40000000007 */
[----:B------:R-:W-:Y:S02]  /*17310*/  SHF.R.U32.HI R10, RZ, 0x8, R7 ;  /* 0x00000008ff0a7819 */ /* 0x000fe40000011607 */
[----:B------:R-:W-:Y:S02]  /*17320*/  SHF.R.U32.HI R9, RZ, 0x8, R202 ;  /* 0x00000008ff097819 */ /* 0x000fe400000116ca */
[----:B------:R-:W-:Y:S02]  /*17330*/  SHF.R.U32.HI R13, RZ, 0x8, R13 ;  /* 0x00000008ff0d7819 */ /* 0x000fe4000001160d */
[----:B------:R-:W-:Y:S02]  /*17340*/  SHF.R.U32.HI R5, RZ, 0x8, R220 ;  /* 0x00000008ff057819 */ /* 0x000fe400000116dc */
[----:B------:R-:W-:-:S02]  /*17350*/  SHF.R.U32.HI R7, RZ, 0x8, R221 ;  /* 0x00000008ff077819 */ /* 0x000fc400000116dd */
[----:B------:R-:W-:Y:S02]  /*17360*/  PRMT R108, R108, 0x3340, R11 ;  /* 0x000033406c6c7816 */ /* 0x000fe4000000000b */
[----:B------:R-:W-:Y:S02]  /*17370*/  SHF.R.U32.HI R11, RZ, 0x8, R134 ;  /* 0x00000008ff0b7819 */ /* 0x000fe40000011686 */
        /* <DEDUP_REMOVED lines=17> */
[----:B------:R-:W-:Y:S02]  /*17490*/  LOP3.LUT R206, R206, 0xffff, RZ, 0xc0, !PT ;  /* 0x0000ffffcece7812 */ /* 0x000fe400078ec0ff */
[----:B------:R-:W-:Y:S02]  /*174a0*/  LOP3.LUT R13, R78, 0xffff, RZ, 0xc0, !PT ;  /* 0x0000ffff4e0d7812 */ /* 0x000fe400078ec0ff */
[--C-:B------:R-:W-:Y:S02]  /*174b0*/  PRMT R131, R222, 0x3340, R7.reuse ;  /* 0x00003340de837816 */ /* 0x100fe40000000007 */
[----:B------:R-:W-:Y:S02]  /*174c0*/  SHF.R.U32.HI R10, RZ, 0x8, R7 ;  /* 0x00000008ff0a7819 */ /* 0x000fe40000011607 */
[----:B------:R-:W-:-:S02]  /*174d0*/  PRMT R124, R124, 0x3340, R11 ;  /* 0x000033407c7c7816 */ /* 0x000fc4000000000b */
[----:B------:R-:W-:Y:S02]  /*174e0*/  PRMT R127, R127, 0x3340, R12 ;  /* 0x000033407f7f7816 */ /* 0x000fe4000000000c */
[----:B------:R-:W-:Y:S02]  /*174f0*/  SHF.R.U32.HI R7, RZ, 0x8, R223 ;  /* 0x00000008ff077819 */ /* 0x000fe400000116df */
[----:B------:R-:W-:Y:S02]  /*17500*/  SHF.R.U32.HI R11, RZ, 0x8, R138 ;  /* 0x00000008ff0b7819 */ /* 0x000fe4000001168a */
[----:B------:R-:W-:Y:S02]  /*17510*/  SHF.R.U32.HI R8, RZ, 0x8, R204 ;  /* 0x00000008ff087819 */ /* 0x000fe400000116cc */
[--C-:B------:R-:W-:Y:S02]  /*17520*/  SHF.R.U32.HI R12, RZ, 0x8, R9.reuse ;  /* 0x00000008ff0c7819 */ /* 0x100fe40000011609 */
[----:B------:R-:W-:-:S02]  /*17530*/  PRMT R129, R204, 0x3340, R9 ;  /* 0x00003340cc817816 */ /* 0x000fc40000000009 */
[--C-:B------:R-:W-:Y:S02]  /*17540*/  PRMT R78, R206, 0x3340, R13.reuse ;  /* 0x00003340ce4e7816 */ /* 0x100fe4000000000d */
[----:B------:R-:W-:Y:S02]  /*17550*/  SHF.R.U32.HI R9, RZ, 0x8, R206 ;  /* 0x00000008ff097819 */ /* 0x000fe400000116ce */
[----:B------:R-:W-:Y:S02]  /*17560*/  SHF.R.U32.HI R13, RZ, 0x8, R13 ;  /* 0x00000008ff0d7819 */ /* 0x000fe4000001160d */
[----:B------:R-:W-:Y:S02]  /*17570*/  LOP3.LUT R14, R7, 0xffff, RZ, 0xc0, !PT ;  /* 0x0000ffff070e7812 */ /* 0x000fe400078ec0ff */
[----:B------:R-:W-:Y:S02]  /*17580*/  LOP3.LUT R11, R11, 0xffff, RZ, 0xc0, !PT ;  /* 0x0000ffff0b0b7812 */ /* 0x000fe400078ec0ff */
[----:B------:R-:W-:-:S02]  /*17590*/  SHF.R.U32.HI R5, RZ, 0x8, R222 ;  /* 0x00000008ff057819 */ /* 0x000fc400000116de */
        /* <DEDUP_REMOVED lines=8> */
[----:B------:R-:W-:Y:S02]  /*17620*/  LOP3.LUT R5, R5, 0xffff, RZ, 0xc0, !PT ;  /* 0x0000ffff05057812 */ /* 0x000fe400078ec0ff */
[----:B------:R-:W-:Y:S02]  /*17630*/  LOP3.LUT R10, R10, 0xffff, RZ, 0xc0, !PT ;  /* 0x0000ffff0a0a7812 */ /* 0x000fe400078ec0ff */
[----:B------:R-:W-:Y:S02]  /*17640*/  PRMT R134, R7, 0x3340, R12 ;  /* 0x0000334007867816 */ /* 0x000fe4000000000c */
[----:B------:R-:W-:-:S02]  /*17650*/  SHF.R.U32.HI R11, RZ, 0x8, R142 ;  /* 0x00000008ff0b7819 */ /* 0x000fc4000001168e */
[----:B------:R-:W-:Y:S02]  /*17660*/  LOP3.LUT R224, R224, 0xffff, RZ, 0xc0, !PT ;  /* 0x0000ffffe0e07812 */ /* 0x000fe400078ec0ff */
[----:B------:R-:W-:Y:S02]  /*17670*/  LOP3.LUT R7, R144, 0xffff, RZ, 0xc0, !PT ;  /* 0x0000ffff90077812 */ /* 0x000fe400078ec0ff */
[----:B------:R-:W-:Y:S02]  /*17680*/  PRMT R135, R8, 0x3340, R13 ;  /* 0x0000334008877816 */ /* 0x000fe4000000000d */
[----:B------:R-:W-:Y:S02]  /*17690*/  LOP3.LUT R225, R225, 0xffff, RZ, 0xc0, !PT ;  /* 0x0000ffffe1e17812 */ /* 0x000fe400078ec0ff */
        /* <DEDUP_REMOVED lines=8> */
[--C-:B------:R-:W-:Y:S02]  /*17720*/  PRMT R138, R224, 0x3340, R7.reuse ;  /* 0x00003340e08a7816 */ /* 0x100fe40000000007 */
[----:B------:R-:W-:Y:S02]  /*17730*/  SHF.R.U32.HI R10, RZ, 0x8, R7 ;  /* 0x00000008ff0a7819 */ /* 0x000fe40000011607 */
[----:B------:R-:W-:Y:S02]  /*17740*/  SHF.R.U32.HI R7, RZ, 0x8, R225 ;  /* 0x00000008ff077819 */ /* 0x000fe400000116e1 */
[----:B------:R-:W-:Y:S02]  /*17750*/  SHF.R.U32.HI R8, RZ, 0x8, R208 ;  /* 0x00000008ff087819 */ /* 0x000fe400000116d0 */
[--C-:B------:R-:W-:Y:S02]  /*17760*/  PRMT R137, R208, 0x3340, R9.reuse ;  /* 0x00003340d0897816 */ /* 0x100fe40000000009 */
[----:B------:R-:W-:-:S02]  /*17770*/  SHF.R.U32.HI R12, RZ, 0x8, R9 ;  /* 0x00000008ff0c7819 */ /* 0x000fc40000011609 */
[--C-:B------:R-:W-:Y:S02]  /*17780*/  PRMT R82, R210, 0x3340, R13.reuse ;  /* 0x00003340d2527816 */ /* 0x100fe4000000000d */
[----:B------:R-:W-:Y:S02]  /*17790*/  SHF.R.U32.HI R9, RZ, 0x8, R210 ;  /* 0x00000008ff097819 */ /* 0x000fe400000116d2 */
[----:B------:R-:W-:Y:S02]  /*177a0*/  SHF.R.U32.HI R13, RZ, 0x8, R13 ;  /* 0x00000008ff0d7819 */ /* 0x000fe4000001160d */
[----:B------:R-:W-:Y:S02]  /*177b0*/  PRMT R133, R14, 0x3340, R11 ;  /* 0x000033400e857816 */ /* 0x000fe4000000000b */
[----:B------:R-:W-:Y:S02]  /*177c0*/  LOP3.LUT R146, R146, 0xffff, RZ, 0xc0, !PT ;  /* 0x0000ffff92927812 */ /* 0x000fe400078ec0ff */
[----:B------:R-:W-:-:S02]  /*177d0*/  LOP3.LUT R14, R7, 0xffff, RZ, 0xc0, !PT ;  /* 0x0000ffff070e7812 */ /* 0x000fc400078ec0ff */
[----:B------:R-:W-:Y:S02]  /*177e0*/  LOP3.LUT R7, R8, 0xffff, RZ, 0xc0, !PT ;  /* 0x0000ffff08077812 */ /* 0x000fe400078ec0ff */
[----:B------:R-:W-:Y:S02]  /*177f0*/  SHF.R.U32.HI R5, RZ, 0x8, R224 ;  /* 0x00000008ff057819 */ /* 0x000fe400000116e0 */
[----:B------:R-:W-:Y:S02]  /*17800*/  LOP3.LUT R12, R12, 0xffff, RZ, 0xc0, !PT ;  /* 0x0000ffff0c0c7812 */ /* 0x000fe400078ec0ff */
[----:B------:R-:W-:Y:S02]  /*17810*/  LOP3.LUT R8, R9, 0xffff, RZ, 0xc0, !PT ;  /* 0x0000ffff09087812 */ /* 0x000fe400078ec0ff */
[----:B------:R-:W-:Y:S02]  /*17820*/  LOP3.LUT R13, R13, 0xffff, RZ, 0xc0, !PT ;  /* 0x0000ffff0d0d7812 */ /* 0x000fe400078ec0ff */
[----:B------:R-:W-:-:S02]  /*17830*/  F2FP.SATFINITE.E5M2.F32.PACK_AB_MERGE_C R148, R149, R148, RZ ;  /* 0x000000949594723e */ /* 0x000fc400048060ff */
[----:B------:R-:W-:Y:S02]  /*17840*/  SHF.R.U32.HI R11, RZ, 0x8, R146 ;  /* 0x00000008ff0b7819 */ /* 0x000fe40000011692 */
[----:B------:R-:W-:Y:S02]  /*17850*/  F2FP.SATFINITE.E5M2.F32.PACK_AB_MERGE_C R150, R151, R150, RZ ;  /* 0x000000969796723e */ /* 0x000fe400048060ff */
[----:B------:R-:W-:Y:S02]  /*17860*/  LOP3.LUT R5, R5, 0xffff, RZ, 0xc0, !PT ;  /* 0x0000ffff05057812 */ /* 0x000fe400078ec0ff */
[----:B------:R-:W-:Y:S02]  /*17870*/  LOP3.LUT R10, R10, 0xffff, RZ, 0xc0, !PT ;  /* 0x0000ffff0a0a7812 */ /* 0x000fe400078ec0ff */
[----:B------:R-:W-:Y:S02]  /*17880*/  PRMT R140, R7, 0x3340, R12 ;  /* 0x00003340078c7816 */ /* 0x000fe4000000000c */
[----:B------:R-:W-:-:S02]  /*17890*/  PRMT R141, R8, 0x3340, R13 ;  /* 0x00003340088d7816 */ /* 0x000fc4000000000d */
        /* <DEDUP_REMOVED lines=10> */
[----:B------:R-:W-:Y:S02]  /*17940*/  PRMT R143, R14, 0x3340, R11 ;  /* 0x000033400e8f7816 */ /* 0x000fe4000000000b */
[----:B------:R-:W-:-:S02]  /*17950*/  PRMT R139, R226, 0x3340, R7 ;  /* 0x00003340e28b7816 */ /* 0x000fc40000000007 */
[----:B------:R-:W-:Y:S02]  /*17960*/  SHF.R.U32.HI R10, RZ, 0x8, R7 ;  /* 0x00000008ff0a7819 */ /* 0x000fe40000011607 */
        /* <DEDUP_REMOVED lines=15> */
[----:B------:R-:W-:Y:S02]  /*17a60*/  LOP3.LUT R13, R13, 0xffff, RZ, 0xc0, !PT ;  /* 0x0000ffff0d0d7812 */ /* 0x000fe400078ec0ff */
[----:B------:R-:W-:-:S02]  /*17a70*/  PRMT R144, R5, 0x3340, R10 ;  /* 0x0000334005907816 */ /* 0x000fc4000000000a */
[----:B------:R-:W-:Y:S02]  /*17a80*/  PRMT R151, R14, 0x3340, R11 ;  /* 0x000033400e977816 */ /* 0x000fe4000000000b */
[----:B------:R-:W-:Y:S02]  /*17a90*/  PRMT R149, R8, 0x3340, R13 ;  /* 0x0000334008957816 */ /* 0x000fe4000000000d */
[----:B------:R-:W-:Y:S02]  /*17aa0*/  PRMT R8, R27, 0x5410, R6 ;  /* 0x000054101b087816 */ /* 0x000fe40000000006 */
[----:B------:R-:W-:Y:S02]  /*17ab0*/  PRMT R9, R30, 0x5410, R39 ;  /* 0x000054101e097816 */ /* 0x000fe40000000027 */
[----:B------:R-:W-:Y:S02]  /*17ac0*/  PRMT R10, R28, 0x5410, R33 ;  /* 0x000054101c0a7816 */ /* 0x000fe40000000021 */
[----:B------:R-:W-:Y:S01]  /*17ad0*/  PRMT R11, R4, 0x5410, R31 ;  /* 0x00005410040b7816 */ /* 0x000fe2000000001f */
[----:B------:R-:W-:Y:S01]  /*17ae0*/  BAR.SYNC.DEFER_BLOCKING 0x0 ;  /* 0x0000000000007b1d */ /* 0x000fe20000010000 */
[----:B------:R-:W-:-:S05]  /*17af0*/  LOP3.LUT R19, R25, 0x7f, RZ, 0xc0, !PT ;  /* 0x0000007f19137812 */ /* 0x000fca00078ec0ff */
[----:B------:R-:W-:Y:S01]  /*17b00*/  STSM.16.M88.4 [R24], R8 ;  /* 0x0000000818007844 */ /* 0x000fe20000000200 */
[----:B------:R-:W-:Y:S01]  /*17b10*/  LEA R19, R19, UR7, 0x4 ;  /* 0x0000000713137c11 */ /* 0x000fe2000f8e20ff */
[----:B------:R-:W0:Y:S01]  /*17b20*/  LDC R25, c[0x0][0x244] ;  /* 0x00009100ff197b82 */ /* 0x000e220000000800 */
[----:B------:R-:W-:-:S07]  /*17b30*/  LOP3.LUT R12, R12, 0xffff, RZ, 0xc0, !PT ;  /* 0x0000ffff0c0c7812 */ /* 0x000fce00078ec0ff */
[----:B------:R-:W-:Y:S01]  /*17b40*/  BAR.SYNC.DEFER_BLOCKING 0x0 ;  /* 0x0000000000007b1d */ /* 0x000fe20000010000 */
[----:B------:R-:W-:Y:S02]  /*17b50*/  PRMT R13, R38, 0x5410, R49 ;  /* 0x00005410260d7816 */ /* 0x000fe40000000031 */
[----:B------:R-:W-:Y:S02]  /*17b60*/  PRMT R147, R147, 0x3340, R12 ;  /* 0x0000334093937816 */ /* 0x000fe4000000000c */
[----:B------:R-:W-:Y:S01]  /*17b70*/  PRMT R14, R34, 0x5410, R41 ;  /* 0x00005410220e7816 */ /* 0x000fe20000000029 */
[----:B------:R-:W-:Y:S01]  /*17b80*/  ULDC.64 UR6, c[0x0][0x228] ;  /* 0x00008a0000067ab9 */ /* 0x000fe20000000a00 */
[----:B------:R-:W1:Y:S01]  /*17b90*/  LDS.128 R4, [R19] ;  /* 0x0000000013047984 */ /* 0x000e620000000c00 */
[----:B------:R-:W-:Y:S02]  /*17ba0*/  PRMT R12, R42, 0x5410, R53 ;  /* 0x000054102a0c7816 */ /* 0x000fe40000000035 */
[----:B------:R-:W-:Y:S01]  /*17bb0*/  PRMT R15, R32, 0x5410, R37 ;  /* 0x00005410200f7816 */ /* 0x000fe20000000025 */
[----:B------:R-:W-:Y:S06]  /*17bc0*/  BAR.SYNC.DEFER_BLOCKING 0x0 ;  /* 0x0000000000007b1d */ /* 0x000fec0000010000 */
[----:B------:R-:W-:Y:S02]  /*17bd0*/  STSM.16.M88.4 [R24], R12 ;  /* 0x0000000c18007844 */ /* 0x000fe40000000200 */
[----:B------:R-:W-:Y:S01]  /*17be0*/  BAR.SYNC.DEFER_BLOCKING 0x0 ;  /* 0x0000000000007b1d */ /* 0x000fe20000010000 */
[----:B------:R-:W-:-:S02]  /*17bf0*/  PRMT R20, R46, 0x5410, R55 ;  /* 0x000054102e147816 */ /* 0x000fc40000000037 */
[----:B------:R-:W-:-:S03]  /*17c00*/  PRMT R21, R45, 0x5410, R48 ;  /* 0x000054102d157816 */ /* 0x000fc60000000030 */
[----:B------:R-:W2:Y:S01]  /*17c10*/  LDS.128 R8, [R19] ;  /* 0x0000000013087984 */ /* 0x000ea20000000c00 */
[----:B------:R-:W-:Y:S02]  /*17c20*/  PRMT R22, R40, 0x5410, R47 ;  /* 0x0000541028167816 */ /* 0x000fe4000000002f */
[----:B------:R-:W-:Y:S01]  /*17c30*/  PRMT R23, R29, 0x5410, R2 ;  /* 0x000054101d177816 */ /* 0x000fe20000000002 */
[----:B------:R-:W-:Y:S06]  /*17c40*/  BAR.SYNC.DEFER_BLOCKING 0x0 ;  /* 0x0000000000007b1d */ /* 0x000fec0000010000 */
[----:B------:R-:W-:Y:S02]  /*17c50*/  STSM.16.M88.4 [R24], R20 ;  /* 0x0000001418007844 */ /* 0x000fe40000000200 */
[----:B------:R-:W-:Y:S01]  /*17c60*/  BAR.SYNC.DEFER_BLOCKING 0x0 ;  /* 0x0000000000007b1d */ /* 0x000fe20000010000 */
[----:B------:R-:W-:-:S02]  /*17c70*/  PRMT R28, R62, 0x5410, R71 ;  /* 0x000054103e1c7816 */ /* 0x000fc40000000047 */
[----:B------:R-:W-:-:S03]  /*17c80*/  PRMT R29, R60, 0x5410, R67 ;  /* 0x000054103c1d7816 */ /* 0x000fc60000000043 */
[----:B------:R-:W3:Y:S01]  /*17c90*/  LDS.128 R12, [R19] ;  /* 0x00000000130c7984 */ /* 0x000ee20000000c00 */
[----:B------:R-:W-:Y:S02]  /*17ca0*/  PRMT R30, R58, 0x5410, R63 ;  /* 0x000054103a1e7816 */ /* 0x000fe4000000003f */
[----:B------:R-:W-:Y:S01]  /*17cb0*/  PRMT R31, R52, 0x5410, R61 ;  /* 0x00005410341f7816 */ /* 0x000fe2000000003d */
[----:B------:R-:W-:Y:S06]  /*17cc0*/  BAR.SYNC.DEFER_BLOCKING 0x0 ;  /* 0x0000000000007b1d */ /* 0x000fec0000010000 */
[----:B------:R-:W-:Y:S02]  /*17cd0*/  STSM.16.M88.4 [R24], R28 ;  /* 0x0000001c18007844 */ /* 0x000fe40000000200 */
[----:B------:R-:W-:Y:S01]  /*17ce0*/  BAR.SYNC.DEFER_BLOCKING 0x0 ;  /* 0x0000000000007b1d */ /* 0x000fe20000010000 */
[----:B------:R-:W-:-:S02]  /*17cf0*/  PRMT R32, R56, 0x5410, R65 ;  /* 0x0000541038207816 */ /* 0x000fc40000000041 */
[----:B------:R-:W-:-:S03]  /*17d00*/  PRMT R33, R54, 0x5410, R59 ;  /* 0x0000541036217816 */ /* 0x000fc6000000003b */
[----:B------:R-:W4:Y:S01]  /*17d10*/  LDS.128 R20, [R19] ;  /* 0x0000000013147984 */ /* 0x000f220000000c00 */
        /* <DEDUP_REMOVED lines=16> */
[----:B------:R-:W-:Y:S01]  /*17e20*/  PRMT R42, R64, 0x5410, R69 ;  /* 0x00005410402a7816 */ /* 0x000fe20000000045 */
[----:B------:R-:W-:Y:S01]  /*17e30*/  BAR.SYNC.DEFER_BLOCKING 0x0 ;  /* 0x0000000000007b1d */ /* 0x000fe20000010000 */
[----:B------:R-:W-:-:S05]  /*17e40*/  PRMT R43, R44, 0x5410, R43 ;  /* 0x000054102c2b7816 */ /* 0x000fca000000002b */
[----:B------:R-:W-:Y:S02]  /*17e50*/  STSM.16.M88.4 [R24], R40 ;  /* 0x0000002818007844 */ /* 0x000fe40000000200 */
[----:B------:R-:W-:Y:S01]  /*17e60*/  BAR.SYNC.DEFER_BLOCKING 0x0 ;  /* 0x0000000000007b1d */ /* 0x000fe20000010000 */
[----:B------:R-:W-:Y:S02]  /*17e70*/  PRMT R44, R101, 0x5410, R110 ;  /* 0x00005410652c7816 */ /* 0x000fe4000000006e */
        /* <DEDUP_REMOVED lines=71> */
[----:B------:R-:W-:Y:S01]  /*182f0*/  BAR.SYNC.DEFER_BLOCKING 0x0 ;  /* 0x0000000000007b1d */ /* 0x000fe20000010000 */
[----:B------:R-:W-:-:S05]  /*18300*/  IMAD R0, R17, UR4, RZ ;  /* 0x0000000411007c24 */ /* 0x000fca000f8e02ff */
[----:B------:R-:W-:Y:S02]  /*18310*/  ULDC.64 UR4, c[0x0][0x220] ;  /* 0x0000880000047ab9 */ /* 0x000fe40000000a00 */
[C---:B------:R-:W-:Y:S01]  /*18320*/  IADD3 R2, P1, R0.reuse, UR4, RZ ;  /* 0x0000000400027c10 */ /* 0x040fe2000ff3e0ff */
[----:B0-----:R-:W-:Y:S01]  /*18330*/  IMAD R25, R25, 0x80, R0 ;  /* 0x0000008019197824 */ /* 0x001fe200078e0200 */
[----:B------:R-:W-:Y:S02]  /*18340*/  ULDC UR4, c[0x0][0x248] ;  /* 0x0000920000047ab9 */ /* 0x000fe40000000800 */
[----:B------:R-:W-:Y:S01]  /*18350*/  LEA.HI.X.SX32 R0, R0, UR5, 0x1, P1 ;  /* 0x0000000500007c11 */ /* 0x000fe200088f0eff */
[C---:B------:R-:W-:Y:S01]  /*18360*/  IMAD R72, R16.reuse, UR4, RZ ;  /* 0x0000000410487c24 */ /* 0x040fe2000f8e02ff */
[----:B------:R-:W-:Y:S01]  /*18370*/  ISETP.GE.AND P1, PT, R17, UR6, PT ;  /* 0x0000000611007c0c */ /* 0x000fe2000bf26270 */
[----:B------:R-:W-:Y:S01]  /*18380*/  ULDC.64 UR4, c[0x0][0x220] ;  /* 0x0000880000047ab9 */ /* 0x000fe20000000a00 */
[----:B------:R0:W-:Y:S02]  /*18390*/  STSM.16.M88.4 [R24], R144 ;  /* 0x0000009018007844 */ /* 0x0001e40000000200 */
[----:B------:R-:W-:-:S02]  /*183a0*/  ISETP.LT.AND P1, PT, R16, UR27, !P1 ;  /* 0x0000001b10007c0c */ /* 0x000fc4000cf21270 */
[----:B------:R-:W-:Y:S01]  /*183b0*/  SHF.R.S32.HI R73, RZ, 0x1f, R72 ;  /* 0x0000001fff497819 */ /* 0x000fe20000011448 */
[----:B------:R-:W-:Y:S01]  /*183c0*/  BAR.SYNC.DEFER_BLOCKING 0x0 ;  /* 0x0000000000007b1d */ /* 0x000fe20000010000 */
[----:B------:R-:W-:Y:S02]  /*183d0*/  IADD3 R26, P4, R72, R2, RZ ;  /* 0x00000002481a7210 */ /* 0x000fe40007f9e0ff */
[----:B-1----:R-:W-:-:S03]  /*183e0*/  PRMT R75, R4, 0x7770, RZ ;  /* 0x00007770044b7816 */ /* 0x002fc600000000ff */
[----:B------:R-:W-:Y:S01]  /*183f0*/  IMAD.X R27, R73, 0x1, R0, P4 ;  /* 0x00000001491b7824 */ /* 0x000fe200020e0600 */
[----:B------:R-:W-:Y:S01]  /*18400*/  ISETP.GE.AND P4, PT, R16, UR7, PT ;  /* 0x0000000710007c0c */ /* 0x000fe2000bf86270 */
[----:B------:R-:W-:Y:S01]  /*18410*/  ULDC.64 UR6, c[0x0][0x228] ;  /* 0x00008a0000067ab9 */ /* 0x000fe20000000a00 */
[C---:B------:R-:W-:Y:S02]  /*18420*/  IADD3 R3, P5, R25.reuse, UR4, RZ ;  /* 0x0000000419037c10 */ /* 0x040fe4000ffbe0ff */
[----:B------:R-:W-:Y:S01]  /*18430*/  ISETP.LT.AND P4, PT, R18, UR6, !P4 ;  /* 0x0000000612007c0c */ /* 0x000fe2000e781270 */
[----:B------:R-:W-:Y:S01]  /*18440*/  VIADD R74, R72, UR8 ;  /* 0x00000008484a7c36 */ /* 0x000fe20008000000 */
[----:B------:R-:W-:Y:S01]  /*18450*/  LEA.HI.X.SX32 R25, R25, UR5, 0x1, P5 ;  /* 0x0000000519197c11 */ /* 0x000fe2000a8f0eff */
[----:B------:R-:W-:Y:S01]  /*18460*/  ULDC.64 UR4, c[0x0][0x228] ;  /* 0x00008a0000047ab9 */ /* 0x000fe20000000a00 */
[----:B0-----:R-:W-:Y:S01]  /*18470*/  VIADD R24, R16, 0x3 ;  /* 0x0000000310187836 */ /* 0x001fe20000000000 */
[----:B------:R-:W-:Y:S01]  /*18480*/  ISETP.LT.AND P5, PT, R17, UR4, !P2 ;  /* 0x0000000411007c0c */ /* 0x000fe2000d7a1270 */
[----:B------:R-:W-:Y:S01]  /*18490*/  ULDC UR4, c[0x0][0x22c] ;  /* 0x00008b0000047ab9 */ /* 0x000fe20000000800 */
[C---:B------:R-:W-:Y:S01]  /*184a0*/  PRMT R79, R4.reuse, 0x7771, RZ ;  /* 0x00007771044f7816 */ /* 0x040fe200000000ff */
[----:B------:R-:W-:Y:S01]  /*184b0*/  ULDC.64 UR8, c[0x0][0x228] ;  /* 0x00008a0000087ab9 */ /* 0x000fe20000000a00 */
[----:B------:R-:W-:Y:S01]  /*184c0*/  PRMT R77, R4, 0x7772, RZ ;  /* 0x00007772044d7816 */ /* 0x000fe200000000ff */
[----:B------:R-:W-:Y:S01]  /*184d0*/  ULDC UR6, c[0x0][0x22c] ;  /* 0x00008b0000067ab9 */ /* 0x000fe20000000800 */
[----:B------:R0:W-:Y:S01]  /*184e0*/  @P1 STG.E.U8 desc[UR44][R26.64], R75 ;  /* 0x0000004b1a001986 */ /* 0x0001e2000c10112c */
[----:B------:R-:W-:-:S05]  /*184f0*/  IADD3 R72, P1, R72, R3, RZ ;  /* 0x0000000348487210 */ /* 0x000fca0007f3e0ff */
[----:B------:R-:W-:Y:S01]  /*18500*/  IMAD.X R73, R73, 0x1, R25, P1 ;  /* 0x0000000149497824 */ /* 0x000fe200008e0619 */
[----:B------:R-:W-:Y:S01]  /*18510*/  ISETP.GE.AND P1, PT, R24, UR4, PT ;  /* 0x0000000418007c0c */ /* 0x000fe2000bf26270 */
[----:B------:R-:W-:Y:S01]  /*18520*/  ULDC UR4, c[0x0][0x248] ;  /* 0x0000920000047ab9 */ /* 0x000fe20000000800 */
[----:B0-----:R-:W-:Y:S02]  /*18530*/  SHF.R.S32.HI R75, RZ, 0x1f, R74 ;  /* 0x0000001fff4b7819 */ /* 0x001fe4000001144a */
[----:B------:R-:W-:Y:S01]  /*18540*/  IADD3 R26, P6, R74, R2, RZ ;  /* 0x000000024a1a7210 */ /* 0x000fe20007fde0ff */
[----:B------:R0:W-:Y:S01]  /*18550*/  @P4 STG.E.U8 desc[UR44][R72.64], R79 ;  /* 0x0000004f48004986 */ /* 0x0001e2000c10112c */
[----:B------:R-:W-:Y:S01]  /*18560*/  ISETP.LT.AND P4, PT, R18, UR10, !P2 ;  /* 0x0000000a12007c0c */ /* 0x000fe2000d781270 */
[C---:B------:R-:W-:Y:S02]  /*18570*/  VIADD R24, R74.reuse, UR4 ;  /* 0x000000044a187c36 */ /* 0x040fe40008000000 */
[----:B------:R-:W-:Y:S01]  /*18580*/  IMAD.X R27, R75, 0x1, R0, P6 ;  /* 0x000000014b1b7824 */ /* 0x000fe200030e0600 */
[----:B------:R-:W-:Y:S01]  /*18590*/  IADD3 R74, P2, R74, R3, RZ ;  /* 0x000000034a4a7210 */ /* 0x000fe20007f5e0ff */
[----:B------:R-:W-:Y:S01]  /*185a0*/  ULDC UR4, c[0x0][0x22c] ;  /* 0x00008b0000047ab9 */ /* 0x000fe20000000800 */
[----:B------:R-:W-:-:S02]  /*185b0*/  ULDC UR10, c[0x0][0x228] ;  /* 0x00008a00000a7ab9 */ /* 0x000fc40000000800 */
[----:B------:R1:W-:Y:S01]  /*185c0*/  @P5 STG.E.U8 desc[UR44][R26.64], R77 ;  /* 0x0000004d1a005986 */ /* 0x0003e2000c10112c */
[----:B------:R-:W-:Y:S01]  /*185d0*/  ISETP.LT.AND P5, PT, R17, UR8, !P3 ;  /* 0x0000000811007c0c */ /* 0x000fe2000dfa1270 */
[----:B------:R-:W-:Y:S01]  /*185e0*/  IMAD.X R75, R75, 0x1, R25, P2 ;  /* 0x000000014b4b7824 */ /* 0x000fe200010e0619 */
[----:B------:R-:W-:Y:S01]  /*185f0*/  SHF.R.S32.HI R76, RZ, 0x1f, R24 ;  /* 0x0000001fff4c7819 */ /* 0x000fe20000011418 */
[----:B------:R-:W-:Y:S01]  /*18600*/  ULDC UR8, c[0x0][0x228] ;  /* 0x00008a0000087ab9 */ /* 0x000fe20000000800 */
[----:B0-----:R-:W-:Y:S02]  /*18610*/  IADD3 R72, P6, R24, R2, RZ ;  /* 0x0000000218487210 */ /* 0x001fe40007fde0ff */
[----:B------:R-:W-:Y:S01]  /*18620*/  PRMT R79, R4, 0x7773, RZ ;  /* 0x00007773044f7816 */ /* 0x000fe200000000ff */
[----:B-1----:R-:W-:Y:S01]  /*18630*/  VIADD R26, R16, 0x4 ;  /* 0x00000004101a7836 */ /* 0x002fe20000000000 */
[----:B------:R-:W-:Y:S01]  /*18640*/  PRMT R77, R5, 0x7770, RZ ;  /* 0x00007770054d7816 */ /* 0x000fe200000000ff */
[----:B------:R-:W-:-:S02]  /*18650*/  IMAD.X R73, R76, 0x1, R0, P6 ;  /* 0x000000014c497824 */ /* 0x000fc400030e0600 */
[----:B------:R0:W-:Y:S01]  /*18660*/  @P4 STG.E.U8 desc[UR44][R74.64], R79 ;  /* 0x0000004f4a004986 */ /* 0x0001e2000c10112c */
[----:B------:R-:W-:Y:S02]  /*18670*/  ISETP.LT.AND P4, PT, R18, UR14, !P3 ;  /* 0x0000000e12007c0c */ /* 0x000fe4000df81270 */
[----:B------:R-:W-:Y:S01]  /*18680*/  ISETP.GE.AND P2, PT, R26, UR4, PT ;  /* 0x000000041a007c0c */ /* 0x000fe2000bf46270 */
[----:B------:R-:W-:Y:S01]  /*18690*/  ULDC UR4, c[0x0][0x248] ;  /* 0x0000920000047ab9 */ /* 0x000fe20000000800 */
[C---:B------:R-:W-:Y:S01]  /*186a0*/  IADD3 R26, P3, R24.reuse, R3, RZ ;  /* 0x00000003181a7210 */ /* 0x040fe20007f7e0ff */
[----:B------:R-:W-:Y:S01]  /*186b0*/  VIADD R4, R24, UR4 ;  /* 0x0000000418047c36 */ /* 0x000fe20008000000 */
[----:B------:R1:W-:Y:S01]  /*186c0*/  @P5 STG.E.U8 desc[UR44][R72.64], R77 ;  /* 0x0000004d48005986 */ /* 0x0003e2000c10112c */
[----:B------:R-:W-:Y:S01]  /*186d0*/  ISETP.LT.AND P5, PT, R17, UR12, !P1 ;  /* 0x0000000c11007c0c */ /* 0x000fe2000cfa1270 */
[----:B------:R-:W-:Y:S01]  /*186e0*/  VIADD R24, R16, 0x5 ;  /* 0x0000000510187836 */ /* 0x000fe20000000000 */
[----:B------:R-:W-:Y:S01]  /*186f0*/  ULDC UR4, c[0x0][0x22c] ;  /* 0x00008b0000047ab9 */ /* 0x000fe20000000800 */
[----:B------:R-:W-:Y:S01]  /*18700*/  SHF.R.S32.HI R78, RZ, 0x1f, R4 ;  /* 0x0000001fff4e7819 */ /* 0x000fe20000011404 */
[----:B------:R-:W-:Y:S01]  /*18710*/  IMAD.X R27, R76, 0x1, R25, P3 ;  /* 0x000000014c1b7824 */ /* 0x000fe200018e0619 */
[----:B0-----:R-:W-:-:S02]  /*18720*/  IADD3 R74, P6, R4, R2, RZ ;  /* 0x00000002044a7210 */ /* 0x001fc40007fde0ff */
[C---:B------:R-:W-:Y:S02]  /*18730*/  PRMT R79, R5.reuse, 0x7771, RZ ;  /* 0x00007771054f7816 */ /* 0x040fe400000000ff */
[----:B------:R-:W-:Y:S01]  /*18740*/  ISETP.GE.AND P3, PT, R24, UR4, PT ;  /* 0x0000000418007c0c */ /* 0x000fe2000bf66270 */
[----:B------:R-:W-:Y:S01]  /*18750*/  IMAD.X R75, R78, 0x1, R0, P6 ;  /* 0x000000014e4b7824 */ /* 0x000fe200030e0600 */
[----:B-1----:R-:W-:Y:S01]  /*18760*/  PRMT R77, R5, 0x7772, RZ ;  /* 0x00007772054d7816 */ /* 0x002fe200000000ff */
[----:B------:R0:W-:Y:S01]  /*18770*/  @P4 STG.E.U8 desc[UR44][R26.64], R79 ;  /* 0x0000004f1a004986 */ /* 0x0001e2000c10112c */
[----:B------:R-:W-:Y:S01]  /*18780*/  ISETP.LT.AND P4, PT, R18, UR18, !P1 ;  /* 0x0000001212007c0c */ /* 0x000fe2000cf81270 */
[----:B------:R-:W-:Y:S01]  /*18790*/  ULDC UR4, c[0x0][0x248] ;  /* 0x0000920000047ab9 */ /* 0x000fe20000000800 */
[C---:B------:R-:W-:Y:S01]  /*187a0*/  IADD3 R72, P1, R4.reuse, R3, RZ ;  /* 0x0000000304487210 */ /* 0x040fe20007f3e0ff */
[----:B------:R-:W-:Y:S01]  /*187b0*/  VIADD R24, R4, UR4 ;  /* 0x0000000404187c36 */ /* 0x000fe20008000000 */
[----:B------:R1:W-:Y:S01]  /*187c0*/  @P5 STG.E.U8 desc[UR44][R74.64], R77 ;  /* 0x0000004d4a005986 */ /* 0x0003e2000c10112c */
[----:B------:R-:W-:Y:S01]  /*187d0*/  ISETP.LT.AND P5, PT, R17, UR16, !P2 ;  /* 0x0000001011007c0c */ /* 0x000fe2000d7a1270 */
[----:B------:R-:W-:Y:S01]  /*187e0*/  ULDC UR4, c[0x0][0x22c] ;  /* 0x00008b0000047ab9 */ /* 0x000fe20000000800 */
[----:B------:R-:W-:Y:S01]  /*187f0*/  IMAD.X R73, R78, 0x1, R25, P1 ;  /* 0x000000014e497824 */ /* 0x000fe200008e0619 */
[----:B------:R-:W-:-:S02]  /*18800*/  SHF.R.S32.HI R76, RZ, 0x1f, R24 ;  /* 0x0000001fff4c7819 */ /* 0x000fc40000011418 */
[----:B------:R-:W-:Y:S01]  /*18810*/  IADD3 R4, P6, R24, R2, RZ ;  /* 0x0000000218047210 */ /* 0x000fe20007fde0ff */
[----:B0-----:R-:W-:Y:S01]  /*18820*/  VIADD R26, R16, 0x6 ;  /* 0x00000006101a7836 */ /* 0x001fe20000000000 */
[----:B-1----:R-:W-:-:S03]  /*18830*/  PRMT R77, R5, 0x7773, RZ ;  /* 0x00007773054d7816 */ /* 0x002fc600000000ff */
[----:B------:R-:W-:Y:S01]  /*18840*/  IMAD.X R5, R76, 0x1, R0, P6 ;  /* 0x000000014c057824 */ /* 0x000fe200030e0600 */
[----:B------:R-:W-:Y:S02]  /*18850*/  PRMT R75, R6, 0x7770, RZ ;  /* 0x00007770064b7816 */ /* 0x000fe400000000ff */
[----:B------:R-:W-:Y:S01]  /*18860*/  ISETP.GE.AND P1, PT, R26, UR4, PT ;  /* 0x000000041a007c0c */ /* 0x000fe2000bf26270 */
[----:B------:R0:W-:Y:S01]  /*18870*/  @P4 STG.E.U8 desc[UR44][R72.64], R77 ;  /* 0x0000004d48004986 */ /* 0x0001e2000c10112c */
[----:B------:R-:W-:Y:S01]  /*18880*/  ISETP.LT.AND P4, PT, R18, UR22, !P2 ;  /* 0x0000001612007c0c */ /* 0x000fe2000d781270 */
[----:B------:R-:W-:Y:S01]  /*18890*/  ULDC UR4, c[0x0][0x248] ;  /* 0x0000920000047ab9 */ /* 0x000fe20000000800 */
[C---:B------:R-:W-:Y:S01]  /*188a0*/  IADD3 R26, P2, R24.reuse, R3, RZ ;  /* 0x00000003181a7210 */ /* 0x040fe20007f5e0ff */
[----:B------:R-:W-:Y:S01]  /*188b0*/  VIADD R74, R24, UR4 ;  /* 0x00000004184a7c36 */ /* 0x000fe20008000000 */
[----:B------:R1:W-:Y:S01]  /*188c0*/  @P5 STG.E.U8 desc[UR44][R4.64], R75 ;  /* 0x0000004b04005986 */ /* 0x0003e2000c10112c */
[----:B------:R-:W-:-:S02]  /*188d0*/  ISETP.LT.AND P5, PT, R17, UR20, !P3 ;  /* 0x0000001411007c0c */ /* 0x000fc4000dfa1270 */
[--C-:B------:R-:W-:Y:S01]  /*188e0*/  IMAD.X R27, R76, 0x1, R25.reuse, P2 ;  /* 0x000000014c1b7824 */ /* 0x100fe200010e0619 */
[----:B------:R-:W-:Y:S01]  /*188f0*/  PRMT R79, R6, 0x7771, RZ ;  /* 0x00007771064f7816 */ /* 0x000fe200000000ff */
[----:B------:R-:W-:Y:S01]  /*18900*/  VIADD R24, R16, 0x7 ;  /* 0x0000000710187836 */ /* 0x000fe20000000000 */
[----:B------:R-:W-:Y:S01]  /*18910*/  ULDC UR4, c[0x0][0x248] ;  /* 0x0000920000047ab9 */ /* 0x000fe20000000800 */
[----:B0-----:R-:W-:Y:S02]  /*18920*/  SHF.R.S32.HI R73, RZ, 0x1f, R74 ;  /* 0x0000001fff497819 */ /* 0x001fe4000001144a */
[-C--:B-1----:R-:W-:Y:S01]  /*18930*/  IADD3 R4, P6, R74, R2.reuse, RZ ;  /* 0x000000024a047210 */ /* 0x082fe20007fde0ff */
[----:B------:R-:W-:Y:S01]  /*18940*/  @P4 STG.E.U8 desc[UR44][R26.64], R79 ;  /* 0x0000004f1a004986 */ /* 0x000fe2000c10112c */
[----:B------:R-:W-:Y:S02]  /*18950*/  PRMT R77, R6, 0x7772, RZ ;  /* 0x00007772064d7816 */ /* 0x000fe400000000ff */
[----:B------:R-:W-:Y:S01]  /*18960*/  ISETP.LT.AND P4, PT, R18, UR24, !P3 ;  /* 0x0000001812007c0c */ /* 0x000fe2000df81270 */
[----:B------:R-:W-:Y:S01]  /*18970*/  IMAD.X R5, R73, 0x1, R0, P6 ;  /* 0x0000000149057824 */ /* 0x000fe200030e0600 */
[----:B------:R-:W-:Y:S01]  /*18980*/  ISETP.GE.AND P2, PT, R24, UR6, PT ;  /* 0x0000000618007c0c */ /* 0x000fe2000bf46270 */
[----:B------:R-:W-:Y:S01]  /*18990*/  VIADD R24, R16, 0x8 ;  /* 0x0000000810187836 */ /* 0x000fe20000000000 */
[C---:B------:R-:W-:Y:S01]  /*189a0*/  IADD3 R72, P3, R74.reuse, R3, RZ ;  /* 0x000000034a487210 */ /* 0x040fe20007f7e0ff */
[----:B------:R-:W-:Y:S01]  /*189b0*/  VIADD R74, R74, UR4 ;  /* 0x000000044a4a7c36 */ /* 0x000fe20008000000 */
[----:B------:R0:W-:Y:S01]  /*189c0*/  @P5 STG.E.U8 desc[UR44][R4.64], R77 ;  /* 0x0000004d04005986 */ /* 0x0001e2000c10112c */
[----:B------:R-:W-:Y:S01]  /*189d0*/  ISETP.LT.AND P5, PT, R17, UR26, !P1 ;  /* 0x0000001a11007c0c */ /* 0x000fe2000cfa1270 */
[----:B------:R-:W-:Y:S01]  /*189e0*/  ULDC UR6, c[0x0][0x22c] ;  /* 0x00008b0000067ab9 */ /* 0x000fe20000000800 */
[----:B------:R-:W-:Y:S01]  /*189f0*/  IMAD.X R73, R73, 0x1, R25, P3 ;  /* 0x0000000149497824 */ /* 0x000fe200018e0619 */
[----:B------:R-:W-:Y:S01]  /*18a00*/  ISETP.GE.AND P3, PT, R24, UR6, PT ;  /* 0x0000000618007c0c */ /* 0x000fe2000bf66270 */
[----:B------:R-:W-:Y:S01]  /*18a10*/  ULDC UR4, c[0x0][0x22c] ;  /* 0x00008b0000047ab9 */ /* 0x000fe20000000800 */
[----:B------:R-:W-:Y:S01]  /*18a20*/  PRMT R75, R6, 0x7773, RZ ;  /* 0x00007773064b7816 */ /* 0x000fe200000000ff */
[----:B------:R-:W-:Y:S01]  /*18a30*/  VIADD R6, R16, 0x9 ;  /* 0x0000000910067836 */ /* 0x000fe20000000000 */
[----:B------:R-:W-:Y:S01]  /*18a40*/  SHF.R.S32.HI R24, RZ, 0x1f, R74 ;  /* 0x0000001fff187819 */ /* 0x000fe2000001144a */
[----:B------:R-:W-:Y:S01]  /*18a50*/  ULDC UR6, c[0x0][0x228] ;  /* 0x00008a0000067ab9 */ /* 0x000fe20000000800 */
[----:B0-----:R-:W-:Y:S01]  /*18a60*/  IADD3 R4, P6, R74, R2, RZ ;  /* 0x000000024a047210 */ /* 0x001fe20007fde0ff */
[----:B------:R0:W-:Y:S01]  /*18a70*/  @P4 STG.E.U8 desc[UR44][R72.64], R75 ;  /* 0x0000004b48004986 */ /* 0x0001e2000c10112c */
[----:B------:R-:W-:-:S02]  /*18a80*/  PRMT R79, R7, 0x7770, RZ ;  /* 0x00007770074f7816 */ /* 0x000fc400000000ff */
[----:B------:R-:W-:Y:S01]  /*18a90*/  ISETP.GE.AND P4, PT, R6, UR4, PT ;  /* 0x0000000406007c0c */ /* 0x000fe2000bf86270 */
[----:B------:R-:W-:Y:S01]  /*18aa0*/  IMAD.X R5, R24, 0x1, R0, P6 ;  /* 0x0000000118057824 */ /* 0x000fe200030e0600 */
[----:B------:R-:W-:Y:S01]  /*18ab0*/  ULDC UR4, c[0x0][0x248] ;  /* 0x0000920000047ab9 */ /* 0x000fe20000000800 */
[----:B------:R-:W-:Y:S01]  /*18ac0*/  ISETP.LT.AND P1, PT, R18, UR6, !P1 ;  /* 0x0000000612007c0c */ /* 0x000fe2000cf21270 */
[----:B------:R-:W-:Y:S01]  /*18ad0*/  ULDC UR6, c[0x0][0x228] ;  /* 0x00008a0000067ab9 */ /* 0x000fe20000000800 */
[C---:B------:R-:W-:Y:S01]  /*18ae0*/  IADD3 R26, P6, R74.reuse, R3, RZ ;  /* 0x000000034a1a7210 */ /* 0x040fe20007fde0ff */
[----:B------:R-:W-:Y:S01]  /*18af0*/  VIADD R6, R74, UR4 ;  /* 0x000000044a067c36 */ /* 0x000fe20008000000 */
[----:B------:R1:W-:Y:S01]  /*18b00*/  @P5 STG.E.U8 desc[UR44][R4.64], R79 ;  /* 0x0000004f04005986 */ /* 0x0003e2000c10112c */
[----:B------:R-:W-:Y:S01]  /*18b10*/  ISETP.LT.AND P5, PT, R17, UR6, !P2 ;  /* 0x0000000611007c0c */ /* 0x000fe2000d7a1270 */
[----:B------:R-:W-:Y:S01]  /*18b20*/  ULDC UR4, c[0x0][0x248] ;  /* 0x0000920000047ab9 */ /* 0x000fe20000000800 */
[C---:B0-----:R-:W-:Y:S01]  /*18b30*/  PRMT R73, R7.reuse, 0x7773, RZ ;  /* 0x0000777307497816 */ /* 0x041fe200000000ff */
[----:B------:R-:W-:Y:S01]  /*18b40*/  IMAD.X R27, R24, 0x1, R25, P6 ;  /* 0x00000001181b7824 */ /* 0x000fe200030e0619 */
[C---:B------:R-:W-:Y:S01]  /*18b50*/  PRMT R77, R7.reuse, 0x7771, RZ ;  /* 0x00007771074d7816 */ /* 0x040fe200000000ff */
[----:B------:R-:W-:Y:S01]  /*18b60*/  ULDC UR6, c[0x0][0x228] ;  /* 0x00008a0000067ab9 */ /* 0x000fe20000000800 */
[----:B------:R-:W-:-:S02]  /*18b70*/  PRMT R75, R7, 0x7772, RZ ;  /* 0x00007772074b7816 */ /* 0x000fc400000000ff */
[----:B------:R-:W-:Y:S02]  /*18b80*/  SHF.R.S32.HI R7, RZ, 0x1f, R6 ;  /* 0x0000001fff077819 */ /* 0x000fe40000011406 */
[CC--:B-1----:R-:W-:Y:S01]  /*18b90*/  IADD3 R4, P6, R6.reuse, R2.reuse, RZ ;  /* 0x0000000206047210 */ /* 0x0c2fe20007fde0ff */
[----:B------:R-:W-:Y:S01]  /*18ba0*/  VIADD R72, R6, UR4 ;  /* 0x0000000406487c36 */ /* 0x000fe20008000000 */
[----:B------:R-:W-:Y:S01]  /*18bb0*/  ISETP.LT.AND P2, PT, R18, UR6, !P2 ;  /* 0x0000000612007c0c */ /* 0x000fe2000d741270 */
[----:B------:R0:W-:Y:S02]  /*18bc0*/  @P1 STG.E.U8 desc[UR44][R26.64], R77 ;  /* 0x0000004d1a001986 */ /* 0x0001e4000c10112c */
[----:B------:R-:W-:Y:S01]  /*18bd0*/  IMAD.X R5, R7, 0x1, R0, P6 ;  /* 0x0000000107057824 */ /* 0x000fe200030e0600 */
[----:B------:R-:W-:Y:S01]  /*18be0*/  ISETP.LT.AND P6, PT, R17, UR8, !P3 ;  /* 0x0000000811007c0c */ /* 0x000fe2000dfc1270 */
[----:B------:R-:W-:Y:S01]  /*18bf0*/  VIADD R24, R16, 0xa ;  /* 0x0000000a10187836 */ /* 0x000fe20000000000 */
[----:B------:R-:W-:Y:S01]  /*18c00*/  IADD3 R6, P1, R6, R3, RZ ;  /* 0x0000000306067210 */ /* 0x000fe20007f3e0ff */
[----:B------:R-:W-:Y:S01]  /*18c10*/  ULDC UR4, c[0x0][0x22c] ;  /* 0x00008b0000047ab9 */ /* 0x000fe20000000800 */
[----:B------:R1:W-:Y:S01]  /*18c20*/  @P5 STG.E.U8 desc[UR44][R4.64], R75 ;  /* 0x0000004b04005986 */ /* 0x0003e2000c10112c */
[----:B------:R-:W-:Y:S01]  /*18c30*/  SHF.R.S32.HI R74, RZ, 0x1f, R72 ;  /* 0x0000001fff4a7819 */ /* 0x000fe20000011448 */
[----:B------:R-:W-:Y:S01]  /*18c40*/  ULDC UR6, c[0x0][0x228] ;  /* 0x00008a0000067ab9 */ /* 0x000fe20000000800 */
[----:B------:R-:W-:Y:S01]  /*18c50*/  IMAD.X R7, R7, 0x1, R25, P1 ;  /* 0x0000000107077824 */ /* 0x000fe200008e0619 */
[----:B------:R-:W-:Y:S01]  /*18c60*/  ULDC UR8, c[0x0][0x228] ;  /* 0x00008a0000087ab9 */ /* 0x000fe20000000800 */
[----:B0-----:R-:W-:-:S02]  /*18c70*/  IADD3 R26, P5, R72, R2, RZ ;  /* 0x00000002481a7210 */ /* 0x001fc40007fbe0ff */
[----:B------:R-:W-:Y:S01]  /*18c80*/  ISETP.GE.AND P1, PT, R24, UR4, PT ;  /* 0x0000000418007c0c */ /* 0x000fe2000bf26270 */
[----:B------:R-:W-:Y:S01]  /*18c90*/  ULDC UR4, c[0x0][0x248] ;  /* 0x0000920000047ab9 */ /* 0x000fe20000000800 */
[----:B--2---:R-:W-:Y:S01]  /*18ca0*/  PRMT R77, R8, 0x7770, RZ ;  /* 0x00007770084d7816 */ /* 0x004fe200000000ff */
[----:B------:R-:W-:Y:S01]  /*18cb0*/  IMAD.X R27, R74, 0x1, R0, P5 ;  /* 0x000000014a1b7824 */ /* 0x000fe200028e0600 */
[----:B------:R-:W-:Y:S01]  /*18cc0*/  ISETP.LT.AND P3, PT, R18, UR6, !P3 ;  /* 0x0000000612007c0c */ /* 0x000fe2000df61270 */
[C---:B------:R-:W-:Y:S01]  /*18cd0*/  VIADD R24, R72.reuse, UR4 ;  /* 0x0000000448187c36 */ /* 0x040fe20008000000 */
[----:B------:R0:W-:Y:S01]  /*18ce0*/  @P2 STG.E.U8 desc[UR44][R6.64], R73 ;  /* 0x0000004906002986 */ /* 0x0001e2000c10112c */
[----:B------:R-:W-:Y:S01]  /*18cf0*/  ISETP.LT.AND P5, PT, R17, UR8, !P4 ;  /* 0x0000000811007c0c */ /* 0x000fe2000e7a1270 */
[----:B------:R-:W-:Y:S01]  /*18d00*/  ULDC UR4, c[0x0][0x22c] ;  /* 0x00008b0000047ab9 */ /* 0x000fe20000000800 */
[----:B-1----:R-:W-:Y:S01]  /*18d10*/  IADD3 R4, P2, R72, R3, RZ ;  /* 0x0000000348047210 */ /* 0x002fe20007f5e0ff */
[----:B------:R1:W-:Y:S01]  /*18d20*/  @P6 STG.E.U8 desc[UR44][R26.64], R77 ;  /* 0x0000004d1a006986 */ /* 0x0003e2000c10112c */
[----:B------:R-:W-:Y:S01]  /*18d30*/  SHF.R.S32.HI R76, RZ, 0x1f, R24 ;  /* 0x0000001fff4c7819 */ /* 0x000fe20000011418 */
[----:B------:R-:W-:Y:S01]  /*18d40*/  ULDC UR6, c[0x0][0x228] ;  /* 0x00008a0000067ab9 */ /* 0x000fe20000000800 */
[----:B------:R-:W-:Y:S01]  /*18d50*/  PRMT R75, R8, 0x7771, RZ ;  /* 0x00007771084b7816 */ /* 0x000fe200000000ff */
[----:B------:R-:W-:Y:S01]  /*18d60*/  IMAD.X R5, R74, 0x1, R25, P2 ;  /* 0x000000014a057824 */ /* 0x000fe200010e0619 */
[----:B------:R-:W-:Y:S01]  /*18d70*/  ULDC UR8, c[0x0][0x228] ;  /* 0x00008a0000087ab9 */ /* 0x000fe20000000800 */
[----:B0-----:R-:W-:Y:S01]  /*18d80*/  IADD3 R6, P6, R24, R2, RZ ;  /* 0x0000000218067210 */ /* 0x001fe20007fde0ff */
[----:B-1----:R-:W-:Y:S01]  /*18d90*/  VIADD R26, R16, 0xb ;  /* 0x0000000b101a7836 */ /* 0x002fe20000000000 */
[----:B------:R-:W-:-:S03]  /*18da0*/  PRMT R73, R8, 0x7772, RZ ;  /* 0x0000777208497816 */ /* 0x000fc600000000ff */
[----:B------:R-:W-:Y:S01]  /*18db0*/  IMAD.X R7, R76, 0x1, R0, P6 ;  /* 0x000000014c077824 */ /* 0x000fe200030e0600 */
[----:B------:R-:W-:Y:S01]  /*18dc0*/  ISETP.LT.AND P4, PT, R18, UR6, !P4 ;  /* 0x0000000612007c0c */ /* 0x000fe2000e781270 */
[----:B------:R0:W-:Y:S01]  /*18dd0*/  @P3 STG.E.U8 desc[UR44][R4.64], R75 ;  /* 0x0000004b04003986 */ /* 0x0001e2000c10112c */
[----:B------:R-:W-:Y:S01]  /*18de0*/  ISETP.GE.AND P2, PT, R26, UR4, PT ;  /* 0x000000041a007c0c */ /* 0x000fe2000bf46270 */
[----:B------:R-:W-:Y:S01]  /*18df0*/  ULDC UR4, c[0x0][0x248] ;  /* 0x0000920000047ab9 */ /* 0x000fe20000000800 */
[C---:B------:R-:W-:Y:S01]  /*18e00*/  IADD3 R26, P3, R24.reuse, R3, RZ ;  /* 0x00000003181a7210 */ /* 0x040fe20007f7e0ff */
[----:B------:R-:W-:Y:S01]  /*18e10*/  VIADD R72, R24, UR4 ;  /* 0x0000000418487c36 */ /* 0x000fe20008000000 */
[----:B------:R1:W-:Y:S01]  /*18e20*/  @P5 STG.E.U8 desc[UR44][R6.64], R73 ;  /* 0x0000004906005986 */ /* 0x0003e2000c10112c */
[----:B------:R-:W-:Y:S01]  /*18e30*/  ISETP.LT.AND P5, PT, R17, UR8, !P1 ;  /* 0x0000000811007c0c */ /* 0x000fe2000cfa1270 */
[----:B------:R-:W-:Y:S01]  /*18e40*/  ULDC UR4, c[0x0][0x22c] ;  /* 0x00008b0000047ab9 */ /* 0x000fe20000000800 */
[----:B------:R-:W-:Y:S01]  /*18e50*/  IMAD.X R27, R76, 0x1, R25, P3 ;  /* 0x000000014c1b7824 */ /* 0x000fe200018e0619 */
[----:B------:R-:W-:Y:S01]  /*18e60*/  SHF.R.S32.HI R24, RZ, 0x1f, R72 ;  /* 0x0000001fff187819 */ /* 0x000fe20000011448 */
[----:B------:R-:W-:Y:S01]  /*18e70*/  ULDC UR6, c[0x0][0x228] ;  /* 0x00008a0000067ab9 */ /* 0x000fe20000000800 */
[----:B------:R-:W-:Y:S01]  /*18e80*/  ULDC UR8, c[0x0][0x228] ;  /* 0x00008a0000087ab9 */ /* 0x000fe20000000800 */
[----:B0-----:R-:W-:-:S02]  /*18e90*/  IADD3 R4, P6, R72, R2, RZ ;  /* 0x0000000248047210 */ /* 0x001fc40007fde0ff */
[----:B------:R-:W-:Y:S01]  /*18ea0*/  PRMT R75, R8, 0x7773, RZ ;  /* 0x00007773084b7816 */ /* 0x000fe200000000ff */
[----:B-1----:R-:W-:Y:S01]  /*18eb0*/  VIADD R6, R16, 0xc ;  /* 0x0000000c10067836 */ /* 0x002fe20000000000 */
[----:B------:R-:W-:Y:S01]  /*18ec0*/  PRMT R73, R9, 0x7770, RZ ;  /* 0x0000777009497816 */ /* 0x000fe200000000ff */
[----:B------:R-:W-:Y:S02]  /*18ed0*/  IMAD.X R5, R24, 0x1, R0, P6 ;  /* 0x0000000118057824 */ /* 0x000fe400030e0600 */
[----:B------:R0:W-:Y:S01]  /*18ee0*/  @P4 STG.E.U8 desc[UR44][R26.64], R75 ;  /* 0x0000004b1a004986 */ /* 0x0001e2000c10112c */
[----:B------:R-:W-:Y:S01]  /*18ef0*/  ISETP.LT.AND P4, PT, R18, UR6, !P1 ;  /* 0x0000000612007c0c */ /* 0x000fe2000cf81270 */
[----:B------:R-:W-:Y:S01]  /*18f00*/  ULDC UR6, c[0x0][0x228] ;  /* 0x00008a0000067ab9 */ /* 0x000fe20000000800 */
        /* <DEDUP_REMOVED lines=10> */
[----:B0-----:R-:W-:-:S02]  /*18fb0*/  IADD3 R26, P6, R8, R2, RZ ;  /* 0x00000002081a7210 */ /* 0x001fc40007fde0ff */
[C---:B------:R-:W-:Y:S01]  /*18fc0*/  PRMT R75, R9.reuse, 0x7771, RZ ;  /* 0x00007771094b7816 */ /* 0x040fe200000000ff */
        /* <DEDUP_REMOVED lines=16> */
[----:B0-----:R-:W-:Y:S01]  /*190d0*/  IADD3 R6, P6, R24, R2, RZ ;  /* 0x0000000218067210 */ /* 0x001fe20007fde0ff */
[----:B------:R-:W-:Y:S01]  /*190e0*/  ULDC UR8, c[0x0][0x228] ;  /* 0x00008a0000087ab9 */ /* 0x000fe20000000800 */
        /* <DEDUP_REMOVED lines=14> */
[----:B------:R-:W-:Y:S01]  /*191d0*/  VIADD R24, R16, 0xf ;  /* 0x0000000f10187836 */ /* 0x000fe20000000000 */
[----:B------:R-:W-:Y:S01]  /*191e0*/  ULDC UR6, c[0x0][0x22c] ;  /* 0x00008b0000067ab9 */ /* 0x000fe20000000800 */
[----:B0-----:R-:W-:Y:S01]  /*191f0*/  IADD3 R4, P6, R26, R2, RZ ;  /* 0x000000021a047210 */ /* 0x001fe20007fde0ff */
[----:B------:R-:W-:Y:S01]  /*19200*/  ULDC UR8, c[0x0][0x228] ;  /* 0x00008a0000087ab9 */ /* 0x000fe20000000800 */
[----:B-1----:R-:W-:-:S03]  /*19210*/  PRMT R27, R10, 0x7771, RZ ;  /* 0x000077710a1b7816 */ /* 0x002fc600000000ff */
[----:B------:R-:W-:Y:S01]  /*19220*/  IMAD.X R5, R72, 0x1, R0, P6 ;  /* 0x0000000148057824 */ /* 0x000fe200030e0600 */
[----:B------:R-:W-:Y:S01]  /*19230*/  PRMT R73, R10, 0x7772, RZ ;  /* 0x000077720a497816 */ /* 0x000fe200000000ff */
[----:B------:R0:W-:Y:S01]  /*19240*/  @P4 STG.E.U8 desc[UR44][R8.64], R27 ;  /* 0x0000001b08004986 */ /* 0x0001e2000c10112c */
[----:B------:R-:W-:Y:S01]  /*19250*/  ISETP.LT.AND P4, PT, R18, UR4, !P1 ;  /* 0x0000000412007c0c */ /* 0x000fe2000cf81270 */
[----:B------:R-:W-:Y:S01]  /*19260*/  ULDC UR4, c[0x0][0x248] ;  /* 0x0000920000047ab9 */ /* 0x000fe20000000800 */
[C---:B------:R-:W-:Y:S01]  /*19270*/  IADD3 R6, P1, R26.reuse, R3, RZ ;  /* 0x000000031a067210 */ /* 0x040fe20007f3e0ff */
[----:B------:R-:W-:Y:S01]  /*19280*/  VIADD R26, R26, UR4 ;  /* 0x000000041a1a7c36 */ /* 0x000fe20008000000 */
[----:B------:R1:W-:Y:S01]  /*19290*/  @P5 STG.E.U8 desc[UR44][R4.64], R73 ;  /* 0x0000004904005986 */ /* 0x0003e2000c10112c */
[----:B------:R-:W-:Y:S01]  /*192a0*/  ISETP.GE.AND P3, PT, R24, UR6, PT ;  /* 0x0000000618007c0c */ /* 0x000fe2000bf66270 */
[----:B------:R-:W-:Y:S01]  /*192b0*/  VIADD R24, R16, 0x10 ;  /* 0x0000001010187836 */ /* 0x000fe20000000000 */
[----:B------:R-:W-:Y:S01]  /*192c0*/  ISETP.LT.AND P5, PT, R17, UR8, !P2 ;  /* 0x0000000811007c0c */ /* 0x000fe2000d7a1270 */
[----:B------:R-:W-:Y:S01]  /*192d0*/  IMAD.X R7, R72, 0x1, R25, P1 ;  /* 0x0000000148077824 */ /* 0x000fe200008e0619 */
[----:B------:R-:W-:Y:S01]  /*192e0*/  ULDC UR6, c[0x0][0x22c] ;  /* 0x00008b0000067ab9 */ /* 0x000fe20000000800 */
[----:B------:R-:W-:Y:S01]  /*192f0*/  ULDC UR4, c[0x0][0x22c] ;  /* 0x00008b0000047ab9 */ /* 0x000fe20000000800 */
[----:B0-----:R-:W-:Y:S01]  /*19300*/  PRMT R27, R10, 0x7773, RZ ;  /* 0x000077730a1b7816 */ /* 0x001fe200000000ff */
[----:B------:R-:W-:Y:S01]  /*19310*/  VIADD R8, R16, 0x11 ;  /* 0x0000001110087836 */ /* 0x000fe20000000000 */
[----:B------:R-:W-:Y:S01]  /*19320*/  SHF.R.S32.HI R10, RZ, 0x1f, R26 ;  /* 0x0000001fff0a7819 */ /* 0x000fe2000001141a */
[----:B------:R-:W-:Y:S01]  /*19330*/  ULDC UR8, c[0x0][0x228] ;  /* 0x00008a0000087ab9 */ /* 0x000fe20000000800 */
[----:B-1----:R-:W-:-:S02]  /*19340*/  IADD3 R4, P6, R26, R2, RZ ;  /* 0x000000021a047210 */ /* 0x002fc40007fde0ff */
[----:B------:R-:W-:Y:S01]  /*19350*/  ISETP.GE.AND P1, PT, R24, UR6, PT ;  /* 0x0000000618007c0c */ /* 0x000fe2000bf26270 */
[----:B------:R-:W-:Y:S01]  /*19360*/  ULDC UR6, c[0x0][0x228] ;  /* 0x00008a0000067ab9 */ /* 0x000fe20000000800 */
[----:B------:R0:W-:Y:S01]  /*19370*/  @P4 STG.E.U8 desc[UR44][R6.64], R27 ;  /* 0x0000001b06004986 */ /* 0x0001e2000c10112c */
[----:B------:R-:W-:Y:S01]  /*19380*/  IMAD.X R5, R10, 0x1, R0, P6 ;  /* 0x000000010a057824 */ /* 0x000fe200030e0600 */
[----:B------:R-:W-:Y:S02]  /*19390*/  PRMT R9, R11, 0x7770, RZ ;  /* 0x000077700b097816 */ /* 0x000fe400000000ff */
[----:B------:R-:W-:Y:S01]  /*193a0*/  ISETP.GE.AND P4, PT, R8, UR4, PT ;  /* 0x0000000408007c0c */ /* 0x000fe2000bf86270 */
[----:B------:R-:W-:Y:S01]  /*193b0*/  ULDC UR4, c[0x0][0x248] ;  /* 0x0000920000047ab9 */ /* 0x000fe20000000800 */
[----:B------:R-:W-:Y:S01]  /*193c0*/  ISETP.LT.AND P2, PT, R18, UR6, !P2 ;  /* 0x0000000612007c0c */ /* 0x000fe2000d741270 */
[----:B------:R-:W-:Y:S01]  /*193d0*/  ULDC UR6, c[0x0][0x228] ;  /* 0x00008a0000067ab9 */ /* 0x000fe20000000800 */
[C---:B------:R-:W-:Y:S01]  /*193e0*/  VIADD R8, R26.reuse, UR4 ;  /* 0x000000041a087c36 */ /* 0x040fe20008000000 */
[----:B------:R1:W-:Y:S01]  /*193f0*/  @P5 STG.E.U8 desc[UR44][R4.64], R9 ;  /* 0x0000000904005986 */ /* 0x0003e2000c10112c */
[----:B0-----:R-:W-:Y:S01]  /*19400*/  IADD3 R6, P6, R26, R3, RZ ;  /* 0x000000031a067210 */ /* 0x001fe20007fde0ff */
[----:B------:R-:W-:Y:S01]  /*19410*/  ULDC UR4, c[0x0][0x248] ;  /* 0x0000920000047ab9 */ /* 0x000fe20000000800 */
[----:B------:R-:W-:Y:S01]  /*19420*/  ISETP.LT.AND P5, PT, R17, UR6, !P3 ;  /* 0x0000000611007c0c */ /* 0x000fe2000dfa1270 */
[----:B------:R-:W-:Y:S01]  /*19430*/  ULDC UR6, c[0x0][0x228] ;  /* 0x00008a0000067ab9 */ /* 0x000fe20000000800 */
[----:B------:R-:W-:Y:S01]  /*19440*/  PRMT R75, R11, 0x7771, RZ ;  /* 0x000077710b4b7816 */ /* 0x000fe200000000ff */
[----:B------:R-:W-:Y:S01]  /*19450*/  IMAD.X R7, R10, 0x1, R25, P6 ;  /* 0x000000010a077824 */ /* 0x000fe200030e0619 */
[----:B------:R-:W-:-:S02]  /*19460*/  SHF.R.S32.HI R24, RZ, 0x1f, R8 ;  /* 0x0000001fff187819 */ /* 0x000fc40000011408 */
[-C--:B-1----:R-:W-:Y:S02]  /*19470*/  IADD3 R4, P6, R8, R2.reuse, RZ ;  /* 0x0000000208047210 */ /* 0x082fe40007fde0ff */
[----:B------:R-:W-:Y:S01]  /*19480*/  ISETP.LT.AND P3, PT, R18, UR6, !P3 ;  /* 0x0000000612007c0c */ /* 0x000fe2000df61270 */
[----:B------:R0:W-:Y:S01]  /*19490*/  @P2 STG.E.U8 desc[UR44][R6.64], R75 ;  /* 0x0000004b06002986 */ /* 0x0001e2000c10112c */
[C---:B------:R-:W-:Y:S01]  /*194a0*/  PRMT R27, R11.reuse, 0x7773, RZ ;  /* 0x000077730b1b7816 */ /* 0x040fe200000000ff */
[--C-:B------:R-:W-:Y:S01]  /*194b0*/  IMAD.X R5, R24, 0x1, R0.reuse, P6 ;  /* 0x0000000118057824 */ /* 0x100fe200030e0600 */
[----:B------:R-:W-:Y:S01]  /*194c0*/  PRMT R73, R11, 0x7772, RZ ;  /* 0x000077720b497816 */ /* 0x000fe200000000ff */
[C---:B------:R-:W-:Y:S01]  /*194d0*/  VIADD R11, R8.reuse, UR4 ;  /* 0x00000004080b7c36 */ /* 0x040fe20008000000 */
[-C--:B------:R-:W-:Y:S01]  /*194e0*/  IADD3 R8, P2, R8, R3.reuse, RZ ;  /* 0x0000000308087210 */ /* 0x080fe20007f5e0ff */
[----:B------:R-:W-:Y:S01]  /*194f0*/  VIADD R10, R16, 0x12 ;  /* 0x00000012100a7836 */ /* 0x000fe20000000000 */
[----:B------:R-:W-:Y:S01]  /*19500*/  ISETP.LT.AND P6, PT, R17, UR8, !P1 ;  /* 0x0000000811007c0c */ /* 0x000fe2000cfc1270 */
[----:B------:R1:W-:Y:S01]  /*19510*/  @P5 STG.E.U8 desc[UR44][R4.64], R73 ;  /* 0x0000004904005986 */ /* 0x0003e2000c10112c */
[----:B------:R-:W-:Y:S01]  /*19520*/  SHF.R.S32.HI R26, RZ, 0x1f, R11 ;  /* 0x0000001fff1a7819 */ /* 0x000fe2000001140b */
[--C-:B------:R-:W-:Y:S01]  /*19530*/  IMAD.X R9, R24, 0x1, R25.reuse, P2 ;  /* 0x0000000118097824 */ /* 0x100fe200010e0619 */
[----:B------:R-:W-:Y:S01]  /*19540*/  ULDC UR4, c[0x0][0x22c] ;  /* 0x00008b0000047ab9 */ /* 0x000fe20000000800 */
[CC--:B0-----:R-:W-:Y:S01]  /*19550*/  IADD3 R6, P5, R11.reuse, R2.reuse, RZ ;  /* 0x000000020b067210 */ /* 0x0c1fe20007fbe0ff */
[----:B------:R-:W-:Y:S01]  /*19560*/  ULDC UR6, c[0x0][0x228] ;  /* 0x00008a0000067ab9 */ /* 0x000fe20000000800 */
[----:B------:R-:W-:Y:S01]  /*19570*/  ISETP.GE.AND P2, PT, R10, UR4, PT ;  /* 0x000000040a007c0c */ /* 0x000fe2000bf46270 */
[----:B------:R-:W-:Y:S01]  /*19580*/  ULDC UR4, c[0x0][0x248] ;  /* 0x0000920000047ab9 */ /* 0x000fe20000000800 */
[----:B---3--:R-:W-:Y:S01]  /*19590*/  PRMT R75, R12, 0x7770, RZ ;  /* 0x000077700c4b7816 */ /* 0x008fe200000000ff */
[----:B------:R-:W-:Y:S01]  /*195a0*/  IMAD.X R7, R26, 0x1, R0, P5 ;  /* 0x000000011a077824 */ /* 0x000fe200028e0600 */
[----:B------:R0:W-:Y:S01]  /*195b0*/  @P3 STG.E.U8 desc[UR44][R8.64], R27 ;  /* 0x0000001b08003986 */ /* 0x0001e2000c10112c */
[----:B------:R-:W-:Y:S01]  /*195c0*/  ULDC UR8, c[0x0][0x228] ;  /* 0x00008a0000087ab9 */ /* 0x000fe20000000800 */
[----:B------:R-:W-:Y:S01]  /*195d0*/  ISETP.LT.AND P3, PT, R18, UR6, !P1 ;  /* 0x0000000612007c0c */ /* 0x000fe2000cf61270 */
[----:B------:R-:W-:Y:S01]  /*195e0*/  VIADD R10, R11, UR4 ;  /* 0x000000040b0a7c36 */ /* 0x000fe20008000000 */
[----:B------:R-:W-:Y:S01]  /*195f0*/  ISETP.LT.AND P5, PT, R17, UR8, !P4 ;  /* 0x0000000811007c0c */ /* 0x000fe2000e7a1270 */
[----:B------:R2:W-:Y:S01]  /*19600*/  @P6 STG.E.U8 desc[UR44][R6.64], R75 ;  /* 0x0000004b06006986 */ /* 0x0005e2000c10112c */
[----:B-1----:R-:W-:Y:S01]  /*19610*/  IADD3 R4, P1, R11, R3, RZ ;  /* 0x000000030b047210 */ /* 0x002fe20007f3e0ff */
[----:B------:R-:W-:Y:S01]  /*19620*/  ULDC UR4, c[0x0][0x22c] ;  /* 0x00008b0000047ab9 */ /* 0x000fe20000000800 */
[----:B------:R-:W-:Y:S01]  /*19630*/  SHF.R.S32.HI R24, RZ, 0x1f, R10 ;  /* 0x0000001fff187819 */ /* 0x000fe2000001140a */
[----:B------:R-:W-:Y:S01]  /*19640*/  ULDC UR6, c[0x0][0x228] ;  /* 0x00008a0000067ab9 */ /* 0x000fe20000000800 */
[----:B------:R-:W-:Y:S01]  /*19650*/  PRMT R73, R12, 0x7771, RZ ;  /* 0x000077710c497816 */ /* 0x000fe200000000ff */
[----:B------:R-:W-:Y:S01]  /*19660*/  ULDC UR8, c[0x0][0x228] ;  /* 0x00008a0000087ab9 */ /* 0x000fe20000000800 */
[----:B0-----:R-:W-:Y:S01]  /*19670*/  IADD3 R8, P6, R10, R2, RZ ;  /* 0x000000020a087210 */ /* 0x001fe20007fde0ff */
[----:B------:R-:W-:-:S02]  /*19680*/  IMAD.X R5, R26, 0x1, R25, P1 ;  /* 0x000000011a057824 */ /* 0x000fc400008e0619 */
[----:B--2---:R-:W-:Y:S01]  /*19690*/  VIADD R6, R16, 0x13 ;  /* 0x0000001310067836 */ /* 0x004fe20000000000 */
[----:B------:R-:W-:Y:S01]  /*196a0*/  PRMT R27, R12, 0x7772, RZ ;  /* 0x000077720c1b7816 */ /* 0x000fe200000000ff */
        /* <DEDUP_REMOVED lines=51> */
[----:B-1----:R-:W-:Y:S01]  /*199e0*/  PRMT R27, R13, 0x7773, RZ ;  /* 0x000077730d1b7816 */ /* 0x002fe200000000ff */
[----:B------:R-:W-:Y:S01]  /*199f0*/  VIADD R6, R16, 0x16 ;  /* 0x0000001610067836 */ /* 0x000fe20000000000 */
[----:B------:R-:W-:Y:S01]  /*19a00*/  PRMT R13, R14, 0x7770, RZ ;  /* 0x000077700e0d7816 */ /* 0x000fe200000000ff */
[----:B------:R-:W-:Y:S02]  /*19a10*/  IMAD.X R9, R24, 0x1, R0, P6 ;  /* 0x0000000118097824 */ /* 0x000fe400030e0600 */
[----:B------:R0:W-:Y:S01]  /*19a20*/  @P4 STG.E.U8 desc[UR44][R4.64], R27 ;  /* 0x0000001b04004986 */ /* 0x0001e2000c10112c */
[----:B------:R-:W-:Y:S01]  /*19a30*/  ISETP.GE.AND P1, PT, R6, UR4, PT ;  /* 0x0000000406007c0c */ /* 0x000fe2000bf26270 */
[----:B------:R-:W-:Y:S01]  /*19a40*/  ULDC UR4, c[0x0][0x248] ;  /* 0x0000920000047ab9 */ /* 0x000fe20000000800 */
[----:B------:R-:W-:Y:S01]  /*19a50*/  ISETP.LT.AND P4, PT, R18, UR6, !P3 ;  /* 0x0000000612007c0c */ /* 0x000fe2000df81270 */
[C---:B------:R-:W-:Y:S01]  /*19a60*/  VIADD R12, R11.reuse, UR4 ;  /* 0x000000040b0c7c36 */ /* 0x040fe20008000000 */
[----:B------:R-:W-:Y:S01]  /*19a70*/  IADD3 R6, P3, R11, R3, RZ ;  /* 0x000000030b067210 */ /* 0x000fe20007f7e0ff */
[----:B------:R1:W-:Y:S01]  /*19a80*/  @P5 STG.E.U8 desc[UR44][R8.64], R13 ;  /* 0x0000000d08005986 */ /* 0x0003e2000c10112c */
[----:B------:R-:W-:Y:S01]  /*19a90*/  ISETP.LT.AND P5, PT, R17, UR8, !P2 ;  /* 0x0000000811007c0c */ /* 0x000fe2000d7a1270 */
[----:B------:R-:W-:Y:S01]  /*19aa0*/  VIADD R10, R16, 0x17 ;  /* 0x00000017100a7836 */ /* 0x000fe20000000000 */
[----:B------:R-:W-:Y:S01]  /*19ab0*/  SHF.R.S32.HI R26, RZ, 0x1f, R12 ;  /* 0x0000001fff1a7819 */ /* 0x000fe2000001140c */
[----:B------:R-:W-:Y:S01]  /*19ac0*/  IMAD.X R7, R24, 0x1, R25, P3 ;  /* 0x0000000118077824 */ /* 0x000fe200018e0619 */
[----:B------:R-:W-:Y:S01]  /*19ad0*/  ULDC UR4, c[0x0][0x228] ;  /* 0x00008a0000047ab9 */ /* 0x000fe20000000800 */
[----:B0-----:R-:W-:Y:S01]  /*19ae0*/  IADD3 R4, P6, R12, R2, RZ ;  /* 0x000000020c047210 */ /* 0x001fe20007fde0ff */
[----:B------:R-:W-:Y:S01]  /*19af0*/  ULDC UR6, c[0x0][0x22c] ;  /* 0x00008b0000067ab9 */ /* 0x000fe20000000800 */
[C---:B------:R-:W-:Y:S01]  /*19b00*/  PRMT R11, R14.reuse, 0x7772, RZ ;  /* 0x000077720e0b7816 */ /* 0x040fe200000000ff */
[----:B------:R-:W-:Y:S01]  /*19b10*/  ULDC UR8, c[0x0][0x228] ;  /* 0x00008a0000087ab9 */ /* 0x000fe20000000800 */
[----:B-1----:R-:W-:Y:S01]  /*19b20*/  PRMT R13, R14, 0x7771, RZ ;  /* 0x000077710e0d7816 */ /* 0x002fe200000000ff */
[----:B------:R-:W-:Y:S01]  /*19b30*/  IMAD.X R5, R26, 0x1, R0, P6 ;  /* 0x000000011a057824 */ /* 0x000fe200030e0600 */
[----:B------:R-:W-:-:S03]  /*19b40*/  ISETP.GE.AND P3, PT, R10, UR6, PT ;  /* 0x000000060a007c0c */ /* 0x000fc6000bf66270 */
[----:B------:R0:W-:Y:S01]  /*19b50*/  @P4 STG.E.U8 desc[UR44][R6.64], R13 ;  /* 0x0000000d06004986 */ /* 0x0001e2000c10112c */
[----:B------:R-:W-:Y:S01]  /*19b60*/  ISETP.LT.AND P4, PT, R18, UR4, !P2 ;  /* 0x0000000412007c0c */ /* 0x000fe2000d781270 */
[----:B------:R-:W-:Y:S01]  /*19b70*/  ULDC UR4, c[0x0][0x248] ;  /* 0x0000920000047ab9 */ /* 0x000fe20000000800 */
[----:B------:R-:W-:Y:S01]  /*19b80*/  IADD3 R8, P2, R12, R3, RZ ;  /* 0x000000030c087210 */ /* 0x000fe20007f5e0ff */
[----:B------:R-:W-:Y:S01]  /*19b90*/  VIADD R10, R16, 0x18 ;  /* 0x00000018100a7836 */ /* 0x000fe20000000000 */
[----:B------:R1:W-:Y:S01]  /*19ba0*/  @P5 STG.E.U8 desc[UR44][R4.64], R11 ;  /* 0x0000000b04005986 */ /* 0x0003e2000c10112c */
[----:B------:R-:W-:Y:S01]  /*19bb0*/  VIADD R12, R12, UR4 ;  /* 0x000000040c0c7c36 */ /* 0x000fe20008000000 */
[----:B------:R-:W-:Y:S01]  /*19bc0*/  ULDC UR6, c[0x0][0x22c] ;  /* 0x00008b0000067ab9 */ /* 0x000fe20000000800 */
[----:B------:R-:W-:Y:S01]  /*19bd0*/  ISETP.LT.AND P5, PT, R17, UR8, !P1 ;  /* 0x0000000811007c0c */ /* 0x000fe2000cfa1270 */
[----:B------:R-:W-:Y:S01]  /*19be0*/  IMAD.X R9, R26, 0x1, R25, P2 ;  /* 0x000000011a097824 */ /* 0x000fe200010e0619 */
[----:B------:R-:W-:Y:S01]  /*19bf0*/  ISETP.GE.AND P2, PT, R10, UR6, PT ;  /* 0x000000060a007c0c */ /* 0x000fe2000bf46270 */
[----:B------:R-:W-:Y:S01]  /*19c00*/  ULDC UR4, c[0x0][0x22c] ;  /* 0x00008b0000047ab9 */ /* 0x000fe20000000800 */
[----:B0-----:R-:W-:Y:S01]  /*19c10*/  PRMT R7, R14, 0x7773, RZ ;  /* 0x000077730e077816 */ /* 0x001fe200000000ff */
[----:B------:R-:W-:Y:S01]  /*19c20*/  VIADD R6, R16, 0x19 ;  /* 0x0000001910067836 */ /* 0x000fe20000000000 */
[----:B------:R-:W-:Y:S01]  /*19c30*/  SHF.R.S32.HI R10, RZ, 0x1f, R12 ;  /* 0x0000001fff0a7819 */ /* 0x000fe2000001140c */
[----:B------:R-:W-:Y:S01]  /*19c40*/  ULDC UR6, c[0x0][0x228] ;  /* 0x00008a0000067ab9 */ /* 0x000fe20000000800 */
[----:B------:R-:W-:-:S02]  /*19c50*/  PRMT R27, R15, 0x7771, RZ ;  /* 0x000077710f1b7816 */ /* 0x000fc400000000ff */
[----:B-1----:R-:W-:Y:S01]  /*19c60*/  IADD3 R4, P6, R12, R2, RZ ;  /* 0x000000020c047210 */ /* 0x002fe20007fde0ff */
[----:B------:R0:W-:Y:S01]  /*19c70*/  @P4 STG.E.U8 desc[UR44][R8.64], R7 ;  /* 0x0000000708004986 */ /* 0x0001e2000c10112c */
[----:B------:R-:W-:Y:S01]  /*19c80*/  PRMT R11, R15, 0x7770, RZ ;  /* 0x000077700f0b7816 */ /* 0x000fe200000000ff */
[----:B------:R-:W-:Y:S01]  /*19c90*/  ULDC UR8, c[0x0][0x228] ;  /* 0x00008a0000087ab9 */ /* 0x000fe20000000800 */
[----:B------:R-:W-:Y:S01]  /*19ca0*/  ISETP.GE.AND P4, PT, R6, UR4, PT ;  /* 0x0000000406007c0c */ /* 0x000fe2000bf86270 */
[----:B------:R-:W-:Y:S01]  /*19cb0*/  IMAD.X R5, R10, 0x1, R0, P6 ;  /* 0x000000010a057824 */ /* 0x000fe200030e0600 */
[----:B------:R-:W-:Y:S01]  /*19cc0*/  ISETP.LT.AND P1, PT, R18, UR6, !P1 ;  /* 0x0000000612007c0c */ /* 0x000fe2000cf21270 */
[----:B------:R-:W-:Y:S01]  /*19cd0*/  ULDC UR4, c[0x0][0x248] ;  /* 0x0000920000047ab9 */ /* 0x000fe20000000800 */
[C---:B------:R-:W-:Y:S01]  /*19ce0*/  IADD3 R6, P6, R12.reuse, R3, RZ ;  /* 0x000000030c067210 */ /* 0x040fe20007fde0ff */
[----:B------:R-:W-:Y:S01]  /*19cf0*/  ULDC UR6, c[0x0][0x228] ;  /* 0x00008a0000067ab9 */ /* 0x000fe20000000800 */
[----:B------:R1:W-:Y:S01]  /*19d00*/  @P5 STG.E.U8 desc[UR44][R4.64], R11 ;  /* 0x0000000b04005986 */ /* 0x0003e2000c10112c */
[----:B------:R-:W-:Y:S01]  /*19d10*/  ISETP.LT.AND P5, PT, R17, UR6, !P3 ;  /* 0x0000000611007c0c */ /* 0x000fe2000dfa1270 */
[----:B------:R-:W-:Y:S01]  /*19d20*/  ULDC UR6, c[0x0][0x228] ;  /* 0x00008a0000067ab9 */ /* 0x000fe20000000800 */
[----:B0-----:R-:W-:Y:S01]  /*19d30*/  VIADD R8, R12, UR4 ;  /* 0x000000040c087c36 */ /* 0x001fe20008000000 */
[----:B------:R-:W-:Y:S01]  /*19d40*/  ULDC UR4, c[0x0][0x248] ;  /* 0x0000920000047ab9 */ /* 0x000fe20000000800 */
[----:B------:R-:W-:-:S03]  /*19d50*/  IMAD.X R7, R10, 0x1, R25, P6 ;  /* 0x000000010a077824 */ /* 0x000fc600030e0619 */
[----:B------:R-:W-:Y:S02]  /*19d60*/  SHF.R.S32.HI R9, RZ, 0x1f, R8 ;  /* 0x0000001fff097819 */ /* 0x000fe40000011408 */
[-C--:B-1----:R-:W-:Y:S02]  /*19d70*/  IADD3 R4, P6, R8, R2.reuse, RZ ;  /* 0x0000000208047210 */ /* 0x082fe40007fde0ff */
[----:B------:R-:W-:Y:S01]  /*19d80*/  ISETP.LT.AND P3, PT, R18, UR6, !P3 ;  /* 0x0000000612007c0c */ /* 0x000fe2000df61270 */
[----:B------:R0:W-:Y:S01]  /*19d90*/  @P1 STG.E.U8 desc[UR44][R6.64], R27 ;  /* 0x0000001b06001986 */ /* 0x0001e2000c10112c */
[----:B------:R-:W-:Y:S01]  /*19da0*/  PRMT R13, R15, 0x7773, RZ ;  /* 0x000077730f0d7816 */ /* 0x000fe200000000ff */
        /* <DEDUP_REMOVED lines=14> */
[----:B----4-:R-:W-:Y:S01]  /*19e90*/  PRMT R27, R20, 0x7770, RZ ;  /* 0x00007770141b7816 */ /* 0x010fe200000000ff */
        /* <DEDUP_REMOVED lines=74> */
[----:B------:R-:W-:Y:S01]  /*1a340*/  VIADD R10, R16, 0x1f ;  /* 0x0000001f100a7836 */ /* 0x000fe20000000000 */
        /* <DEDUP_REMOVED lines=18> */
[----:B------:R-:W-:Y:S01]  /*1a470*/  ISETP.GE.AND P3, PT, R10, UR6, PT ;  /* 0x000000060a007c0c */ /* 0x000fe2000bf66270 */
[----:B------:R-:W-:Y:S01]  /*1a480*/  VIADD R10, R16, 0x20 ;  /* 0x00000020100a7836 */ /* 0x000fe20000000000 */
[C---:B------:R-:W-:Y:S01]  /*1a490*/  IADD3 R8, P1, R12.reuse, R3, RZ ;  /* 0x000000030c087210 */ /* 0x040fe20007f3e0ff */
[----:B------:R-:W-:Y:S01]  /*1a4a0*/  VIADD R12, R12, UR4 ;  /* 0x000000040c0c7c36 */ /* 0x000fe20008000000 */
[----:B------:R1:W-:Y:S01]  /*1a4b0*/  @P5 STG.E.U8 desc[UR44][R4.64], R11 ;  /* 0x0000000b04005986 */ /* 0x0003e2000c10112c */
[----:B------:R-:W-:Y:S01]  /*1a4c0*/  ULDC UR6, c[0x0][0x22c] ;  /* 0x00008b0000067ab9 */ /* 0x000fe20000000800 */
[----:B------:R-:W-:Y:S01]  /*1a4d0*/  ISETP.LT.AND P5, PT, R17, UR8, !P2 ;  /* 0x0000000811007c0c */ /* 0x000fe2000d7a1270 */
[----:B------:R-:W-:Y:S01]  /*1a4e0*/  IMAD.X R9, R14, 0x1, R25, P1 ;  /* 0x000000010e097824 */ /* 0x000fe200008e0619 */
[----:B------:R-:W-:Y:S01]  /*1a4f0*/  ISETP.GE.AND P1, PT, R10, UR6, PT ;  /* 0x000000060a007c0c */ /* 0x000fe2000bf26270 */
[----:B0-----:R-:W-:Y:S01]  /*1a500*/  VIADD R6, R16, 0x21 ;  /* 0x0000002110067836 */ /* 0x001fe20000000000 */
[----:B------:R-:W-:Y:S01]  /*1a510*/  PRMT R7, R22, 0x7773, RZ ;  /* 0x0000777316077816 */ /* 0x000fe200000000ff */
[----:B------:R-:W-:Y:S01]  /*1a520*/  ULDC UR4, c[0x0][0x22c] ;  /* 0x00008b0000047ab9 */ /* 0x000fe20000000800 */
        /* <DEDUP_REMOVED lines=38> */
[----:B------:R-:W-:Y:S01]  /*1a790*/  PRMT R15, R28, 0x7770, RZ ;  /* 0x000077701c0f7816 */ /* 0x000fe200000000ff */
        /* <DEDUP_REMOVED lines=11> */
[----:B------:R-:W-:Y:S01]  /*1a850*/  ULDC UR8, c[0x0][0x228] ;  /* 0x00008a0000087ab9 */ /* 0x000fe20000000800 */
[----:B0-----:R-:W-:Y:S01]  /*1a860*/  IADD3 R8, P6, R10, R2, RZ ;  /* 0x000000020a087210 */ /* 0x001fe20007fde0ff */
[----:B------:R-:W-:-:S02]  /*1a870*/  IMAD.X R5, R12, 0x1, R25, P1 ;  /* 0x000000010c057824 */ /* 0x000fc400008e0619 */
[----:B--2---:R-:W-:Y:S01]  /*1a880*/  VIADD R6, R16, 0x23 ;  /* 0x0000002310067836 */ /* 0x004fe20000000000 */
[----:B------:R-:W-:Y:S01]  /*1a890*/  PRMT R15, R28, 0x7771, RZ ;  /* 0x000077711c0f7816 */ /* 0x000fe200000000ff */
[----:B------:R-:W-:Y:S01]  /*1a8a0*/  IMAD.X R9, R14, 0x1, R0, P6 ;  /* 0x000000010e097824 */ /* 0x000fe200030e0600 */
[----:B------:R-:W-:Y:S02]  /*1a8b0*/  PRMT R13, R28, 0x7772, RZ ;  /* 0x000077721c0d7816 */ /* 0x000fe400000000ff */
[----:B------:R-:W-:Y:S01]  /*1a8c0*/  ISETP.GE.AND P1, PT, R6, UR4, PT ;  /* 0x0000000406007c0c */ /* 0x000fe2000bf26270 */
[----:B------:R-:W-:Y:S01]  /*1a8d0*/  ULDC UR4, c[0x0][0x248] ;  /* 0x0000920000047ab9 */ /* 0x000fe20000000800 */
[----:B------:R-:W-:Y:S01]  /*1a8e0*/  ISETP.LT.AND P4, PT, R18, UR6, !P4 ;  /* 0x0000000612007c0c */ /* 0x000fe2000e781270 */
[----:B------:R0:W-:Y:S01]  /*1a8f0*/  @P3 STG.E.U8 desc[UR44][R4.64], R15 ;  /* 0x0000000f04003986 */ /* 0x0001e2000c10112c */
[C---:B------:R-:W-:Y:S01]  /*1a900*/  VIADD R11, R10.reuse, UR4 ;  /* 0x000000040a0b7c36 */ /* 0x040fe20008000000 */
[----:B------:R-:W-:Y:S01]  /*1a910*/  IADD3 R6, P3, R10, R3, RZ ;  /* 0x000000030a067210 */ /* 0x000fe20007f7e0ff */
[----:B------:R-:W-:Y:S01]  /*1a920*/  ULDC UR4, c[0x0][0x22c] ;  /* 0x00008b0000047ab9 */ /* 0x000fe20000000800 */
[----:B------:R1:W-:Y:S01]  /*1a930*/  @P5 STG.E.U8 desc[UR44][R8.64], R13 ;  /* 0x0000000d08005986 */ /* 0x0003e2000c10112c */
[----:B------:R-:W-:Y:S01]  /*1a940*/  ISETP.LT.AND P5, PT, R17, UR8, !P2 ;  /* 0x0000000811007c0c */ /* 0x000fe2000d7a1270 */
[----:B------:R-:W-:Y:S01]  /*1a950*/  ULDC UR6, c[0x0][0x228] ;  /* 0x00008a0000067ab9 */ /* 0x000fe20000000800 */
[----:B------:R-:W-:Y:S01]  /*1a960*/  SHF.R.S32.HI R12, RZ, 0x1f, R11 ;  /* 0x0000001fff0c7819 */ /* 0x000fe2000001140b */
[----:B------:R-:W-:Y:S01]  /*1a970*/  IMAD.X R7, R14, 0x1, R25, P3 ;  /* 0x000000010e077824 */ /* 0x000fe200018e0619 */
        /* <DEDUP_REMOVED lines=1244> */
[----:B------:R-:W-:Y:S01]  /*1f740*/  PRMT R13, R59, 0x7773, RZ ;  /* 0x000077733b0d7816 */ /* 0x000fe200000000ff */
[----:B------:R-:W-:Y:S01]  /*1f750*/  IMAD.X R7, R10, 0x1, R25, P6 ;  /* 0x000000010a077824 */ /* 0x000fe200030e0619 */
[----:B------:R-:W-:-:S02]  /*1f760*/  ULDC UR4, c[0x0][0x248] ;  /* 0x0000920000047ab9 */ /* 0x000fc40000000800 */
[----:B------:R-:W-:Y:S02]  /*1f770*/  SHF.R.S32.HI R9, RZ, 0x1f, R8 ;  /* 0x0000001fff097819 */ /* 0x000fe40000011408 */
[-C--:B-1----:R-:W-:Y:S02]  /*1f780*/  IADD3 R4, P6, R8, R2.reuse, RZ ;  /* 0x0000000208047210 */ /* 0x082fe40007fde0ff */
[----:B------:R-:W-:Y:S01]  /*1f790*/  ISETP.LT.AND P3, PT, R18, UR6, !P3 ;  /* 0x0000000612007c0c */ /* 0x000fe2000df61270 */
[----:B------:R0:W-:Y:S01]  /*1f7a0*/  @P1 STG.E.U8 desc[UR44][R6.64], R15 ;  /* 0x0000000f06001986 */ /* 0x0001e2000c10112c */
[----:B------:R-:W-:Y:S01]  /*1f7b0*/  PRMT R59, R59, 0x7772, RZ ;  /* 0x000077723b3b7816 */ /* 0x000fe200000000ff */
[--C-:B------:R-:W-:Y:S02]  /*1f7c0*/  IMAD.X R5, R9, 0x1, R0.reuse, P6 ;  /* 0x0000000109057824 */ /* 0x100fe400030e0600 */
        /* <DEDUP_REMOVED lines=16> */
[----:B------:R-:W-:Y:S01]  /*1f8d0*/  VIADD R10, R11, UR4 ;  /* 0x000000040b0a7c36 */ /* 0x000fe20008000000 */
[----:B------:R-:W-:Y:S01]  /*1f8e0*/  ISETP.LT.AND P3, PT, R18, UR6, !P2 ;  /* 0x0000000612007c0c */ /* 0x000fe2000d761270 */
[----:B------:R2:W-:Y:S01]  /*1f8f0*/  @P6 STG.E.U8 desc[UR44][R6.64], R15 ;  /* 0x0000000f06006986 */ /* 0x0005e2000c10112c */
[----:B------:R-:W-:Y:S01]  /*1f900*/  ISETP.LT.AND P5, PT, R17, UR8, !P4 ;  /* 0x0000000811007c0c */ /* 0x000fe2000e7a1270 */
[----:B------:R-:W-:Y:S01]  /*1f910*/  ULDC UR4, c[0x0][0x22c] ;  /* 0x00008b0000047ab9 */ /* 0x000fe20000000800 */
[----:B-1----:R-:W-:Y:S01]  /*1f920*/  IADD3 R4, P2, R11, R3, RZ ;  /* 0x000000030b047210 */ /* 0x002fe20007f5e0ff */
[----:B------:R-:W-:Y:S01]  /*1f930*/  ULDC UR6, c[0x0][0x228] ;  /* 0x00008a0000067ab9 */ /* 0x000fe20000000800 */
[----:B------:R-:W-:Y:S01]  /*1f940*/  SHF.R.S32.HI R14, RZ, 0x1f, R10 ;  /* 0x0000001fff0e7819 */ /* 0x000fe2000001140a */
        /* <DEDUP_REMOVED lines=9> */
[----:B------:R0:W-:Y:S01]  /*1f9e0*/  @P3 STG.E.U8 desc[UR44][R4.64], R15 ;  /* 0x0000000f04003986 */ /* 0x0001e2000c10112c */
[----:B------:R-:W-:Y:S01]  /*1f9f0*/  VIADD R11, R10, UR4 ;  /* 0x000000040a0b7c36 */ /* 0x000fe20008000000 */
[----:B------:R-:W-:Y:S01]  /*1fa00*/  ISETP.LT.AND P4, PT, R18, UR6, !P4 ;  /* 0x0000000612007c0c */ /* 0x000fe2000e781270 */
[----:B------:R-:W-:Y:S01]  /*1fa10*/  ULDC UR4, c[0x0][0x22c] ;  /* 0x00008b0000047ab9 */ /* 0x000fe20000000800 */
[----:B------:R1:W-:Y:S01]  /*1fa20*/  @P5 STG.E.U8 desc[UR44][R8.64], R13 ;  /* 0x0000000d08005986 */ /* 0x0003e2000c10112c */
[----:B------:R-:W-:Y:S01]  /*1fa30*/  ISETP.LT.AND P5, PT, R17, UR8, !P1 ;  /* 0x0000000811007c0c */ /* 0x000fe2000cfa1270 */
[----:B------:R-:W-:Y:S01]  /*1fa40*/  ULDC UR6, c[0x0][0x228] ;  /* 0x00008a0000067ab9 */ /* 0x000fe20000000800 */
[----:B------:R-:W-:Y:S01]  /*1fa50*/  IADD3 R6, P3, R10, R3, RZ ;  /* 0x000000030a067210 */ /* 0x000fe20007f7e0ff */
[----:B------:R-:W-:Y:S01]  /*1fa60*/  ULDC UR8, c[0x0][0x228] ;  /* 0x00008a0000087ab9 */ /* 0x000fe20000000800 */
[----:B------:R-:W-:-:S02]  /*1fa70*/  SHF.R.S32.HI R12, RZ, 0x1f, R11 ;  /* 0x0000001fff0c7819 */ /* 0x000fc4000001140b */
[----:B0-----:R-:W-:Y:S01]  /*1fa80*/  IADD3 R4, P6, R11, R2, RZ ;  /* 0x000000020b047210 */ /* 0x001fe20007fde0ff */
[----:B------:R-:W-:Y:S02]  /*1fa90*/  IMAD.X R7, R14, 0x1, R25, P3 ;  /* 0x000000010e077824 */ /* 0x000fe400018e0619 */
[----:B-1----:R-:W-:Y:S01]  /*1faa0*/  VIADD R8, R16, 0x6c ;  /* 0x0000006c10087836 */ /* 0x002fe20000000000 */
        /* <DEDUP_REMOVED lines=18> */
[C---:B------:R-:W-:Y:S01]  /*1fbd0*/  PRMT R15, R65.reuse, 0x7771, RZ ;  /* 0x00007771410f7816 */ /* 0x040fe200000000ff */
        /* <DEDUP_REMOVED lines=33> */
[----:B-1----:R-:W-:Y:S01]  /*1fdf0*/  VIADD R8, R16, 0x6f ;  /* 0x0000006f10087836 */ /* 0x002fe20000000000 */
[----:B------:R-:W-:Y:S01]  /*1fe00*/  PRMT R15, R66, 0x7771, RZ ;  /* 0x00007771420f7816 */ /* 0x000fe200000000ff */
[----:B------:R-:W-:Y:S01]  /*1fe10*/  IMAD.X R7, R12, 0x1, R25, P4 ;  /* 0x000000010c077824 */ /* 0x000fe200020e0619 */
[----:B------:R-:W-:Y:S01]  /*1fe20*/  PRMT R13, R66, 0x7772, RZ ;  /* 0x00007772420d7816 */ /* 0x000fe200000000ff */
[----:B------:R-:W-:Y:S01]  /*1fe30*/  IMAD.X R5, R14, 0x1, R0, P6 ;  /* 0x000000010e057824 */ /* 0x000fe200030e0600 */
[----:B------:R-:W-:Y:S01]  /*1fe40*/  ISETP.GE.AND P4, PT, R8, UR4, PT ;  /* 0x0000000408007c0c */ /* 0x000fe2000bf86270 */
[----:B------:R-:W-:Y:S01]  /*1fe50*/  ULDC UR4, c[0x0][0x248] ;  /* 0x0000920000047ab9 */ /* 0x000fe20000000800 */
[----:B------:R-:W-:Y:S01]  /*1fe60*/  ISETP.LT.AND P1, PT, R18, UR6, !P1 ;  /* 0x0000000612007c0c */ /* 0x000fe2000cf21270 */
[C---:B------:R-:W-:Y:S01]  /*1fe70*/  VIADD R11, R10.reuse, UR4 ;  /* 0x000000040a0b7c36 */ /* 0x040fe20008000000 */
[----:B------:R0:W-:Y:S01]  /*1fe80*/  @P3 STG.E.U8 desc[UR44][R6.64], R15 ;  /* 0x0000000f06003986 */ /* 0x0001e2000c10112c */
[----:B------:R-:W-:Y:S01]  /*1fe90*/  ISETP.LT.AND P3, PT, R17, UR8, !P2 ;  /* 0x0000000811007c0c */ /* 0x000fe2000d761270 */
[----:B------:R-:W-:Y:S01]  /*1fea0*/  ULDC UR4, c[0x0][0x22c] ;  /* 0x00008b0000047ab9 */ /* 0x000fe20000000800 */
[----:B------:R-:W-:Y:S01]  /*1feb0*/  ULDC UR6, c[0x0][0x228] ;  /* 0x00008a0000067ab9 */ /* 0x000fe20000000800 */
[----:B------:R1:W-:Y:S01]  /*1fec0*/  @P5 STG.E.U8 desc[UR44][R4.64], R13 ;  /* 0x0000000d04005986 */ /* 0x0003e2000c10112c */
[----:B------:R-:W-:Y:S01]  /*1fed0*/  IADD3 R8, P5, R10, R3, RZ ;  /* 0x000000030a087210 */ /* 0x000fe20007fbe0ff */
[----:B------:R-:W-:Y:S01]  /*1fee0*/  ULDC UR8, c[0x0][0x228] ;  /* 0x00008a0000087ab9 */ /* 0x000fe20000000800 */
[----:B------:R-:W-:-:S02]  /*1fef0*/  SHF.R.S32.HI R12, RZ, 0x1f, R11 ;  /* 0x0000001fff0c7819 */ /* 0x000fc4000001140b */
[-C--:B0-----:R-:W-:Y:S01]  /*1ff00*/  IADD3 R6, P6, R11, R2.reuse, RZ ;  /* 0x000000020b067210 */ /* 0x081fe20007fde0ff */
[----:B-1----:R-:W-:Y:S01]  /*1ff10*/  VIADD R4, R16, 0x70 ;  /* 0x0000007010047836 */ /* 0x002fe20000000000 */
[----:B------:R-:W-:Y:S01]  /*1ff20*/  PRMT R15, R66, 0x7773, RZ ;  /* 0x00007773420f7816 */ /* 0x000fe200000000ff */
[--C-:B------:R-:W-:Y:S01]  /*1ff30*/  IMAD.X R9, R14, 0x1, R25.reuse, P5 ;  /* 0x000000010e097824 */ /* 0x100fe200028e0619 */
[----:B------:R-:W-:Y:S01]  /*1ff40*/  PRMT R13, R67, 0x7770, RZ ;  /* 0x00007770430d7816 */ /* 0x000fe200000000ff */
[----:B------:R-:W-:Y:S01]  /*1ff50*/  IMAD.X R7, R12, 0x1, R0, P6 ;  /* 0x000000010c077824 */ /* 0x000fe200030e0600 */
[----:B------:R-:W-:Y:S01]  /*1ff60*/  ISETP.GE.AND P5, PT, R4, UR4, PT ;  /* 0x0000000404007c0c */ /* 0x000fe2000bfa6270 */
[----:B------:R-:W-:Y:S01]  /*1ff70*/  ULDC UR4, c[0x0][0x248] ;  /* 0x0000920000047ab9 */ /* 0x000fe20000000800 */
[----:B------:R0:W-:Y:S01]  /*1ff80*/  @P1 STG.E.U8 desc[UR44][R8.64], R15 ;  /* 0x0000000f08001986 */ /* 0x0001e2000c10112c */
[----:B------:R-:W-:Y:S01]  /*1ff90*/  VIADD R10, R11, UR4 ;  /* 0x000000040b0a7c36 */ /* 0x000fe20008000000 */
[----:B------:R-:W-:Y:S01]  /*1ffa0*/  ISETP.LT.AND P2, PT, R18, UR6, !P2 ;  /* 0x0000000612007c0c */ /* 0x000fe2000d741270 */
[----:B------:R-:W-:Y:S01]  /*1ffb0*/  ULDC UR4, c[0x0][0x22c] ;  /* 0x00008b0000047ab9 */ /* 0x000fe20000000800 */
[----:B------:R-:W-:Y:S01]  /*1ffc0*/  ISETP.LT.AND P1, PT, R17, UR8, !P4 ;  /* 0x0000000811007c0c */ /* 0x000fe2000e721270 */
[----:B------:R1:W-:Y:S01]  /*1ffd0*/  @P3 STG.E.U8 desc[UR44][R6.64], R13 ;  /* 0x0000000d06003986 */ /* 0x0003e2000c10112c */
[----:B------:R-:W-:Y:S01]  /*1ffe0*/  IADD3 R4, P3, R11, R3, RZ ;  /* 0x000000030b047210 */ /* 0x000fe20007f7e0ff */
[----:B------:R-:W-:Y:S01]  /*1fff0*/  ULDC UR8, c[0x0][0x228] ;  /* 0x00008a0000087ab9 */ /* 0x000fe20000000800 */
[----:B------:R-:W-:Y:S01]  /*20000*/  SHF.R.S32.HI R14, RZ, 0x1f, R10 ;  /* 0x0000001fff0e7819 */ /* 0x000fe2000001140a */
[----:B------:R-:W-:Y:S01]  /*20010*/  ULDC UR6, c[0x0][0x22c] ;  /* 0x00008b0000067ab9 */ /* 0x000fe20000000800 */
[----:B0-----:R-:W-:Y:S01]  /*20020*/  IADD3 R8, P6, R10, R2, RZ ;  /* 0x000000020a087210 */ /* 0x001fe20007fde0ff */
[----:B------:R-:W-:Y:S01]  /*20030*/  IMAD.X R5, R12, 0x1, R25, P3 ;  /* 0x000000010c057824 */ /* 0x000fe200018e0619 */
[C---:B------:R-:W-:Y:S01]  /*20040*/  PRMT R15, R67.reuse, 0x7771, RZ ;  /* 0x00007771430f7816 */ /* 0x040fe200000000ff */
[----:B-1----:R-:W-:Y:S01]  /*20050*/  VIADD R6, R16, 0x71 ;  /* 0x0000007110067836 */ /* 0x002fe20000000000 */
[----:B------:R-:W-:Y:S01]  /*20060*/  PRMT R13, R67, 0x7772, RZ ;  /* 0x00007772430d7816 */ /* 0x000fe200000000ff */
[----:B------:R-:W-:-:S02]  /*20070*/  IMAD.X R9, R14, 0x1, R0, P6 ;  /* 0x000000010e097824 */ /* 0x000fc400030e0600 */
[----:B------:R0:W-:Y:S01]  /*20080*/  @P2 STG.E.U8 desc[UR44][R4.64], R15 ;  /* 0x0000000f04002986 */ /* 0x0001e2000c10112c */
[----:B------:R-:W-:Y:S01]  /*20090*/  VIADD R7, R16, 0x72 ;  /* 0x0000007210077836 */ /* 0x000fe20000000000 */
[----:B------:R-:W-:Y:S01]  /*200a0*/  ISETP.GE.AND P3, PT, R6, UR4, PT ;  /* 0x0000000406007c0c */ /* 0x000fe2000bf66270 */
[----:B------:R-:W-:Y:S01]  /*200b0*/  ULDC UR4, c[0x0][0x248] ;  /* 0x0000920000047ab9 */ /* 0x000fe20000000800 */
[----:B------:R1:W-:Y:S01]  /*200c0*/  @P1 STG.E.U8 desc[UR44][R8.64], R13 ;  /* 0x0000000d08001986 */ /* 0x0003e2000c10112c */
[----:B------:R-:W-:Y:S01]  /*200d0*/  ISETP.LT.AND P4, PT, R18, UR8, !P4 ;  /* 0x0000000812007c0c */ /* 0x000fe2000e781270 */
[C---:B------:R-:W-:Y:S01]  /*200e0*/  VIADD R11, R10.reuse, UR4 ;  /* 0x000000040a0b7c36 */ /* 0x040fe20008000000 */
[-C--:B------:R-:W-:Y:S01]  /*200f0*/  IADD3 R6, P1, R10, R3.reuse, RZ ;  /* 0x000000030a067210 */ /* 0x080fe20007f3e0ff */
[----:B------:R-:W-:Y:S01]  /*20100*/  ULDC UR4, c[0x0][0x22c] ;  /* 0x00008b0000047ab9 */ /* 0x000fe20000000800 */
[----:B------:R-:W-:Y:S01]  /*20110*/  ISETP.LT.AND P6, PT, R17, UR10, !P5 ;  /* 0x0000000a11007c0c */ /* 0x000fe2000efc1270 */
[----:B------:R-:W-:Y:S01]  /*20120*/  ULDC UR8, c[0x0][0x228] ;  /* 0x00008a0000087ab9 */ /* 0x000fe20000000800 */
[----:B------:R-:W-:Y:S01]  /*20130*/  ISETP.GE.AND P2, PT, R7, UR6, PT ;  /* 0x0000000607007c0c */ /* 0x000fe2000bf46270 */
[----:B------:R-:W-:Y:S01]  /*20140*/  IMAD.X R7, R14, 0x1, R25, P1 ;  /* 0x000000010e077824 */ /* 0x000fe200008e0619 */
[----:B0-----:R-:W-:Y:S01]  /*20150*/  IADD3 R4, P1, R11, R2, RZ ;  /* 0x000000020b047210 */ /* 0x001fe20007f3e0ff */
[----:B------:R-:W-:Y:S01]  /*20160*/  ULDC UR6, c[0x0][0x228] ;  /* 0x00008a0000067ab9 */ /* 0x000fe20000000800 */
[----:B------:R-:W-:Y:S01]  /*20170*/  PRMT R67, R67, 0x7773, RZ ;  /* 0x0000777343437816 */ /* 0x000fe200000000ff */
[----:B-1----:R-:W-:Y:S01]  /*20180*/  VIADD R8, R16, 0x73 ;  /* 0x0000007310087836 */ /* 0x002fe20000000000 */
[----:B------:R-:W-:Y:S01]  /*20190*/  SHF.R.S32.HI R9, RZ, 0x1f, R11 ;  /* 0x0000001fff097819 */ /* 0x000fe2000001140b */
[----:B------:R-:W-:Y:S01]  /*201a0*/  ULDC UR10, c[0x0][0x228] ;  /* 0x00008a00000a7ab9 */ /* 0x000fe20000000800 */
[----:B------:R-:W-:Y:S01]  /*201b0*/  PRMT R13, R68, 0x7770, RZ ;  /* 0x00007770440d7816 */ /* 0x000fe200000000ff */
[----:B------:R0:W-:Y:S02]  /*201c0*/  @P4 STG.E.U8 desc[UR44][R6.64], R67 ;  /* 0x0000004306004986 */ /* 0x0001e4000c10112c */
[----:B------:R-:W-:Y:S01]  /*201d0*/  IMAD.X R5, R9, 0x1, R0, P1 ;  /* 0x0000000109057824 */ /* 0x000fe200008e0600 */
[----:B------:R-:W-:Y:S01]  /*201e0*/  ISETP.LT.AND P4, PT, R18, UR6, !P5 ;  /* 0x0000000612007c0c */ /* 0x000fe2000ef81270 */
[----:B------:R-:W-:Y:S01]  /*201f0*/  ULDC UR6, c[0x0][0x22c] ;  /* 0x00008b0000067ab9 */ /* 0x000fe20000000800 */
[----:B------:R-:W-:Y:S01]  /*20200*/  ISETP.GE.AND P1, PT, R8, UR4, PT ;  /* 0x0000000408007c0c */ /* 0x000fe2000bf26270 */
[----:B------:R-:W-:Y:S01]  /*20210*/  ULDC UR4, c[0x0][0x248] ;  /* 0x0000920000047ab9 */ /* 0x000fe20000000800 */
[----:B------:R1:W-:Y:S01]  /*20220*/  @P6 STG.E.U8 desc[UR44][R4.64], R13 ;  /* 0x0000000d04006986 */ /* 0x0003e2000c10112c */
[C---:B------:R-:W-:Y:S01]  /*20230*/  IADD3 R8, P6, R11.reuse, R3, RZ ;  /* 0x000000030b087210 */ /* 0x040fe20007fde0ff */
[----:B------:R-:W-:Y:S01]  /*20240*/  VIADD R10, R11, UR4 ;  /* 0x000000040b0a7c36 */ /* 0x000fe20008000000 */
[----:B------:R-:W-:Y:S01]  /*20250*/  PRMT R15, R68, 0x7771, RZ ;  /* 0x00007771440f7816 */ /* 0x000fe200000000ff */
[----:B------:R-:W-:Y:S01]  /*20260*/  ULDC UR4, c[0x0][0x248] ;  /* 0x0000920000047ab9 */ /* 0x000fe20000000800 */
[----:B0-----:R-:W-:-:S02]  /*20270*/  VIADD R6, R16, 0x74 ;  /* 0x0000007410067836 */ /* 0x001fc40000000000 */
[----:B------:R-:W-:Y:S01]  /*20280*/  IMAD.X R9, R9, 0x1, R25, P6 ;  /* 0x0000000109097824 */ /* 0x000fe200030e0619 */
[----:B------:R-:W-:Y:S02]  /*20290*/  SHF.R.S32.HI R7, RZ, 0x1f, R10 ;  /* 0x0000001fff077819 */ /* 0x000fe4000001140a */
[----:B------:R-:W-:Y:S01]  /*202a0*/  ISETP.LT.AND P5, PT, R17, UR8, !P3 ;  /* 0x0000000811007c0c */ /* 0x000fe2000dfa1270 */
[----:B------:R-:W-:Y:S01]  /*202b0*/  ULDC UR8, c[0x0][0x228] ;  /* 0x00008a0000087ab9 */ /* 0x000fe20000000800 */
[----:B-1----:R-:W-:Y:S01]  /*202c0*/  IADD3 R4, P6, R10, R2, RZ ;  /* 0x000000020a047210 */ /* 0x002fe20007fde0ff */
[----:B------:R0:W-:Y:S01]  /*202d0*/  @P4 STG.E.U8 desc[UR44][R8.64], R15 ;  /* 0x0000000f08004986 */ /* 0x0001e2000c10112c */
[----:B------:R-:W-:Y:S02]  /*202e0*/  ISETP.LT.AND P3, PT, R18, UR10, !P3 ;  /* 0x0000000a12007c0c */ /* 0x000fe4000df61270 */
[----:B------:R-:W-:Y:S01]  /*202f0*/  ISETP.GE.AND P4, PT, R6, UR6, PT ;  /* 0x0000000606007c0c */ /* 0x000fe2000bf86270 */
[----:B------:R-:W-:Y:S01]  /*20300*/  IMAD.X R5, R7, 0x1, R0, P6 ;  /* 0x0000000107057824 */ /* 0x000fe200030e0600 */
[----:B------:R-:W-:-:S02]  /*20310*/  IADD3 R6, P6, R10, R3, RZ ;  /* 0x000000030a067210 */ /* 0x000fc40007fde0ff */
[----:B------:R-:W-:Y:S01]  /*20320*/  PRMT R11, R68, 0x7772, RZ ;  /* 0x00007772440b7816 */ /* 0x000fe200000000ff */
[----:B------:R-:W-:Y:S01]  /*20330*/  VIADD R10, R10, UR4 ;  /* 0x000000040a0a7c36 */ /* 0x000fe20008000000 */
[----:B------:R-:W-:Y:S01]  /*20340*/  PRMT R13, R68, 0x7773, RZ ;  /* 0x00007773440d7816 */ /* 0x000fe200000000ff */
[----:B------:R-:W-:Y:S01]  /*20350*/  IMAD.X R7, R7, 0x1, R25, P6 ;  /* 0x0000000107077824 */ /* 0x000fe200030e0619 */
[----:B------:R-:W-:Y:S01]  /*20360*/  ULDC UR6, c[0x0][0x228] ;  /* 0x00008a0000067ab9 */ /* 0x000fe20000000800 */
[----:B------:R1:W-:Y:S01]  /*20370*/  @P5 STG.E.U8 desc[UR44][R4.64], R11 ;  /* 0x0000000b04005986 */ /* 0x0003e2000c10112c */
[----:B------:R-:W-:Y:S01]  /*20380*/  ISETP.LT.AND P5, PT, R17, UR6, !P2 ;  /* 0x0000000611007c0c */ /* 0x000fe2000d7a1270 */
[----:B------:R-:W-:Y:S01]  /*20390*/  ULDC UR6, c[0x0][0x228] ;  /* 0x00008a0000067ab9 */ /* 0x000fe20000000800 */
[----:B------:R-:W-:Y:S01]  /*203a0*/  SHF.R.S32.HI R12, RZ, 0x1f, R10 ;  /* 0x0000001fff0c7819 */ /* 0x000fe2000001140a */
[----:B------:R2:W-:Y:S01]  /*203b0*/  @P3 STG.E.U8 desc[UR44][R6.64], R13 ;  /* 0x0000000d06003986 */ /* 0x0005e2000c10112c */
[----:B0-----:R-:W-:Y:S01]  /*203c0*/  IADD3 R8, P3, R10, R2, RZ ;  /* 0x000000020a087210 */ /* 0x001fe20007f7e0ff */
[----:B------:R-:W-:Y:S01]  /*203d0*/  ULDC UR4, c[0x0][0x248] ;  /* 0x0000920000047ab9 */ /* 0x000fe20000000800 */
[----:B------:R-:W-:Y:S01]  /*203e0*/  ISETP.LT.AND P2, PT, R18, UR6, !P2 ;  /* 0x0000000612007c0c */ /* 0x000fe2000d741270 */
[----:B------:R-:W-:Y:S01]  /*203f0*/  ULDC UR6, c[0x0][0x228] ;  /* 0x00008a0000067ab9 */ /* 0x000fe20000000800 */
[----:B------:R-:W-:Y:S01]  /*20400*/  PRMT R21, R69, 0x7770, RZ ;  /* 0x0000777045157816 */ /* 0x000fe200000000ff */
[----:B------:R-:W-:Y:S01]  /*20410*/  IMAD.X R9, R12, 0x1, R0, P3 ;  /* 0x000000010c097824 */ /* 0x000fe200018e0600 */
[C---:B-1----:R-:W-:Y:S01]  /*20420*/  IADD3 R4, P3, R10.reuse, R3, RZ ;  /* 0x000000030a047210 */ /* 0x042fe20007f7e0ff */
[----:B------:R-:W-:Y:S01]  /*20430*/  VIADD R11, R10, UR4 ;  /* 0x000000040a0b7c36 */ /* 0x000fe20008000000 */
[----:B------:R-:W-:-:S02]  /*20440*/  ISETP.LT.AND P6, PT, R17, UR8, !P1 ;  /* 0x0000000811007c0c */ /* 0x000fc4000cfc1270 */
[----:B------:R0:W-:Y:S01]  /*20450*/  @P5 STG.E.U8 desc[UR44][R8.64], R21 ;  /* 0x0000001508005986 */ /* 0x0001e2000c10112c */
[----:B------:R-:W-:Y:S01]  /*20460*/  PRMT R15, R69, 0x7771, RZ ;  /* 0x00007771450f7816 */ /* 0x000fe200000000ff */
[----:B------:R-:W-:Y:S01]  /*20470*/  IMAD.X R5, R12, 0x1, R25, P3 ;  /* 0x000000010c057824 */ /* 0x000fe200018e0619 */
[----:B------:R-:W-:Y:S01]  /*20480*/  SHF.R.S32.HI R14, RZ, 0x1f, R11 ;  /* 0x0000001fff0e7819 */ /* 0x000fe2000001140b */
[----:B------:R-:W-:Y:S01]  /*20490*/  VIADD R10, R16, 0x75 ;  /* 0x00000075100a7836 */ /* 0x000fe20000000000 */
[-C--:B--2---:R-:W-:Y:S01]  /*204a0*/  IADD3 R6, P5, R11, R2.reuse, RZ ;  /* 0x000000020b067210 */ /* 0x084fe20007fbe0ff */
[----:B------:R-:W-:Y:S01]  /*204b0*/  ULDC UR4, c[0x0][0x248] ;  /* 0x0000920000047ab9 */ /* 0x000fe20000000800 */
[----:B------:R-:W-:Y:S01]  /*204c0*/  ISETP.LT.AND P1, PT, R18, UR6, !P1 ;  /* 0x0000000612007c0c */ /* 0x000fe2000cf21270 */
[----:B------:R1:W-:Y:S01]  /*204d0*/  @P2 STG.E.U8 desc[UR44][R4.64], R15 ;  /* 0x0000000f04002986 */ /* 0x0003e2000c10112c */
[----:B------:R-:W-:Y:S01]  /*204e0*/  PRMT R13, R69, 0x7772, RZ ;  /* 0x00007772450d7816 */ /* 0x000fe200000000ff */
[----:B------:R-:W-:Y:S01]  /*204f0*/  IMAD.X R7, R14, 0x1, R0, P5 ;  /* 0x000000010e077824 */ /* 0x000fe200028e0600 */
[----:B------:R-:W-:Y:S01]  /*20500*/  ISETP.GE.AND P3, PT, R10, UR7, PT ;  /* 0x000000070a007c0c */ /* 0x000fe2000bf66270 */
[----:B------:R-:W-:Y:S01]  /*20510*/  ULDC UR7, c[0x0][0x228] ;  /* 0x00008a0000077ab9 */ /* 0x000fe20000000800 */
[CC--:B0-----:R-:W-:Y:S01]  /*20520*/  IADD3 R8, P2, R11.reuse, R3.reuse, RZ ;  /* 0x000000030b087210 */ /* 0x0c1fe20007f5e0ff */
[----:B------:R-:W-:Y:S01]  /*20530*/  VIADD R12, R11, UR4 ;  /* 0x000000040b0c7c36 */ /* 0x000fe20008000000 */
[----:B------:R-:W-:Y:S01]  /*20540*/  ULDC UR6, c[0x0][0x228] ;  /* 0x00008a0000067ab9 */ /* 0x000fe20000000800 */
[----:B------:R-:W-:Y:S01]  /*20550*/  VIADD R10, R16, 0x76 ;  /* 0x00000076100a7836 */ /* 0x000fe20000000000 */
[----:B------:R-:W-:Y:S01]  /*20560*/  ISETP.LT.AND P5, PT, R17, UR7, !P4 ;  /* 0x0000000711007c0c */ /* 0x000fe2000e7a1270 */
[----:B------:R0:W-:Y:S01]  /*20570*/  @P6 STG.E.U8 desc[UR44][R6.64], R13 ;  /* 0x0000000d06006986 */ /* 0x0001e2000c10112c */
[----:B------:R-:W-:Y:S01]  /*20580*/  IMAD.X R9, R14, 0x1, R25, P2 ;  /* 0x000000010e097824 */ /* 0x000fe200010e0619 */
[----:B------:R-:W-:Y:S01]  /*20590*/  PRMT R69, R69, 0x7773, RZ ;  /* 0x0000777345457816 */ /* 0x000fe200000000ff */
[----:B------:R-:W-:Y:S01]  /*205a0*/  ULDC UR4, c[0x0][0x248] ;  /* 0x0000920000047ab9 */ /* 0x000fe20000000800 */
[----:B------:R-:W-:Y:S01]  /*205b0*/  SHF.R.S32.HI R20, RZ, 0x1f, R12 ;  /* 0x0000001fff147819 */ /* 0x000fe2000001140c */
[----:B------:R-:W-:Y:S01]  /*205c0*/  ULDC UR7, c[0x0][0x228] ;  /* 0x00008a0000077ab9 */ /* 0x000fe20000000800 */
[-C--:B-1----:R-:W-:Y:S01]  /*205d0*/  IADD3 R4, P6, R12, R2.reuse, RZ ;  /* 0x000000020c047210 */ /* 0x082fe20007fde0ff */
[----:B------:R-:W-:Y:S01]  /*205e0*/  ULDC UR8, c[0x0][0x228] ;  /* 0x00008a0000087ab9 */ /* 0x000fe20000000800 */
[----:B------:R-:W-:Y:S01]  /*205f0*/  ISETP.GE.AND P2, PT, R10, UR5, PT ;  /* 0x000000050a007c0c */ /* 0x000fe2000bf46270 */
[----:B------:R-:W-:Y:S01]  /*20600*/  ULDC UR5, c[0x0][0x228] ;  /* 0x00008a0000057ab9 */ /* 0x000fe20000000800 */
[----:B0-----:R-:W-:Y:S01]  /*20610*/  VIADD R6, R16, 0x77 ;  /* 0x0000007710067836 */ /* 0x001fe20000000000 */
[----:B------:R-:W-:Y:S01]  /*20620*/  ISETP.LT.AND P4, PT, R18, UR5, !P4 ;  /* 0x0000000512007c0c */ /* 0x000fe2000e781270 */
[----:B------:R0:W-:Y:S01]  /*20630*/  @P1 STG.E.U8 desc[UR44][R8.64], R69 ;  /* 0x0000004508001986 */ /* 0x0001e2000c10112c */
[----:B------:R-:W-:Y:S01]  /*20640*/  IMAD.X R5, R20, 0x1, R0, P6 ;  /* 0x0000000114057824 */ /* 0x000fe200030e0600 */
[----:B------:R-:W-:Y:S01]  /*20650*/  PRMT R11, R70, 0x7770, RZ ;  /* 0x00007770460b7816 */ /* 0x000fe200000000ff */
[----:B------:R-:W-:Y:S01]  /*20660*/  VIADD R13, R12, UR4 ;  /* 0x000000040c0d7c36 */ /* 0x000fe20008000000 */
[----:B------:R-:W-:Y:S01]  /*20670*/  ISETP.GE.AND P1, PT, R6, UR11, PT ;  /* 0x0000000b06007c0c */ /* 0x000fe2000bf26270 */
[----:B------:R-:W-:Y:S01]  /*20680*/  VIADD R10, R16, 0x78 ;  /* 0x00000078100a7836 */ /* 0x000fe20000000000 */
[----:B------:R-:W-:Y:S01]  /*20690*/  IADD3 R6, P6, R12, R3, RZ ;  /* 0x000000030c067210 */ /* 0x000fe20007fde0ff */
[----:B------:R1:W-:Y:S01]  /*206a0*/  @P5 STG.E.U8 desc[UR44][R4.64], R11 ;  /* 0x0000000b04005986 */ /* 0x0003e2000c10112c */
[----:B------:R-:W-:Y:S01]  /*206b0*/  SHF.R.S32.HI R12, RZ, 0x1f, R13 ;  /* 0x0000001fff0c7819 */ /* 0x000fe2000001140d */
[----:B------:R-:W-:Y:S01]  /*206c0*/  ULDC UR5, c[0x0][0x228] ;  /* 0x00008a0000057ab9 */ /* 0x000fe20000000800 */
[----:B------:R-:W-:Y:S01]  /*206d0*/  PRMT R21, R70, 0x7772, RZ ;  /* 0x0000777246157816 */ /* 0x000fe200000000ff */
[----:B------:R-:W-:Y:S01]  /*206e0*/  IMAD.X R7, R20, 0x1, R25, P6 ;  /* 0x0000000114077824 */ /* 0x000fe200030e0619 */
[----:B0-----:R-:W-:Y:S01]  /*206f0*/  IADD3 R8, P6, R13, R2, RZ ;  /* 0x000000020d087210 */ /* 0x001fe20007fde0ff */
[----:B------:R-:W-:Y:S01]  /*20700*/  ULDC UR4, c[0x0][0x248] ;  /* 0x0000920000047ab9 */ /* 0x000fe20000000800 */
[----:B------:R-:W-:-:S02]  /*20710*/  ISETP.LT.AND P5, PT, R17, UR6, !P3 ;  /* 0x0000000611007c0c */ /* 0x000fc4000dfa1270 */
[----:B-1----:R-:W-:Y:S01]  /*20720*/  PRMT R5, R70, 0x7771, RZ ;  /* 0x0000777146057816 */ /* 0x002fe200000000ff */
[----:B------:R-:W-:Y:S01]  /*20730*/  IMAD.X R9, R12, 0x1, R0, P6 ;  /* 0x000000010c097824 */ /* 0x000fe200030e0600 */
[----:B------:R-:W-:Y:S01]  /*20740*/  ISETP.LT.AND P3, PT, R18, UR5, !P3 ;  /* 0x0000000512007c0c */ /* 0x000fe2000df61270 */
[C---:B------:R-:W-:Y:S01]  /*20750*/  VIADD R14, R13.reuse, UR4 ;  /* 0x000000040d0e7c36 */ /* 0x040fe20008000000 */
[----:B------:R-:W-:Y:S01]  /*20760*/  PRMT R15, R70, 0x7773, RZ ;  /* 0x00007773460f7816 */ /* 0x000fe200000000ff */
[----:B------:R-:W-:Y:S01]  /*20770*/  @P4 STG.E.U8 desc[UR44][R6.64], R5 ;  /* 0x0000000506004986 */ /* 0x000fe2000c10112c */
[----:B------:R-:W-:Y:S01]  /*20780*/  ISETP.GE.AND P4, PT, R10, UR9, PT ;  /* 0x000000090a007c0c */ /* 0x000fe2000bf86270 */
[----:B------:R-:W-:Y:S01]  /*20790*/  ULDC UR5, c[0x0][0x228] ;  /* 0x00008a0000057ab9 */ /* 0x000fe20000000800 */
[----:B------:R-:W-:Y:S01]  /*207a0*/  IADD3 R10, P6, R13, R3, RZ ;  /* 0x000000030d0a7210 */ /* 0x000fe20007fde0ff */
[----:B------:R-:W0:Y:S01]  /*207b0*/  LDS.128 R4, [R19] ;  /* 0x0000000013047984 */ /* 0x000e220000000c00 */
[----:B------:R-:W-:Y:S01]  /*207c0*/  ULDC UR4, c[0x0][0x248] ;  /* 0x0000920000047ab9 */ /* 0x000fe20000000800 */
[----:B------:R-:W-:Y:S01]  /*207d0*/  PRMT R27, R71, 0x7770, RZ ;  /* 0x00007770471b7816 */ /* 0x000fe200000000ff */
[----:B------:R-:W-:Y:S01]  /*207e0*/  ULDC UR6, c[0x0][0x228] ;  /* 0x00008a0000067ab9 */ /* 0x000fe20000000800 */
[----:B------:R-:W-:Y:S01]  /*207f0*/  IMAD.X R11, R12, 0x1, R25, P6 ;  /* 0x000000010c0b7824 */ /* 0x000fe200030e0619 */
[----:B------:R1:W-:Y:S01]  /*20800*/  @P5 STG.E.U8 desc[UR44][R8.64], R21 ;  /* 0x0000001508005986 */ /* 0x0003e2000c10112c */
[----:B------:R-:W-:Y:S01]  /*20810*/  ISETP.LT.AND P5, PT, R17, UR5, !P2 ;  /* 0x0000000511007c0c */ /* 0x000fe2000d7a1270 */
[----:B------:R-:W-:Y:S01]  /*20820*/  ULDC UR5, c[0x0][0x228] ;  /* 0x00008a0000057ab9 */ /* 0x000fe20000000800 */
[----:B------:R-:W-:Y:S01]  /*20830*/  SHF.R.S32.HI R20, RZ, 0x1f, R14 ;  /* 0x0000001fff147819 */ /* 0x000fe2000001140e */
[----:B------:R2:W-:Y:S01]  /*20840*/  @P3 STG.E.U8 desc[UR44][R10.64], R15 ;  /* 0x0000000f0a003986 */ /* 0x0005e2000c10112c */
[----:B------:R-:W-:-:S02]  /*20850*/  IADD3 R12, P3, R14, R2, RZ ;  /* 0x000000020e0c7210 */ /* 0x000fc40007f7e0ff */
[----:B------:R-:W-:Y:S01]  /*20860*/  ISETP.LT.AND P2, PT, R18, UR5, !P2 ;  /* 0x0000000512007c0c */ /* 0x000fe2000d741270 */
[----:B------:R-:W-:Y:S02]  /*20870*/  ULDC UR5, c[0x0][0x228] ;  /* 0x00008a0000057ab9 */ /* 0x000fe40000000800 */
[----:B------:R-:W-:Y:S01]  /*20880*/  IMAD.X R13, R20, 0x1, R0, P3 ;  /* 0x00000001140d7824 */ /* 0x000fe200018e0600 */
[C---:B-1----:R-:W-:Y:S02]  /*20890*/  IADD3 R8, P3, R14.reuse, R3, RZ ;  /* 0x000000030e087210 */ /* 0x042fe40007f7e0ff */
[----:B------:R-:W-:Y:S01]  /*208a0*/  ISETP.LT.AND P6, PT, R17, UR6, !P1 ;  /* 0x0000000611007c0c */ /* 0x000fe2000cfc1270 */
[----:B--2---:R-:W-:Y:S01]  /*208b0*/  VIADD R15, R14, UR4 ;  /* 0x000000040e0f7c36 */ /* 0x004fe20008000000 */
[----:B------:R1:W-:Y:S01]  /*208c0*/  @P5 STG.E.U8 desc[UR44][R12.64], R27 ;  /* 0x0000001b0c005986 */ /* 0x0003e2000c10112c */
[----:B------:R-:W-:Y:S01]  /*208d0*/  IMAD.X R9, R20, 0x1, R25, P3 ;  /* 0x0000000114097824 */ /* 0x000fe200018e0619 */
[----:B------:R-:W-:Y:S01]  /*208e0*/  PRMT R23, R71, 0x7771, RZ ;  /* 0x0000777147177816 */ /* 0x000fe200000000ff */
[----:B------:R-:W-:Y:S01]  /*208f0*/  ULDC UR4, c[0x0][0x248] ;  /* 0x0000920000047ab9 */ /* 0x000fe20000000800 */
[----:B------:R-:W-:Y:S01]  /*20900*/  SHF.R.S32.HI R22, RZ, 0x1f, R15 ;  /* 0x0000001fff167819 */ /* 0x000fe2000001140f */
[----:B------:R-:W-:Y:S01]  /*20910*/  ULDC UR6, c[0x0][0x228] ;  /* 0x00008a0000067ab9 */ /* 0x000fe20000000800 */
[----:B------:R-:W-:-:S02]  /*20920*/  IADD3 R10, P5, R15, R2, RZ ;  /* 0x000000020f0a7210 */ /* 0x000fc40007fbe0ff */
[----:B------:R-:W-:Y:S01]  /*20930*/  ISETP.LT.AND P1, PT, R18, UR5, !P1 ;  /* 0x0000000512007c0c */ /* 0x000fe2000cf21270 */
[----:B------:R2:W-:Y:S01]  /*20940*/  @P2 STG.E.U8 desc[UR44][R8.64], R23 ;  /* 0x0000001708002986 */ /* 0x0005e2000c10112c */
[----:B------:R-:W-:Y:S01]  /*20950*/  PRMT R21, R71, 0x7772, RZ ;  /* 0x0000777247157816 */ /* 0x000fe200000000ff */
[--C-:B------:R-:W-:Y:S01]  /*20960*/  IMAD.X R11, R22, 0x1, R0.reuse, P5 ;  /* 0x00000001160b7824 */ /* 0x100fe200028e0600 */
[CC--:B-1----:R-:W-:Y:S01]  /*20970*/  IADD3 R12, P2, R15.reuse, R3.reuse, RZ ;  /* 0x000000030f0c7210 */ /* 0x0c2fe20007f5e0ff */
[----:B------:R-:W-:Y:S02]  /*20980*/  VIADD R14, R16, 0x79 ;  /* 0x00000079100e7836 */ /* 0x000fe40000000000 */
[----:B------:R-:W-:Y:S01]  /*20990*/  VIADD R19, R15, UR4 ;  /* 0x000000040f137c36 */ /* 0x000fe20008000000 */
[----:B------:R-:W-:Y:S01]  /*209a0*/  ISETP.LT.AND P5, PT, R17, UR6, !P4 ;  /* 0x0000000611007c0c */ /* 0x000fe2000e7a1270 */
[----:B------:R1:W-:Y:S01]  /*209b0*/  @P6 STG.E.U8 desc[UR44][R10.64], R21 ;  /* 0x000000150a006986 */ /* 0x0003e2000c10112c */
[----:B------:R-:W-:Y:S01]  /*209c0*/  IMAD.X R13, R22, 0x1, R25, P2 ;  /* 0x00000001160d7824 */ /* 0x000fe200010e0619 */
[----:B------:R-:W-:Y:S01]  /*209d0*/  PRMT R71, R71, 0x7773, RZ ;  /* 0x0000777347477816 */ /* 0x000fe200000000ff */
[----:B------:R-:W-:Y:S01]  /*209e0*/  ULDC UR5, c[0x0][0x228] ;  /* 0x00008a0000057ab9 */ /* 0x000fe20000000800 */
[----:B------:R-:W-:Y:S01]  /*209f0*/  ISETP.GE.AND P3, PT, R14, UR15, PT ;  /* 0x0000000f0e007c0c */ /* 0x000fe2000bf66270 */
[C---:B------:R-:W-:Y:S01]  /*20a00*/  VIADD R14, R16.reuse, 0x7a ;  /* 0x0000007a100e7836 */ /* 0x040fe20000000000 */
[----:B------:R-:W-:Y:S01]  /*20a10*/  SHF.R.S32.HI R20, RZ, 0x1f, R19 ;  /* 0x0000001fff147819 */ /* 0x000fe20000011413 */
[----:B------:R-:W-:Y:S01]  /*20a20*/  ULDC UR4, c[0x0][0x248] ;  /* 0x0000920000047ab9 */ /* 0x000fe20000000800 */
[C---:B--2---:R-:W-:Y:S01]  /*20a30*/  IADD3 R8, P6, R19.reuse, R2, RZ ;  /* 0x0000000213087210 */ /* 0x044fe20007fde0ff */
[----:B------:R-:W-:Y:S01]  /*20a40*/  ULDC UR6, c[0x0][0x228] ;  /* 0x00008a0000067ab9 */ /* 0x000fe20000000800 */
[----:B-1----:R-:W-:Y:S01]  /*20a50*/  VIADD R10, R16, 0x7b ;  /* 0x0000007b100a7836 */ /* 0x002fe20000000000 */
[----:B------:R-:W-:Y:S01]  /*20a60*/  ISETP.LT.AND P4, PT, R18, UR5, !P4 ;  /* 0x0000000512007c0c */ /* 0x000fe2000e781270 */
[----:B------:R1:W-:Y:S01]  /*20a70*/  @P1 STG.E.U8 desc[UR44][R12.64], R71 ;  /* 0x000000470c001986 */ /* 0x0003e2000c10112c */
[----:B------:R-:W-:Y:S01]  /*20a80*/  IMAD.X R9, R20, 0x1, R0, P6 ;  /* 0x0000000114097824 */ /* 0x000fe200030e0600 */
[----:B------:R-:W-:Y:S01]  /*20a90*/  ISETP.GE.AND P2, PT, R14, UR13, PT ;  /* 0x0000000d0e007c0c */ /* 0x000fe2000bf46270 */
[----:B------:R-:W-:Y:S01]  /*20aa0*/  ULDC UR5, c[0x0][0x228] ;  /* 0x00008a0000057ab9 */ /* 0x000fe20000000800 */
[----:B------:R-:W-:Y:S01]  /*20ab0*/  ISETP.GE.AND P1, PT, R10, UR19, PT ;  /* 0x000000130a007c0c */ /* 0x000fe2000bf26270 */
[C---:B------:R-:W-:Y:S01]  /*20ac0*/  VIADD R14, R19.reuse, UR4 ;  /* 0x00000004130e7c36 */ /* 0x040fe20008000000 */
[----:B0-----:R-:W-:Y:S01]  /*20ad0*/  PRMT R15, R4, 0x7770, RZ ;  /* 0x00007770040f7816 */ /* 0x001fe200000000ff */
[----:B------:R-:W-:Y:S01]  /*20ae0*/  ULDC UR4, c[0x0][0x248] ;  /* 0x0000920000047ab9 */ /* 0x000fe20000000800 */
[----:B------:R-:W-:-:S02]  /*20af0*/  IADD3 R10, P6, R19, R3, RZ ;  /* 0x00000003130a7210 */ /* 0x000fc40007fde0ff */
[----:B------:R-:W-:Y:S01]  /*20b00*/  PRMT R21, R4, 0x7771, RZ ;  /* 0x0000777104157816 */ /* 0x000fe200000000ff */
[----:B------:R0:W-:Y:S01]  /*20b10*/  @P5 STG.E.U8 desc[UR44][R8.64], R15 ;  /* 0x0000000f08005986 */ /* 0x0001e2000c10112c */
[----:B------:R-:W-:Y:S01]  /*20b20*/  ISETP.LT.AND P5, PT, R17, UR6, !P3 ;  /* 0x0000000611007c0c */ /* 0x000fe2000dfa1270 */
[----:B------:R-:W-:Y:S01]  /*20b30*/  IMAD.X R11, R20, 0x1, R25, P6 ;  /* 0x00000001140b7824 */ /* 0x000fe200030e0619 */
[----:B-1----:R-:W-:Y:S01]  /*20b40*/  SHF.R.S32.HI R13, RZ, 0x1f, R14 ;  /* 0x0000001fff0d7819 */ /* 0x002fe2000001140e */
[----:B------:R-:W-:Y:S01]  /*20b50*/  VIADD R12, R16, 0x7c ;  /* 0x0000007c100c7836 */ /* 0x000fe20000000000 */
[----:B------:R-:W-:Y:S01]  /*20b60*/  ISETP.LT.AND P3, PT, R18, UR5, !P3 ;  /* 0x0000000512007c0c */ /* 0x000fe2000df61270 */
[----:B------:R-:W-:Y:S01]  /*20b70*/  ULDC UR5, c[0x0][0x228] ;  /* 0x00008a0000057ab9 */ /* 0x000fe20000000800 */
[----:B------:R1:W-:Y:S01]  /*20b80*/  @P4 STG.E.U8 desc[UR44][R10.64], R21 ;  /* 0x000000150a004986 */ /* 0x0003e2000c10112c */
[----:B------:R-:W-:Y:S01]  /*20b90*/  PRMT R19, R4, 0x7773, RZ ;  /* 0x0000777304137816 */ /* 0x000fe200000000ff */
[----:B------:R-:W-:Y:S01]  /*20ba0*/  ULDC UR6, c[0x0][0x228] ;  /* 0x00008a0000067ab9 */ /* 0x000fe20000000800 */
[----:B0-----:R-:W-:-:S02]  /*20bb0*/  IADD3 R8, P6, R14, R2, RZ ;  /* 0x000000020e087210 */ /* 0x001fc40007fde0ff */
[----:B------:R-:W-:-:S03]  /*20bc0*/  ISETP.GE.AND P4, PT, R12, UR17, PT ;  /* 0x000000110c007c0c */ /* 0x000fc6000bf86270 */
[C---:B------:R-:W-:Y:S01]  /*20bd0*/  IMAD.X R9, R13.reuse, 0x1, R0, P6 ;  /* 0x000000010d097824 */ /* 0x040fe200030e0600 */
[----:B------:R-:W-:Y:S02]  /*20be0*/  IADD3 R12, P6, R14, R3, RZ ;  /* 0x000000030e0c7210 */ /* 0x000fe40007fde0ff */
[----:B------:R-:W-:Y:S01]  /*20bf0*/  PRMT R15, R4, 0x7772, RZ ;  /* 0x00007772040f7816 */ /* 0x000fe200000000ff */
[----:B------:R-:W-:Y:S01]  /*20c00*/  VIADD R14, R14, UR4 ;  /* 0x000000040e0e7c36 */ /* 0x000fe20008000000 */
[----:B------:R-:W-:Y:S01]  /*20c10*/  ULDC UR4, c[0x0][0x248] ;  /* 0x0000920000047ab9 */ /* 0x000fe20000000800 */
[----:B------:R-:W-:Y:S02]  /*20c20*/  IMAD.X R13, R13, 0x1, R25, P6 ;  /* 0x000000010d0d7824 */ /* 0x000fe400030e0619 */
[----:B------:R0:W-:Y:S01]  /*20c30*/  @P5 STG.E.U8 desc[UR44][R8.64], R15 ;  /* 0x0000000f08005986 */ /* 0x0001e2000c10112c */
[----:B------:R-:W-:Y:S01]  /*20c40*/  ISETP.LT.AND P5, PT, R17, UR5, !P2 ;  /* 0x0000000511007c0c */ /* 0x000fe2000d7a1270 */
[----:B------:R-:W-:Y:S01]  /*20c50*/  ULDC UR5, c[0x0][0x228] ;  /* 0x00008a0000057ab9 */ /* 0x000fe20000000800 */
[----:B------:R-:W-:Y:S01]  /*20c60*/  SHF.R.S32.HI R20, RZ, 0x1f, R14 ;  /* 0x0000001fff147819 */ /* 0x000fe2000001140e */
[----:B------:R2:W-:Y:S01]  /*20c70*/  @P3 STG.E.U8 desc[UR44][R12.64], R19 ;  /* 0x000000130c003986 */ /* 0x0005e2000c10112c */
[----:B-1----:R-:W-:-:S02]  /*20c80*/  IADD3 R10, P3, R14, R2, RZ ;  /* 0x000000020e0a7210 */ /* 0x002fc40007f7e0ff */
[----:B------:R-:W-:-:S03]  /*20c90*/  PRMT R23, R5, 0x7770, RZ ;  /* 0x0000777005177816 */ /* 0x000fc600000000ff */
[--C-:B------:R-:W-:Y:S01]  /*20ca0*/  IMAD.X R11, R20, 0x1, R0.reuse, P3 ;  /* 0x00000001140b7824 */ /* 0x100fe200018e0600 */
[----:B------:R-:W-:Y:S01]  /*20cb0*/  ISETP.LT.AND P3, PT, R18, UR5, !P2 ;  /* 0x0000000512007c0c */ /* 0x000fe2000d761270 */
[C---:B0-----:R-:W-:Y:S01]  /*20cc0*/  VIADD R15, R14.reuse, UR4 ;  /* 0x000000040e0f7c36 */ /* 0x041fe20008000000 */
[----:B------:R-:W-:Y:S01]  /*20cd0*/  ISETP.LT.AND P6, PT, R17, UR6, !P1 ;  /* 0x0000000611007c0c */ /* 0x000fe2000cfc1270 */
[----:B------:R-:W-:Y:S01]  /*20ce0*/  ULDC UR4, c[0x0][0x248] ;  /* 0x0000920000047ab9 */ /* 0x000fe20000000800 */
[-C--:B------:R-:W-:Y:S01]  /*20cf0*/  IADD3 R8, P2, R14, R3.reuse, RZ ;  /* 0x000000030e087210 */ /* 0x080fe20007f5e0ff */
[----:B------:R0:W-:Y:S01]  /*20d00*/  @P5 STG.E.U8 desc[UR44][R10.64], R23 ;  /* 0x000000170a005986 */ /* 0x0001e2000c10112c */
[----:B------:R-:W-:Y:S01]  /*20d10*/  SHF.R.S32.HI R22, RZ, 0x1f, R15 ;  /* 0x0000001fff167819 */ /* 0x000fe2000001140f */
[----:B------:R-:W-:Y:S01]  /*20d20*/  ULDC UR5, c[0x0][0x228] ;  /* 0x00008a0000057ab9 */ /* 0x000fe20000000800 */
[----:B--2---:R-:W-:Y:S01]  /*20d30*/  IADD3 R12, P5, R15, R2, RZ ;  /* 0x000000020f0c7210 */ /* 0x004fe20007fbe0ff */
[----:B------:R-:W-:Y:S01]  /*20d40*/  IMAD.X R9, R20, 0x1, R25, P2 ;  /* 0x0000000114097824 */ /* 0x000fe200010e0619 */
[----:B------:R-:W-:Y:S01]  /*20d50*/  PRMT R21, R5, 0x7771, RZ ;  /* 0x0000777105157816 */ /* 0x000fe200000000ff */
[----:B------:R-:W-:Y:S01]  /*20d60*/  VIADD R14, R15, UR4 ;  /* 0x000000040f0e7c36 */ /* 0x000fe20008000000 */
[----:B------:R-:W-:Y:S01]  /*20d70*/  PRMT R19, R5, 0x7772, RZ ;  /* 0x0000777205137816 */ /* 0x000fe200000000ff */
[----:B------:R-:W-:Y:S01]  /*20d80*/  IMAD.X R13, R22, 0x1, R0, P5 ;  /* 0x00000001160d7824 */ /* 0x000fe200028e0600 */
[----:B------:R-:W-:Y:S01]  /*20d90*/  ISETP.LT.AND P1, PT, R18, UR5, !P1 ;  /* 0x0000000512007c0c */ /* 0x000fe2000cf21270 */
[----:B------:R1:W-:Y:S01]  /*20da0*/  @P3 STG.E.U8 desc[UR44][R8.64], R21 ;  /* 0x0000001508003986 */ /* 0x0003e2000c10112c */
[----:B------:R-:W-:Y:S01]  /*20db0*/  VIADD R4, R16, 0x7d ;  /* 0x0000007d10047836 */ /* 0x000fe20000000000 */
[----:B------:R-:W-:Y:S01]  /*20dc0*/  ULDC UR6, c[0x0][0x228] ;  /* 0x00008a0000067ab9 */ /* 0x000fe20000000800 */
[----:B------:R-:W-:Y:S01]  /*20dd0*/  SHF.R.S32.HI R20, RZ, 0x1f, R14 ;  /* 0x0000001fff147819 */ /* 0x000fe2000001140e */
[----:B------:R2:W-:Y:S01]  /*20de0*/  @P6 STG.E.U8 desc[UR44][R12.64], R19 ;  /* 0x000000130c006986 */ /* 0x0005e2000c10112c */
[----:B------:R-:W-:Y:S01]  /*20df0*/  ISETP.LT.AND P5, PT, R17, UR6, !P4 ;  /* 0x0000000611007c0c */ /* 0x000fe2000e7a1270 */
[----:B------:R-:W-:Y:S01]  /*20e00*/  ULDC UR4, c[0x0][0x248] ;  /* 0x0000920000047ab9 */ /* 0x000fe20000000800 */
[----:B0-----:R-:W-:Y:S01]  /*20e10*/  IADD3 R10, P6, R15, R3, RZ ;  /* 0x000000030f0a7210 */ /* 0x001fe20007fde0ff */
[----:B------:R-:W-:Y:S01]  /*20e20*/  ULDC UR5, c[0x0][0x248] ;  /* 0x0000920000057ab9 */ /* 0x000fe20000000800 */
[----:B------:R-:W-:-:S02]  /*20e30*/  ISETP.LT.AND P4, PT, R18, UR7, !P4 ;  /* 0x0000000712007c0c */ /* 0x000fc4000e781270 */
[-C--:B-1----:R-:W-:Y:S02]  /*20e40*/  IADD3 R8, P3, R14, R2.reuse, RZ ;  /* 0x000000020e087210 */ /* 0x082fe40007f7e0ff */
[----:B------:R-:W-:Y:S01]  /*20e50*/  ISETP.GE.AND P2, PT, R4, UR23, PT ;  /* 0x0000001704007c0c */ /* 0x000fe2000bf46270 */
[--C-:B------:R-:W-:Y:S01]  /*20e60*/  IMAD.X R11, R22, 0x1, R25.reuse, P6 ;  /* 0x00000001160b7824 */ /* 0x100fe200030e0619 */
[----:B--2---:R-:W-:Y:S01]  /*20e70*/  PRMT R19, R5, 0x7773, RZ ;  /* 0x0000777305137816 */ /* 0x004fe200000000ff */
[----:B------:R-:W-:Y:S01]  /*20e80*/  IMAD.X R9, R20, 0x1, R0, P3 ;  /* 0x0000000114097824 */ /* 0x000fe200018e0600 */
[----:B------:R-:W-:Y:S01]  /*20e90*/  IADD3 R4, P3, R14, R3, RZ ;  /* 0x000000030e047210 */ /* 0x000fe20007f7e0ff */
[----:B------:R-:W-:Y:S01]  /*20ea0*/  VIADD R16, R16, 0x7e ;  /* 0x0000007e10107836 */ /* 0x000fe20000000000 */
[----:B------:R-:W-:Y:S01]  /*20eb0*/  PRMT R15, R6, 0x7770, RZ ;  /* 0x00007770060f7816 */ /* 0x000fe200000000ff */
[----:B------:R-:W-:Y:S01]  /*20ec0*/  VIADD R14, R14, UR4 ;  /* 0x000000040e0e7c36 */ /* 0x000fe20008000000 */
[----:B------:R-:W-:Y:S01]  /*20ed0*/  PRMT R13, R6, 0x7771, RZ ;  /* 0x00007771060d7816 */ /* 0x000fe200000000ff */
[----:B------:R-:W-:Y:S01]  /*20ee0*/  IMAD.X R5, R20, 0x1, R25, P3 ;  /* 0x0000000114057824 */ /* 0x000fe200018e0619 */
[----:B------:R0:W-:Y:S01]  /*20ef0*/  @P1 STG.E.U8 desc[UR44][R10.64], R19 ;  /* 0x000000130a001986 */ /* 0x0001e2000c10112c */
[----:B------:R-:W-:Y:S01]  /*20f00*/  ULDC UR4, c[0x0][0x248] ;  /* 0x0000920000047ab9 */ /* 0x000fe20000000800 */
[----:B------:R-:W-:Y:S01]  /*20f10*/  ISETP.GE.AND P6, PT, R16, UR21, PT ;  /* 0x0000001510007c0c */ /* 0x000fe2000bfc6270 */
[C---:B------:R-:W-:Y:S01]  /*20f20*/  VIADD R16, R14.reuse, UR4 ;  /* 0x000000040e107c36 */ /* 0x040fe20008000000 */
[----:B------:R-:W-:Y:S01]  /*20f30*/  SHF.R.S32.HI R12, RZ, 0x1f, R14 ;  /* 0x0000001fff0c7819 */ /* 0x000fe2000001140e */
[----:B------:R1:W-:Y:S01]  /*20f40*/  @P5 STG.E.U8 desc[UR44][R8.64], R15 ;  /* 0x0000000f08005986 */ /* 0x0003e2000c10112c */
[----:B------:R-:W-:Y:S01]  /*20f50*/  ULDC UR6, c[0x0][0x228] ;  /* 0x00008a0000067ab9 */ /* 0x000fe20000000800 */
[----:B------:R-:W-:Y:S01]  /*20f60*/  ULDC UR4, c[0x0][0x228] ;  /* 0x00008a0000047ab9 */ /* 0x000fe20000000800 */
[----:B------:R-:W-:Y:S01]  /*20f70*/  ULDC UR7, c[0x0][0x228] ;  /* 0x00008a0000077ab9 */ /* 0x000fe20000000800 */
[----:B------:R2:W-:Y:S01]  /*20f80*/  @P4 STG.E.U8 desc[UR44][R4.64], R13 ;  /* 0x0000000d04004986 */ /* 0x0005e2000c10112c */
[----:B0-----:R-:W-:-:S02]  /*20f90*/  IADD3 R10, P3, R14, R2, RZ ;  /* 0x000000020e0a7210 */ /* 0x001fc40007f7e0ff */
[----:B------:R-:W-:-:S03]  /*20fa0*/  SHF.R.S32.HI R19, RZ, 0x1f, R16 ;  /* 0x0000001fff137819 */ /* 0x000fc60000011410 */
[--C-:B------:R-:W-:Y:S01]  /*20fb0*/  IMAD.X R11, R12, 0x1, R0.reuse, P3 ;  /* 0x000000010c0b7824 */ /* 0x100fe200018e0600 */
[-C--:B-1----:R-:W-:Y:S02]  /*20fc0*/  IADD3 R8, P3, R16, R2.reuse, RZ ;  /* 0x0000000210087210 */ /* 0x082fe40007f7e0ff */
[----:B--2---:R-:W-:Y:S01]  /*20fd0*/  IADD3 R4, P4, R14, R3, RZ ;  /* 0x000000030e047210 */ /* 0x004fe20007f9e0ff */
[----:B------:R-:W-:Y:S01]  /*20fe0*/  VIADD R14, R16, UR5 ;  /* 0x00000005100e7c36 */ /* 0x000fe20008000000 */
[----:B------:R-:W-:Y:S01]  /*20ff0*/  ISETP.LT.AND P5, PT, R17, UR6, !P2 ;  /* 0x0000000611007c0c */ /* 0x000fe2000d7a1270 */
[----:B------:R-:W-:Y:S02]  /*21000*/  IMAD.X R9, R19, 0x1, R0, P3 ;  /* 0x0000000113097824 */ /* 0x000fe400018e0600 */
[----:B------:R-:W-:Y:S01]  /*21010*/  IMAD.X R5, R12, 0x1, R25, P4 ;  /* 0x000000010c057824 */ /* 0x000fe200020e0619 */
[----:B------:R-:W-:Y:S01]  /*21020*/  IADD3 R12, P4, R14, R2, RZ ;  /* 0x000000020e0c7210 */ /* 0x000fe20007f9e0ff */
[----:B------:R-:W-:Y:S01]  /*21030*/  ULDC UR5, c[0x0][0x228] ;  /* 0x00008a0000057ab9 */ /* 0x000fe20000000800 */
[----:B------:R-:W-:-:S02]  /*21040*/  SHF.R.S32.HI R2, RZ, 0x1f, R14 ;  /* 0x0000001fff027819 */ /* 0x000fc4000001140e */
[-C--:B------:R-:W-:Y:S02]  /*21050*/  IADD3 R14, P3, R14, R3.reuse, RZ ;  /* 0x000000030e0e7210 */ /* 0x080fe40007f7e0ff */
[----:B------:R-:W-:Y:S01]  /*21060*/  ISETP.LT.AND P2, PT, R18, UR4, !P2 ;  /* 0x0000000412007c0c */ /* 0x000fe2000d741270 */
[C---:B------:R-:W-:Y:S01]  /*21070*/  IMAD.X R13, R2.reuse, 0x1, R0, P4 ;  /* 0x00000001020d7824 */ /* 0x040fe200020e0600 */
[----:B------:R-:W-:Y:S01]  /*21080*/  ULDC UR4, c[0x0][0x228] ;  /* 0x00008a0000047ab9 */ /* 0x000fe20000000800 */
[----:B------:R-:W-:Y:S01]  /*21090*/  IMAD.X R15, R2, 0x1, R25, P3 ;  /* 0x00000001020f7824 */ /* 0x000fe200018e0619 */
[----:B------:R-:W-:Y:S02]  /*210a0*/  ISETP.LT.AND P4, PT, R17, UR7, !P6 ;  /* 0x0000000711007c0c */ /* 0x000fe4000f781270 */
[----:B------:R-:W-:Y:S02]  /*210b0*/  IADD3 R2, P3, R16, R3, RZ ;  /* 0x0000000310027210 */ /* 0x000fe40007f7e0ff */
[----:B------:R-:W-:-:S02]  /*210c0*/  ISETP.LT.AND P6, PT, R18, UR4, !P6 ;  /* 0x0000000412007c0c */ /* 0x000fc4000f7c1270 */
[----:B------:R-:W-:Y:S02]  /*210d0*/  ISETP.LT.AND P1, PT, R17, UR8, !P0 ;  /* 0x0000000811007c0c */ /* 0x000fe4000c721270 */
[----:B------:R-:W-:Y:S01]  /*210e0*/  ISETP.LT.AND P0, PT, R18, UR5, !P0 ;  /* 0x0000000512007c0c */ /* 0x000fe2000c701270 */
[----:B------:R-:W-:Y:S01]  /*210f0*/  IMAD.X R3, R19, 0x1, R25, P3 ;  /* 0x0000000113037824 */ /* 0x000fe200018e0619 */
[C---:B------:R-:W-:Y:S02]  /*21100*/  PRMT R25, R6.reuse, 0x7772, RZ ;  /* 0x0000777206197816 */ /* 0x040fe400000000ff */
[----:B------:R-:W-:Y:S02]  /*21110*/  PRMT R23, R6, 0x7773, RZ ;  /* 0x0000777306177816 */ /* 0x000fe400000000ff */
[C---:B------:R-:W-:Y:S02]  /*21120*/  PRMT R17, R7.reuse, 0x7773, RZ ;  /* 0x0000777307117816 */ /* 0x040fe400000000ff */
[----:B------:R-:W-:-:S02]  /*21130*/  PRMT R19, R7, 0x7772, RZ ;  /* 0x0000777207137816 */ /* 0x000fc400000000ff */
[C---:B------:R-:W-:Y:S02]  /*21140*/  PRMT R21, R7.reuse, 0x7771, RZ ;  /* 0x0000777107157816 */ /* 0x040fe400000000ff */
[----:B------:R-:W-:Y:S01]  /*21150*/  PRMT R7, R7, 0x7770, RZ ;  /* 0x0000777007077816 */ /* 0x000fe200000000ff */
[----:B------:R0:W-:Y:S04]  /*21160*/  @P5 STG.E.U8 desc[UR44][R10.64], R25 ;  /* 0x000000190a005986 */ /* 0x0001e8000c10112c */
[----:B------:R0:W-:Y:S04]  /*21170*/  @P2 STG.E.U8 desc[UR44][R4.64], R23 ;  /* 0x0000001704002986 */ /* 0x0001e8000c10112c */
[----:B------:R0:W-:Y:S04]  /*21180*/  @P4 STG.E.U8 desc[UR44][R8.64], R7 ;  /* 0x0000000708004986 */ /* 0x0001e8000c10112c */
[----:B------:R0:W-:Y:S04]  /*21190*/  @P6 STG.E.U8 desc[UR44][R2.64], R21 ;  /* 0x0000001502006986 */ /* 0x0001e8000c10112c */
[----:B------:R0:W-:Y:S01]  /*211a0*/  @P1 STG.E.U8 desc[UR44][R12.64], R19 ;  /* 0x000000130c001986 */ /* 0x0001e2000c10112c */
[----:B------:R-:W-:Y:S05]  /*211b0*/  @!P0 EXIT ;  /* 0x000000000000894d */ /* 0x000fea0003800000 */
[----:B------:R-:W-:Y:S01]  /*211c0*/  STG.E.U8 desc[UR44][R14.64], R17 ;  /* 0x000000110e007986 */ /* 0x000fe2000c10112c */
[----:B------:R-:W-:Y:S05]  /*211d0*/  EXIT ;  /* 0x000000000000794d */ /* 0x000fea0003800000 */
.L_x_3:
[----:B------:R-:W-:-:S00]  /*211e0*/  BRA `(.L_x_3) ;  /* 0xfffffffc00fc7947 */ /* 0x000fc0000383ffff */
[----:B------:R-:W-:-:S00]  /*211f0*/  NOP ;  /* 0x0000000000007918 */ /* 0x000fc00000000000 */
        /* <DEDUP_REMOVED lines=8> */
.L_x_4:


//--------------------- .nv.shared.matmul_kernel  --------------------------
	.section	.nv.shared.matmul_kernel,"aw",@nobits
	.sectionflags	@""
	.align	16
	.zero		1024


//--------------------- .nv.shared.reserved.0     --------------------------
	.section	.nv.shared.reserved.0,"aw",@nobits
	.weak		__nv_reservedSMEM_offset_0_alias
	.size		__nv_reservedSMEM_offset_0_alias, 0, 0
	.other		__nv_reservedSMEM_offset_0_alias,@"STO_CUDA_RESERVED_SHARED STV_DEFAULT"
__nv_reservedSMEM_offset_0_alias:
	.zero		0


//--------------------- .nv.constant0.matmul_kernel --------------------------
	.section	.nv.constant0.matmul_kernel,"a",@progbits
	.sectionflags	@""
	.align	4
.nv.constant0.matmul_kernel:
	.zero		608


//--------------------- SYMBOLS --------------------------

	.type		.nv.reservedSmem.offset0,@object
	.size		.nv.reservedSmem.offset0,0x4
